def matmul_kernel(
    a_ptr,
    b_ptr,
    c_ptr,
    M,
    N,
    K,
    stride_am,
    stride_ak,
    stride_bk,
    stride_bn,
    stride_cm,
    stride_cn,
    BLOCK_M: tl.constexpr,
    BLOCK_N: tl.constexpr,
    BLOCK_K: tl.constexpr,
    GROUP_M: tl.constexpr,
):
    pid = tl.program_id(axis=0)
    num_pid_m = tl.cdiv(M, BLOCK_M)
    num_pid_n = tl.cdiv(N, BLOCK_N)
    num_pid_in_group = GROUP_M * num_pid_n
    group_id = pid // num_pid_in_group
    first_pid_m = group_id * GROUP_M
    group_size_m = min(num_pid_m - first_pid_m, GROUP_M)
    pid_m = first_pid_m + ((pid % num_pid_in_group) % group_size_m)
    pid_n = (pid % num_pid_in_group) // group_size_m

    offs_am = (pid_m * BLOCK_M + tl.arange(0, BLOCK_M)) % M
    offs_bn = (pid_n * BLOCK_N + tl.arange(0, BLOCK_N)) % N
    offs_k = tl.arange(0, BLOCK_K)
    a_ptrs = a_ptr + offs_am[:, None] * stride_am + offs_k[None, :] * stride_ak
    b_ptrs = b_ptr + offs_k[:, None] * stride_bk + offs_bn[None, :] * stride_bn

    acc = tl.zeros((BLOCK_M, BLOCK_N), dtype=tl.float32)
    for kk in range(0, tl.cdiv(K, BLOCK_K)):
        a = tl.load(a_ptrs, mask=offs_k[None, :] < K - kk * BLOCK_K, other=0.0)
        b = tl.load(b_ptrs, mask=offs_k[:, None] < K - kk * BLOCK_K, other=0.0)
        acc = tl.dot(a, b, acc)
        a_ptrs += BLOCK_K * stride_ak
        b_ptrs += BLOCK_K * stride_bk

    c = acc.to(c_ptr.dtype.element_ty)
    offs_cm = pid_m * BLOCK_M + tl.arange(0, BLOCK_M)
    offs_cn = pid_n * BLOCK_N + tl.arange(0, BLOCK_N)
    c_ptrs = c_ptr + offs_cm[:, None] * stride_cm + offs_cn[None, :] * stride_cn
    mask = (offs_cm[:, None] < M) & (offs_cn[None, :] < N)
    tl.store(c_ptrs, c, mask=mask)

# config = {"BLOCK_K": 64, "BLOCK_M": 32, "BLOCK_N": 512, "GROUP_M": 8, "arch": "sm_90", "dtype": "fp16", "num_ctas": 1, "num_stages": 2, "num_warps": 2}
# arch = sm_90


// ===== COMPILED SASS (sm_90a) =====

	.target	sm_90a

	.elftype	@"ET_EXEC"


//--------------------- .note.nv.tkinfo           --------------------------
	.section	.note.nv.tkinfo,"",@"SHT_NOTE"
	.sectionflags	@"SHF_NOTE_NV_TKINFO"
	.tkinfo
        /*0018*/ 	.word	0x00000002
        /*0030*/ 	.string	""
        /*0030*/ 	.string	"ptxas"
        /*0030*/ 	.string	"Cuda compilation tools, release 13.0, V13.0.88"
        /*0030*/ 	.string	"Build cuda_13.0.r13.0/compiler.36424714_0"
        /*0030*/ 	.string	"-v  -suppress-debug-info  -lineinfo  -arch sm_90a "



//--------------------- .note.nv.cuinfo           --------------------------
	.section	.note.nv.cuinfo,"",@"SHT_NOTE"
	.sectionflags	@"SHF_NOTE_NV_CUINFO"
        /*0018*/ 	.short	0x0002
        /*001a*/ 	.short	0x005a
        /*001c*/ 	.short	0x0082
	.zero		2


//--------------------- .nv.info                  --------------------------
	.section	.nv.info,"",@"SHT_CUDA_INFO"
	.align	4


	//----- nvinfo : EIATTR_REGCOUNT
	.align		4
        /*0000*/ 	.byte	0x04, 0x2f
        /*0002*/ 	.short	(.L_1 - .L_0)
	.align		4
.L_0:
        /*0004*/ 	.word	index@(matmul_kernel)
        /*0008*/ 	.word	0x00000020


	//----- nvinfo : EIATTR_FRAME_SIZE
	.align		4
.L_1:
        /*000c*/ 	.byte	0x04, 0x11
        /*000e*/ 	.short	(.L_3 - .L_2)
	.align		4
.L_2:
        /*0010*/ 	.word	index@(matmul_kernel)
        /*0014*/ 	.word	0x000037b8


	//----- nvinfo : EIATTR_MIN_STACK_SIZE
	.align		4
.L_3:
        /*0018*/ 	.byte	0x04, 0x12
        /*001a*/ 	.short	(.L_5 - .L_4)
	.align		4
.L_4:
        /*001c*/ 	.word	index@(matmul_kernel)
        /*0020*/ 	.word	0x000037b8
.L_5:


//--------------------- .nv.compat                --------------------------
	.section	.nv.compat,"",@"SHT_CUDA_COMPAT_INFO"
	.align	4
        /*0000*/ 	.byte	0x02, 0x09, 0x01, 0x00, 0x02, 0x02, 0x01, 0x00, 0x02, 0x05, 0x05, 0x00, 0x03, 0x07, 0x01, 0x01
        /*0010*/ 	.byte	0x02, 0x03, 0x00, 0x00, 0x02, 0x06, 0x01, 0x00, 0x04, 0x0b, 0x08, 0x00, 0x00, 0x00, 0x00, 0x00
        /*0020*/ 	.byte	0x00, 0x00, 0x00, 0x00


//--------------------- .nv.info.matmul_kernel    --------------------------
	.section	.nv.info.matmul_kernel,"",@"SHT_CUDA_INFO"
	.sectionflags	@""
	.align	4


	//----- nvinfo : EIATTR_CUDA_API_VERSION
	.align		4
        /*0000*/ 	.byte	0x04, 0x37
        /*0002*/ 	.short	(.L_7 - .L_6)
.L_6:
        /*0004*/ 	.word	0x00000082


	//----- nvinfo : EIATTR_KPARAM_INFO
	.align		4
.L_7:
        /*0008*/ 	.byte	0x04, 0x17
        /*000a*/ 	.short	(.L_9 - .L_8)
.L_8:
        /*000c*/ 	.word	0x00000000
        /*0010*/ 	.short	0x000d
        /*0012*/ 	.short	0x0048
        /*0014*/ 	.byte	0x00, 0xf4, 0x21, 0x00


	//----- nvinfo : EIATTR_KPARAM_INFO
	.align		4
.L_9:
        /*0018*/ 	.byte	0x04, 0x17
        /*001a*/ 	.short	(.L_11 - .L_10)
.L_10:
        /*001c*/ 	.word	0x00000000
        /*0020*/ 	.short	0x000c
        /*0022*/ 	.short	0x0040
        /*0024*/ 	.byte	0x00, 0xf4, 0x21, 0x00


	//----- nvinfo : EIATTR_KPARAM_INFO
	.align		4
.L_11:
        /*0028*/ 	.byte	0x04, 0x17
        /*002a*/ 	.short	(.L_13 - .L_12)
.L_12:
        /*002c*/ 	.word	0x00000000
        /*0030*/ 	.short	0x000b
        /*0032*/ 	.short	0x0038
        /*0034*/ 	.byte	0x00, 0xf0, 0x11, 0x00


	//----- nvinfo : EIATTR_KPARAM_INFO
	.align		4
.L_13:
        /*0038*/ 	.byte	0x04, 0x17
        /*003a*/ 	.short	(.L_15 - .L_14)
.L_14:
        /*003c*/ 	.word	0x00000000
        /*0040*/ 	.short	0x000a
        /*0042*/ 	.short	0x0034
        /*0044*/ 	.byte	0x00, 0xf0, 0x11, 0x00


	//----- nvinfo : EIATTR_KPARAM_INFO
	.align		4
.L_15:
        /*0048*/ 	.byte	0x04, 0x17
        /*004a*/ 	.short	(.L_17 - .L_16)
.L_16:
        /*004c*/ 	.word	0x00000000
        /*0050*/ 	.short	0x0009
        /*0052*/ 	.short	0x0030
        /*0054*/ 	.byte	0x00, 0xf0, 0x11, 0x00


	//----- nvinfo : EIATTR_KPARAM_INFO
	.align		4
.L_17:
        /*0058*/ 	.byte	0x04, 0x17
        /*005a*/ 	.short	(.L_19 - .L_18)
.L_18:
        /*005c*/ 	.word	0x00000000
        /*0060*/ 	.short	0x0008
        /*0062*/ 	.short	0x002c
        /*0064*/ 	.byte	0x00, 0xf0, 0x11, 0x00


	//----- nvinfo : EIATTR_KPARAM_INFO
	.align		4
.L_19:
        /*0068*/ 	.byte	0x04, 0x17
        /*006a*/ 	.short	(.L_21 - .L_20)
.L_20:
        /*006c*/ 	.word	0x00000000
        /*0070*/ 	.short	0x0007
        /*0072*/ 	.short	0x0028
        /*0074*/ 	.byte	0x00, 0xf0, 0x11, 0x00


	//----- nvinfo : EIATTR_KPARAM_INFO
	.align		4
.L_21:
        /*0078*/ 	.byte	0x04, 0x17
        /*007a*/ 	.short	(.L_23 - .L_22)
.L_22:
        /*007c*/ 	.word	0x00000000
        /*0080*/ 	.short	0x0006
        /*0082*/ 	.short	0x0024
        /*0084*/ 	.byte	0x00, 0xf0, 0x11, 0x00


	//----- nvinfo : EIATTR_KPARAM_INFO
	.align		4
.L_23:
        /*0088*/ 	.byte	0x04, 0x17
        /*008a*/ 	.short	(.L_25 - .L_24)
.L_24:
        /*008c*/ 	.word	0x00000000
        /*0090*/ 	.short	0x0005
        /*0092*/ 	.short	0x0020
        /*0094*/ 	.byte	0x00, 0xf0, 0x11, 0x00


	//----- nvinfo : EIATTR_KPARAM_INFO
	.align		4
.L_25:
        /*0098*/ 	.byte	0x04, 0x17
        /*009a*/ 	.short	(.L_27 - .L_26)
.L_26:
        /*009c*/ 	.word	0x00000000
        /*00a0*/ 	.short	0x0004
        /*00a2*/ 	.short	0x001c
        /*00a4*/ 	.byte	0x00, 0xf0, 0x11, 0x00


	//----- nvinfo : EIATTR_KPARAM_INFO
	.align		4
.L_27:
        /*00a8*/ 	.byte	0x04, 0x17
        /*00aa*/ 	.short	(.L_29 - .L_28)
.L_28:
        /*00ac*/ 	.word	0x00000000
        /*00b0*/ 	.short	0x0003
        /*00b2*/ 	.short	0x0018
        /*00b4*/ 	.byte	0x00, 0xf0, 0x11, 0x00


	//----- nvinfo : EIATTR_KPARAM_INFO
	.align		4
.L_29:
        /*00b8*/ 	.byte	0x04, 0x17
        /*00ba*/ 	.short	(.L_31 - .L_30)
.L_30:
        /*00bc*/ 	.word	0x00000000
        /*00c0*/ 	.short	0x0002
        /*00c2*/ 	.short	0x0010
        /*00c4*/ 	.byte	0x00, 0xf4, 0x21, 0x00


	//----- nvinfo : EIATTR_KPARAM_INFO
	.align		4
.L_31:
        /*00c8*/ 	.byte	0x04, 0x17
        /*00ca*/ 	.short	(.L_33 - .L_32)
.L_32:
        /*00cc*/ 	.word	0x00000000
        /*00d0*/ 	.short	0x0001
        /*00d2*/ 	.short	0x0008
        /*00d4*/ 	.byte	0x00, 0xf4, 0x21, 0x00


	//----- nvinfo : EIATTR_KPARAM_INFO
	.align		4
.L_33:
        /*00d8*/ 	.byte	0x04, 0x17
        /*00da*/ 	.short	(.L_35 - .L_34)
.L_34:
        /*00dc*/ 	.word	0x00000000
        /*00e0*/ 	.short	0x0000
        /*00e2*/ 	.short	0x0000
        /*00e4*/ 	.byte	0x00, 0xf4, 0x21, 0x00


	//----- nvinfo : EIATTR_SPARSE_MMA_MASK
	.align		4
.L_35:
        /*00e8*/ 	.byte	0x03, 0x50
        /*00ea*/ 	.short	0x0000


	//----- nvinfo : EIATTR_MAXREG_COUNT
	.align		4
        /*00ec*/ 	.byte	0x03, 0x1b
        /*00ee*/ 	.short	0x00ff


	//----- nvinfo : EIATTR_NUM_BARRIERS
	.align		4
        /*00f0*/ 	.byte	0x02, 0x4c
        /*00f2*/ 	.byte	0x01
	.zero		1


	//----- nvinfo : EIATTR_ANNOTATIONS
	.align		4
        /*00f4*/ 	.byte	0x04, 0x55
        /*00f6*/ 	.short	(.L_37 - .L_36)


	//   ....[0]....
.L_36:
        /*00f8*/ 	.word	0x00000001
        /*00fc*/ 	.byte	0xa0, 0x06, 0x00, 0x00, 0x01, 0x00, 0x00, 0x00, 0xb0, 0x07, 0x00, 0x00, 0x01, 0x00, 0x00, 0x00
        /* <DEDUP_REMOVED lines=3071> */
        /*c0fc*/ 	.byte	0xb0, 0xe5, 0x03, 0x00


	//----- nvinfo : EIATTR_MERCURY_ISA_VERSION
	.align		4
.L_37:
        /*c100*/ 	.byte	0x03, 0x5f
        /*c102*/ 	.short	0x0101


	//----- nvinfo : EIATTR_EXIT_INSTR_OFFSETS
	.align		4
        /*c104*/ 	.byte	0x04, 0x1c
        /*c106*/ 	.short	(.L_39 - .L_38)


	//   ....[0]....
.L_38:
        /*c108*/ 	.word	0x00077f80


	//   ....[1]....
        /*c10c*/ 	.word	0x00077fb0


	//----- nvinfo : EIATTR_REQNTID
	.align		4
.L_39:
        /*c110*/ 	.byte	0x04, 0x10
        /*c112*/ 	.short	(.L_41 - .L_40)
.L_40:
        /*c114*/ 	.word	0x00000040
        /*c118*/ 	.word	0x00000001
        /*c11c*/ 	.word	0x00000001


	//----- nvinfo : EIATTR_CBANK_PARAM_SIZE
	.align		4
.L_41:
        /*c120*/ 	.byte	0x03, 0x19
        /*c122*/ 	.short	0x0050


	//----- nvinfo : EIATTR_PARAM_CBANK
	.align		4
        /*c124*/ 	.byte	0x04, 0x0a
        /*c126*/ 	.short	(.L_43 - .L_42)
	.align		4
.L_42:
        /*c128*/ 	.word	index@(.nv.constant0.matmul_kernel)
        /*c12c*/ 	.short	0x0210
        /*c12e*/ 	.short	0x0050


	//----- nvinfo : EIATTR_SW_WAR
	.align		4
.L_43:
        /*c130*/ 	.byte	0x04, 0x36
        /*c132*/ 	.short	(.L_45 - .L_44)
.L_44:
        /*c134*/ 	.word	0x00000008
.L_45:


//--------------------- .nv.callgraph             --------------------------
	.section	.nv.callgraph,"",@"SHT_CUDA_CALLGRAPH"
	.align	4
	.sectionentsize	8
	.align		4
        /*0000*/ 	.word	0x00000000
	.align		4
        /*0004*/ 	.word	0xffffffff
	.align		4
        /*0008*/ 	.word	0x00000000
	.align		4
        /*000c*/ 	.word	0xfffffffe
	.align		4
        /*0010*/ 	.word	0x00000000
	.align		4
        /*0014*/ 	.word	0xfffffffd
	.align		4
        /*0018*/ 	.word	0x00000000
	.align		4
        /*001c*/ 	.word	0xfffffffc


//--------------------- .text.matmul_kernel       --------------------------
	.section	.text.matmul_kernel,"ax",@progbits
	.align	128
        .global         matmul_kernel
        .type           matmul_kernel,@function
        .size           matmul_kernel,(.L_x_4 - matmul_kernel)
        .other          matmul_kernel,@"STO_CUDA_ENTRY STV_DEFAULT"
matmul_kernel:
.text.matmul_kernel:
[----:B------:R-:W0:Y:S08]  /*0000*/  LDC R1, c[0x0][0x28] ;  /* 0x00000a00ff017b82 */ /* 0x000e300000000800 */
[----:B------:R-:W1:Y:S01]  /*0010*/  LDC.64 R6, c[0x0][0x228] ;  /* 0x00008a00ff067b82 */ /* 0x000e620000000a00 */
[----:B------:R-:W2:Y:S01]  /*0020*/  S2R R14, SR_TID.X ;  /* 0x00000000000e7919 */ /* 0x000ea20000002100 */
[----:B0-----:R-:W-:Y:S01]  /*0030*/  VIADD R1, R1, 0xffffc848 ;  /* 0xffffc84801017836 */ /* 0x001fe20000000000 */
[----:B------:R-:W-:Y:S01]  /*0040*/  UMOV UR4, 0x400 ;  /* 0x0000040000047882 */ /* 0x000fe20000000000 */
[----:B------:R-:W-:-:S04]  /*0050*/  ULDC.64 UR10, c[0x0][0x208] ;  /* 0x00008200000a7ab9 */ /* 0x000fc80000000a00 */
[----:B------:R-:W0:Y:S01]  /*0060*/  S2UR UR5, SR_CgaCtaId ;  /* 0x00000000000579c3 */ /* 0x000e220000008800 */
[----:B-1----:R-:W-:-:S05]  /*0070*/  VIADD R0, R7, 0x1ff ;  /* 0x000001ff07007836 */ /* 0x002fca0000000000 */
[----:B------:R-:W-:Y:S01]  /*0080*/  SHF.R.S32.HI R3, RZ, 0x1f, R0 ;  /* 0x0000001fff037819 */ /* 0x000fe20000011400 */
[----:B0-----:R-:W-:-:S03]  /*0090*/  ULEA UR5, UR5, UR4, 0x18 ;  /* 0x0000000405057291 */ /* 0x001fc6000f8ec03f */
[----:B------:R-:W-:-:S04]  /*00a0*/  LEA.HI R3, R3, R0, RZ, 0x9 ;  /* 0x0000000003037211 */ /* 0x000fc800078f48ff */
[----:B------:R-:W-:Y:S02]  /*00b0*/  SHF.R.S32.HI R0, RZ, 0x9, R3 ;  /* 0x00000009ff007819 */ /* 0x000fe40000011403 */
[----:B------:R-:W0:Y:S03]  /*00c0*/  S2R R3, SR_CTAID.X ;  /* 0x0000000000037919 */ /* 0x000e260000002500 */
[----:B------:R-:W-:-:S05]  /*00d0*/  IMAD.SHL.U32 R0, R0, 0x8, RZ ;  /* 0x0000000800007824 */ /* 0x000fca00078e00ff */
[-C--:B------:R-:W-:Y:S02]  /*00e0*/  IABS R9, R0.reuse ;  /* 0x0000000000097213 */ /* 0x080fe40000000000 */
[----:B------:R-:W-:Y:S02]  /*00f0*/  IABS R12, R0 ;  /* 0x00000000000c7213 */ /* 0x000fe40000000000 */
[----:B------:R-:W1:Y:S08]  /*0100*/  I2F.RP R2, R9 ;  /* 0x0000000900027306 */ /* 0x000e700000209400 */
[----:B-1----:R-:W1:Y:S01]  /*0110*/  MUFU.RCP R2, R2 ;  /* 0x0000000200027308 */ /* 0x002e620000001000 */
[----:B0-----:R-:W-:Y:S01]  /*0120*/  IABS R10, R3 ;  /* 0x00000003000a7213 */ /* 0x001fe20000000000 */
[----:B-1----:R-:W-:-:S02]  /*0130*/  VIADD R4, R2, 0xffffffe ;  /* 0x0ffffffe02047836 */ /* 0x002fc40000000000 */
[----:B------:R-:W-:-:S04]  /*0140*/  IMAD.MOV R2, RZ, RZ, -R12 ;  /* 0x000000ffff027224 */ /* 0x000fc800078e0a0c */
[----:B------:R0:W1:Y:S02]  /*0150*/  F2I.FTZ.U32.TRUNC.NTZ R5, R4 ;  /* 0x0000000400057305 */ /* 0x000064000021f000 */
[----:B0-----:R-:W-:Y:S02]  /*0160*/  IMAD.MOV.U32 R4, RZ, RZ, RZ ;  /* 0x000000ffff047224 */ /* 0x001fe400078e00ff */
[----:B-1----:R-:W-:-:S04]  /*0170*/  IMAD.MOV R8, RZ, RZ, -R5 ;  /* 0x000000ffff087224 */ /* 0x002fc800078e0a05 */
[----:B------:R-:W-:Y:S02]  /*0180*/  IMAD R11, R8, R9, RZ ;  /* 0x00000009080b7224 */ /* 0x000fe400078e02ff */
[----:B------:R-:W-:Y:S02]  /*0190*/  IMAD.MOV.U32 R8, RZ, RZ, R10 ;  /* 0x000000ffff087224 */ /* 0x000fe400078e000a */
[----:B------:R-:W-:-:S06]  /*01a0*/  IMAD.HI.U32 R5, R5, R11, R4 ;  /* 0x0000000b05057227 */ /* 0x000fcc00078e0004 */
[----:B------:R-:W-:-:S04]  /*01b0*/  IMAD.HI.U32 R5, R5, R8, RZ ;  /* 0x0000000805057227 */ /* 0x000fc800078e00ff */
[----:B------:R-:W-:-:S05]  /*01c0*/  IMAD R2, R5, R2, R8 ;  /* 0x0000000205027224 */ /* 0x000fca00078e0208 */
[----:B------:R-:W-:-:S13]  /*01d0*/  ISETP.GT.U32.AND P1, PT, R9, R2, PT ;  /* 0x000000020900720c */ /* 0x000fda0003f24070 */
[----:B------:R-:W-:Y:S02]  /*01e0*/  @!P1 IMAD.IADD R2, R2, 0x1, -R9 ;  /* 0x0000000102029824 */ /* 0x000fe400078e0a09 */
[----:B------:R-:W-:Y:S01]  /*01f0*/  @!P1 VIADD R5, R5, 0x1 ;  /* 0x0000000105059836 */ /* 0x000fe20000000000 */
[----:B------:R-:W-:Y:S02]  /*0200*/  ISETP.NE.AND P1, PT, R0, RZ, PT ;  /* 0x000000ff0000720c */ /* 0x000fe40003f25270 */
[----:B------:R-:W-:Y:S02]  /*0210*/  ISETP.GE.U32.AND P0, PT, R2, R9, PT ;  /* 0x000000090200720c */ /* 0x000fe40003f06070 */
[----:B------:R-:W-:-:S04]  /*0220*/  LOP3.LUT R2, R3, R0, RZ, 0x3c, !PT ;  /* 0x0000000003027212 */ /* 0x000fc800078e3cff */
[----:B------:R-:W-:Y:S01]  /*0230*/  ISETP.GE.AND P2, PT, R2, RZ, PT ;  /* 0x000000ff0200720c */ /* 0x000fe20003f46270 */
[----:B------:R-:W-:-:S06]  /*0240*/  VIADD R2, R6, 0x1f ;  /* 0x0000001f06027836 */ /* 0x000fcc0000000000 */
[----:B------:R-:W-:-:S04]  /*0250*/  @P0 VIADD R5, R5, 0x1 ;  /* 0x0000000105050836 */ /* 0x000fc80000000000 */
[----:B------:R-:W-:Y:S01]  /*0260*/  IMAD.MOV.U32 R4, RZ, RZ, R5 ;  /* 0x000000ffff047224 */ /* 0x000fe200078e0005 */
[----:B------:R-:W-:-:S03]  /*0270*/  SHF.R.S32.HI R5, RZ, 0x1f, R2 ;  /* 0x0000001fff057819 */ /* 0x000fc60000011402 */
[----:B------:R-:W-:Y:S01]  /*0280*/  @!P2 IMAD.MOV R4, RZ, RZ, -R4 ;  /* 0x000000ffff04a224 */ /* 0x000fe200078e0a04 */
[----:B------:R-:W-:Y:S02]  /*0290*/  @!P1 LOP3.LUT R4, RZ, R0, RZ, 0x33, !PT ;  /* 0x00000000ff049212 */ /* 0x000fe400078e33ff */
[----:B------:R-:W-:-:S03]  /*02a0*/  LEA.HI R5, R5, R2, RZ, 0x5 ;  /* 0x0000000205057211 */ /* 0x000fc600078f28ff */
[----:B------:R-:W-:Y:S02]  /*02b0*/  IMAD.SHL.U32 R2, R4, 0x8, RZ ;  /* 0x0000000804027824 */ /* 0x000fe400078e00ff */
[----:B------:R-:W-:-:S03]  /*02c0*/  IMAD.MOV R4, RZ, RZ, -R4 ;  /* 0x000000ffff047224 */ /* 0x000fc600078e0a04 */
[----:B------:R-:W-:Y:S01]  /*02d0*/  LEA.HI.SX32 R5, R5, -R2, 0x1b ;  /* 0x8000000205057211 */ /* 0x000fe200078fdaff */
[----:B------:R-:W-:Y:S02]  /*02e0*/  IMAD R13, R0, R4, R3 ;  /* 0x00000004000d7224 */ /* 0x000fe400078e0203 */
[----:B------:R-:W-:Y:S01]  /*02f0*/  IMAD.MOV.U32 R4, RZ, RZ, RZ ;  /* 0x000000ffff047224 */ /* 0x000fe200078e00ff */
[----:B------:R-:W-:-:S04]  /*0300*/  VIMNMX R8, R5, 0x8, PT ;  /* 0x0000000805087848 */ /* 0x000fc80003fe0100 */
[-C--:B------:R-:W-:Y:S02]  /*0310*/  IABS R10, R8.reuse ;  /* 0x00000008000a7213 */ /* 0x080fe40000000000 */
[----:B------:R-:W-:Y:S02]  /*0320*/  IABS R0, R8 ;  /* 0x0000000800007213 */ /* 0x000fe40000000000 */
[----:B------:R-:W0:Y:S08]  /*0330*/  I2F.RP R9, R10 ;  /* 0x0000000a00097306 */ /* 0x000e300000209400 */
[----:B0-----:R-:W0:Y:S02]  /*0340*/  MUFU.RCP R9, R9 ;  /* 0x0000000900097308 */ /* 0x001e240000001000 */
[----:B0-----:R-:W-:-:S06]  /*0350*/  VIADD R5, R9, 0xffffffe ;  /* 0x0ffffffe09057836 */ /* 0x001fcc0000000000 */
[----:B------:R-:W0:Y:S02]  /*0360*/  F2I.FTZ.U32.TRUNC.NTZ R5, R5 ;  /* 0x0000000500057305 */ /* 0x000e24000021f000 */
[----:B0-----:R-:W-:-:S04]  /*0370*/  IMAD.MOV R11, RZ, RZ, -R5 ;  /* 0x000000ffff0b7224 */ /* 0x001fc800078e0a05 */
[----:B------:R-:W-:Y:S01]  /*0380*/  IMAD.MOV.U32 R3, RZ, RZ, R11 ;  /* 0x000000ffff037224 */ /* 0x000fe200078e000b */
[----:B------:R-:W-:-:S03]  /*0390*/  IABS R11, R13 ;  /* 0x0000000d000b7213 */ /* 0x000fc60000000000 */
[----:B------:R-:W-:-:S04]  /*03a0*/  IMAD R3, R3, R10, RZ ;  /* 0x0000000a03037224 */ /* 0x000fc800078e02ff */
[----:B------:R-:W-:Y:S01]  /*03b0*/  IMAD.HI.U32 R4, R5, R3, R4 ;  /* 0x0000000305047227 */ /* 0x000fe200078e0004 */
[----:B--2---:R-:W-:-:S03]  /*03c0*/  SHF.R.U32.HI R5, RZ, 0x5, R14 ;  /* 0x00000005ff057819 */ /* 0x004fc6000001160e */
[----:B------:R-:W-:Y:S01]  /*03d0*/  IMAD.MOV R3, RZ, RZ, -R0 ;  /* 0x000000ffff037224 */ /* 0x000fe200078e0a00 */
[----:B------:R-:W-:Y:S01]  /*03e0*/  SGXT.U32 R15, R5, 0x1 ;  /* 0x00000001050f781a */ /* 0x000fe20000000000 */
[----:B------:R-:W-:Y:S02]  /*03f0*/  IMAD.HI.U32 R0, R4, R11, RZ ;  /* 0x0000000b04007227 */ /* 0x000fe400078e00ff */
[----:B------:R-:W0:Y:S01]  /*0400*/  LDC R4, c[0x0][0x230] ;  /* 0x00008c00ff047b82 */ /* 0x000e220000000800 */
[C---:B------:R-:W-:Y:S01]  /*0410*/  LOP3.LUT R5, R15.reuse, 0x4, RZ, 0xfc, !PT ;  /* 0x000000040f057812 */ /* 0x040fe200078efcff */
[----:B------:R-:W-:Y:S01]  /*0420*/  IMAD R3, R0, R3, R11 ;  /* 0x0000000300037224 */ /* 0x000fe200078e020b */
[C---:B------:R-:W-:Y:S02]  /*0430*/  LOP3.LUT R5, R15.reuse, 0xa, RZ, 0xfc, !PT ;  /* 0x0000000a0f057812 */ /* 0x040fe400078efcff */
[----:B------:R-:W-:Y:S02]  /*0440*/  LOP3.LUT R5, R15, 0x10, RZ, 0xfc, !PT ;  /* 0x000000100f057812 */ /* 0x000fe400078efcff */
[----:B------:R-:W-:-:S02]  /*0450*/  ISETP.GT.U32.AND P1, PT, R10, R3, PT ;  /* 0x000000030a00720c */ /* 0x000fc40003f24070 */
[C---:B------:R-:W-:Y:S02]  /*0460*/  LOP3.LUT R5, R15.reuse, 0x16, RZ, 0xfc, !PT ;  /* 0x000000160f057812 */ /* 0x040fe400078efcff */
[C---:B------:R-:W-:Y:S02]  /*0470*/  LOP3.LUT R5, R15.reuse, 0x1c, RZ, 0xfc, !PT ;  /* 0x0000001c0f057812 */ /* 0x040fe400078efcff */
[C---:B------:R-:W-:Y:S02]  /*0480*/  LOP3.LUT R5, R15.reuse, 0x22, RZ, 0xfc, !PT ;  /* 0x000000220f057812 */ /* 0x040fe400078efcff */
[C---:B------:R-:W-:Y:S02]  /*0490*/  LOP3.LUT R5, R15.reuse, 0x28, RZ, 0xfc, !PT ;  /* 0x000000280f057812 */ /* 0x040fe400078efcff */
[C---:B------:R-:W-:Y:S02]  /*04a0*/  LOP3.LUT R5, R15.reuse, 0x2e, RZ, 0xfc, !PT ;  /* 0x0000002e0f057812 */ /* 0x040fe400078efcff */
[----:B------:R-:W-:Y:S01]  /*04b0*/  LOP3.LUT R5, R15, 0x34, RZ, 0xfc, !PT ;  /* 0x000000340f057812 */ /* 0x000fe200078efcff */
[----:B------:R-:W-:Y:S01]  /*04c0*/  @!P1 IMAD.IADD R3, R3, 0x1, -R10 ;  /* 0x0000000103039824 */ /* 0x000fe200078e0a0a */
[----:B------:R-:W-:Y:S01]  /*04d0*/  LOP3.LUT R5, R15, 0x3a, RZ, 0xfc, !PT ;  /* 0x0000003a0f057812 */ /* 0x000fe200078efcff */
[----:B------:R-:W-:Y:S01]  /*04e0*/  @!P1 VIADD R0, R0, 0x1 ;  /* 0x0000000100009836 */ /* 0x000fe20000000000 */
[----:B------:R-:W-:Y:S01]  /*04f0*/  ISETP.NE.AND P1, PT, R8, RZ, PT ;  /* 0x000000ff0800720c */ /* 0x000fe20003f25270 */
[----:B0-----:R-:W-:Y:S01]  /*0500*/  VIADD R16, R4, 0x3f ;  /* 0x0000003f04107836 */ /* 0x001fe20000000000 */
[----:B------:R-:W-:-:S02]  /*0510*/  ISETP.GE.U32.AND P0, PT, R3, R10, PT ;  /* 0x0000000a0300720c */ /* 0x000fc40003f06070 */
[----:B------:R-:W-:Y:S02]  /*0520*/  LOP3.LUT R3, R13, R8, RZ, 0x3c, !PT ;  /* 0x000000080d037212 */ /* 0x000fe400078e3cff */
[----:B------:R-:W-:Y:S02]  /*0530*/  LOP3.LUT R4, R15, 0x6, RZ, 0xfc, !PT ;  /* 0x000000060f047812 */ /* 0x000fe400078efcff */
[----:B------:R-:W-:Y:S02]  /*0540*/  ISETP.GE.AND P2, PT, R3, RZ, PT ;  /* 0x000000ff0300720c */ /* 0x000fe40003f46270 */
[C---:B------:R-:W-:Y:S02]  /*0550*/  LOP3.LUT R4, R15.reuse, 0xc, RZ, 0xfc, !PT ;  /* 0x0000000c0f047812 */ /* 0x040fe400078efcff */
[C---:B------:R-:W-:Y:S02]  /*0560*/  LOP3.LUT R4, R15.reuse, 0x12, RZ, 0xfc, !PT ;  /* 0x000000120f047812 */ /* 0x040fe400078efcff */
[----:B------:R-:W-:Y:S01]  /*0570*/  LOP3.LUT R4, R15, 0x18, RZ, 0xfc, !PT ;  /* 0x000000180f047812 */ /* 0x000fe200078efcff */
[----:B------:R-:W-:Y:S01]  /*0580*/  @P0 VIADD R0, R0, 0x1 ;  /* 0x0000000100000836 */ /* 0x000fe20000000000 */
[----:B------:R-:W-:-:S02]  /*0590*/  ISETP.GT.AND P0, PT, R16, 0x3f, PT ;  /* 0x0000003f1000780c */ /* 0x000fc40003f04270 */
[C---:B------:R-:W-:Y:S02]  /*05a0*/  LOP3.LUT R4, R15.reuse, 0x1e, RZ, 0xfc, !PT ;  /* 0x0000001e0f047812 */ /* 0x040fe400078efcff */
[C---:B------:R-:W-:Y:S01]  /*05b0*/  LOP3.LUT R4, R15.reuse, 0x24, RZ, 0xfc, !PT ;  /* 0x000000240f047812 */ /* 0x040fe200078efcff */
[----:B------:R-:W-:Y:S01]  /*05c0*/  @!P2 IMAD.MOV R0, RZ, RZ, -R0 ;  /* 0x000000ffff00a224 */ /* 0x000fe200078e0a00 */
[----:B------:R-:W-:Y:S02]  /*05d0*/  @!P1 LOP3.LUT R0, RZ, R8, RZ, 0x33, !PT ;  /* 0x00000008ff009212 */ /* 0x000fe400078e33ff */
[C---:B------:R-:W-:Y:S02]  /*05e0*/  LOP3.LUT R4, R15.reuse, 0x2a, RZ, 0xfc, !PT ;  /* 0x0000002a0f047812 */ /* 0x040fe400078efcff */
[C---:B------:R-:W-:Y:S01]  /*05f0*/  LOP3.LUT R4, R15.reuse, 0x30, RZ, 0xfc, !PT ;  /* 0x000000300f047812 */ /* 0x040fe200078efcff */
[----:B------:R-:W-:Y:S01]  /*0600*/  IMAD.MOV R3, RZ, RZ, -R0 ;  /* 0x000000ffff037224 */ /* 0x000fe200078e0a00 */
[C---:B------:R-:W-:Y:S01]  /*0610*/  LOP3.LUT R4, R15.reuse, 0x36, RZ, 0xfc, !PT ;  /* 0x000000360f047812 */ /* 0x040fe200078efcff */
[----:B------:R-:W-:Y:S01]  /*0620*/  IMAD.SHL.U32 R0, R0, 0x200, RZ ;  /* 0x0000020000007824 */ /* 0x000fe200078e00ff */
[----:B------:R-:W-:Y:S01]  /*0630*/  LOP3.LUT R4, R15, 0x3c, RZ, 0xfc, !PT ;  /* 0x0000003c0f047812 */ /* 0x000fe200078efcff */
[----:B------:R-:W-:-:S04]  /*0640*/  IMAD R3, R8, R3, R13 ;  /* 0x0000000308037224 */ /* 0x000fc800078e020d */
[----:B------:R-:W-:Y:S01]  /*0650*/  IMAD.IADD R3, R2, 0x1, R3 ;  /* 0x0000000102037824 */ /* 0x000fe200078e0203 */
[----:B------:R-:W-:-:S05]  /*0660*/  LOP3.LUT R2, R14, 0x1f, RZ, 0xc0, !PT ;  /* 0x0000001f0e027812 */ /* 0x000fca00078ec0ff */
[----:B------:R-:W-:Y:S01]  /*0670*/  IMAD R28, R3, 0x20, R2 ;  /* 0x00000020031c7824 */ /* 0x000fe200078e0202 */
[C---:B------:R-:W-:Y:S02]  /*0680*/  LOP3.LUT R3, R15.reuse, 0x2, RZ, 0xfc, !PT ;  /* 0x000000020f037812 */ /* 0x040fe400078efcff */
[C---:B------:R-:W-:Y:S02]  /*0690*/  LOP3.LUT R3, R15.reuse, 0x8, RZ, 0xfc, !PT ;  /* 0x000000080f037812 */ /* 0x040fe400078efcff */
[----:B------:R0:W-:Y:S01]  /*06a0*/  STL [R1+0x1b54], R28 ;  /* 0x001b541c01007387 */ /* 0x0001e20000100800 */
[C---:B------:R-:W-:Y:S02]  /*06b0*/  LOP3.LUT R3, R15.reuse, 0xe, RZ, 0xfc, !PT ;  /* 0x0000000e0f037812 */ /* 0x040fe400078efcff */
[C---:B------:R-:W-:Y:S02]  /*06c0*/  LOP3.LUT R3, R15.reuse, 0x14, RZ, 0xfc, !PT ;  /* 0x000000140f037812 */ /* 0x040fe400078efcff */
[----:B------:R-:W-:-:S02]  /*06d0*/  LOP3.LUT R3, R15, 0x1a, RZ, 0xfc, !PT ;  /* 0x0000001a0f037812 */ /* 0x000fc400078efcff */
[C---:B------:R-:W-:Y:S02]  /*06e0*/  LOP3.LUT R3, R15.reuse, 0x20, RZ, 0xfc, !PT ;  /* 0x000000200f037812 */ /* 0x040fe400078efcff */
[C---:B------:R-:W-:Y:S02]  /*06f0*/  LOP3.LUT R3, R15.reuse, 0x26, RZ, 0xfc, !PT ;  /* 0x000000260f037812 */ /* 0x040fe400078efcff */
[C---:B------:R-:W-:Y:S02]  /*0700*/  LOP3.LUT R3, R15.reuse, 0x2c, RZ, 0xfc, !PT ;  /* 0x0000002c0f037812 */ /* 0x040fe400078efcff */
[C---:B------:R-:W-:Y:S02]  /*0710*/  LOP3.LUT R3, R15.reuse, 0x32, RZ, 0xfc, !PT ;  /* 0x000000320f037812 */ /* 0x040fe400078efcff */
[----:B------:R-:W-:Y:S02]  /*0720*/  LOP3.LUT R3, R15, 0x38, RZ, 0xfc, !PT ;  /* 0x000000380f037812 */ /* 0x000fe400078efcff */
[----:B------:R-:W-:-:S02]  /*0730*/  LOP3.LUT R2, R14, 0x20, RZ, 0xc0, !PT ;  /* 0x000000200e027812 */ /* 0x000fc400078ec0ff */
[----:B------:R-:W-:Y:S01]  /*0740*/  LOP3.LUT R3, R15, 0x3e, RZ, 0xfc, !PT ;  /* 0x0000003e0f037812 */ /* 0x000fe200078efcff */
[----:B0-----:R-:W-:Y:S06]  /*0750*/  @P0 BRA `(.L_x_0) ;  /* 0x0000000400e40947 */ /* 0x001fec0003800000 */
[----:B------:R-:W-:Y:S01]  /*0760*/  IMAD.SHL.U32 R3, R14, 0x8, RZ ;  /* 0x000000080e037824 */ /* 0x000fe200078e00ff */
[----:B------:R-:W-:Y:S01]  /*0770*/  CS2R R20, SRZ ;  /* 0x0000000000147805 */ /* 0x000fe2000001ff00 */
[----:B------:R-:W-:Y:S01]  /*0780*/  IMAD.SHL.U32 R2, R2, 0x20, RZ ;  /* 0x0000002002027824 */ /* 0x000fe200078e00ff */
[----:B------:R-:W-:Y:S02]  /*0790*/  CS2R R22, SRZ ;  /* 0x0000000000167805 */ /* 0x000fe4000001ff00 */
[----:B------:R-:W-:Y:S01]  /*07a0*/  CS2R R16, SRZ ;  /* 0x0000000000107805 */ /* 0x000fe2000001ff00 */
[----:B------:R0:W-:Y:S01]  /*07b0*/  STL [R1+0x1b50], R3 ;  /* 0x001b500301007387 */ /* 0x0001e20000100800 */
[----:B------:R-:W-:Y:S02]  /*07c0*/  CS2R R18, SRZ ;  /* 0x0000000000127805 */ /* 0x000fe4000001ff00 */
[----:B------:R-:W-:Y:S02]  /*07d0*/  CS2R R12, SRZ ;  /* 0x00000000000c7805 */ /* 0x000fe4000001ff00 */
[----:B------:R-:W-:Y:S01]  /*07e0*/  CS2R R14, SRZ ;  /* 0x00000000000e7805 */ /* 0x000fe2000001ff00 */
[----:B------:R0:W-:Y:S01]  /*07f0*/  STL [R1+0x1b4c], R2 ;  /* 0x001b4c0201007387 */ /* 0x0001e20000100800 */
[----:B------:R-:W-:-:S02]  /*0800*/  CS2R R8, SRZ ;  /* 0x0000000000087805 */ /* 0x000fc4000001ff00 */
[----:B------:R-:W-:Y:S02]  /*0810*/  CS2R R10, SRZ ;  /* 0x00000000000a7805 */ /* 0x000fe4000001ff00 */
[----:B------:R-:W-:Y:S01]  /*0820*/  CS2R R4, SRZ ;  /* 0x0000000000047805 */ /* 0x000fe2000001ff00 */
[----:B------:R0:W-:Y:S01]  /*0830*/  STL [R1], RZ ;  /* 0x000000ff01007387 */ /* 0x0001e20000100800 */
[----:B------:R-:W-:Y:S02]  /*0840*/  CS2R R6, SRZ ;  /* 0x0000000000067805 */ /* 0x000fe4000001ff00 */
[----:B------:R-:W-:Y:S02]  /*0850*/  CS2R R24, SRZ ;  /* 0x0000000000187805 */ /* 0x000fe4000001ff00 */
[----:B------:R-:W-:Y:S01]  /*0860*/  CS2R R26, SRZ ;  /* 0x00000000001a7805 */ /* 0x000fe2000001ff00 */
[----:B------:R0:W-:Y:S04]  /*0870*/  STL [R1+0x4], RZ ;  /* 0x000004ff01007387 */ /* 0x0001e80000100800 */
        /* <DEDUP_REMOVED lines=101> */
[----:B------:R0:W-:Y:S01]  /*0ed0*/  STL [R1+0x19c], RZ ;  /* 0x00019cff01007387 */ /* 0x0001e20000100800 */
[----:B------:R-:W-:Y:S05]  /*0ee0*/  BRA `(.L_x_1) ;  /* 0x000006b800f07947 */ /* 0x000fea0003800000 */
.L_x_0:
[----:B------:R-:W-:Y:S01]  /*0ef0*/  IABS R3, R7 ;  /* 0x0000000700037213 */ /* 0x000fe20000000000 */
[----:B------:R-:W-:Y:S01]  /*0f00*/  IMAD.MOV.U32 R4, RZ, RZ, RZ ;  /* 0x000000ffff047224 */ /* 0x000fe200078e00ff */
[----:B------:R-:W-:Y:S01]  /*0f10*/  STL [R1+0x1d00], R7 ;  /* 0x001d000701007387 */ /* 0x000fe20000100800 */
[C---:B------:R-:W-:Y:S01]  /*0f20*/  VIADD R8, R0.reuse, 0x1fe ;  /* 0x000001fe00087836 */ /* 0x040fe20000000000 */
[----:B------:R-:W0:Y:S01]  /*0f30*/  I2F.RP R2, R3 ;  /* 0x0000000300027306 */ /* 0x000e220000209400 */
[C---:B------:R-:W-:Y:S01]  /*0f40*/  VIADD R15, R0.reuse, 0x1fd ;  /* 0x000001fd000f7836 */ /* 0x040fe20000000000 */
[----:B------:R-:W-:Y:S01]  /*0f50*/  ULDC UR6, c[0x0][0x238] ;  /* 0x00008e0000067ab9 */ /* 0x000fe20000000800 */
[----:B------:R-:W-:Y:S01]  /*0f60*/  VIADD R27, R0, 0xa ;  /* 0x0000000a001b7836 */ /* 0x000fe20000000000 */
[----:B------:R-:W-:Y:S01]  /*0f70*/  IABS R10, R8 ;  /* 0x00000008000a7213 */ /* 0x000fe20000000000 */
[----:B------:R-:W-:Y:S01]  /*0f80*/  ULDC UR7, c[0x0][0x23c] ;  /* 0x00008f0000077ab9 */ /* 0x000fe20000000800 */
[----:B------:R-:W-:Y:S01]  /*0f90*/  ISETP.GE.AND P1, PT, R8, RZ, PT ;  /* 0x000000ff0800720c */ /* 0x000fe20003f26270 */
[----:B------:R-:W-:Y:S01]  /*0fa0*/  ULDC.64 UR8, c[0x0][0x218] ;  /* 0x0000860000087ab9 */ /* 0x000fe20000000a00 */
[----:B------:R-:W-:Y:S01]  /*0fb0*/  ISETP.GE.AND P5, PT, R15, RZ, PT ;  /* 0x000000ff0f00720c */ /* 0x000fe20003fa6270 */
[----:B------:R-:W-:Y:S01]  /*0fc0*/  ULDC UR4, c[0x0][0x240] ;  /* 0x0000900000047ab9 */ /* 0x000fe20000000800 */
[----:B------:R-:W-:Y:S01]  /*0fd0*/  ULDC.64 UR12, c[0x0][0x210] ;  /* 0x00008400000c7ab9 */ /* 0x000fe20000000a00 */
[----:B0-----:R-:W0:Y:S02]  /*0fe0*/  MUFU.RCP R2, R2 ;  /* 0x0000000200027308 */ /* 0x001e240000001000 */
[----:B0-----:R-:W-:-:S06]  /*0ff0*/  VIADD R2, R2, 0xffffffe ;  /* 0x0ffffffe02027836 */ /* 0x001fcc0000000000 */
[----:B------:R0:W1:Y:S02]  /*1000*/  F2I.FTZ.U32.TRUNC.NTZ R5, R2 ;  /* 0x0000000200057305 */ /* 0x000064000021f000 */
[----:B0-----:R-:W-:-:S05]  /*1010*/  VIADD R2, R0, 0x1ff ;  /* 0x000001ff00027836 */ /* 0x001fca0000000000 */
[----:B------:R-:W-:Y:S01]  /*1020*/  IABS R11, R2 ;  /* 0x00000002000b7213 */ /* 0x000fe20000000000 */
[----:B-1----:R-:W-:Y:S01]  /*1030*/  IMAD.MOV R9, RZ, RZ, -R5 ;  /* 0x000000ffff097224 */ /* 0x002fe200078e0a05 */
[----:B------:R-:W-:-:S03]  /*1040*/  ISETP.GE.AND P2, PT, R2, RZ, PT ;  /* 0x000000ff0200720c */ /* 0x000fc60003f46270 */
[----:B------:R-:W-:-:S04]  /*1050*/  IMAD R9, R9, R3, RZ ;  /* 0x0000000309097224 */ /* 0x000fc800078e02ff */
[----:B------:R-:W-:Y:S01]  /*1060*/  IMAD.HI.U32 R4, R5, R9, R4 ;  /* 0x0000000905047227 */ /* 0x000fe200078e0004 */
[----:B------:R-:W-:-:S03]  /*1070*/  IABS R5, R15 ;  /* 0x0000000f00057213 */ /* 0x000fc60000000000 */
[----:B------:R-:W-:Y:S02]  /*1080*/  VIADD R9, R0, 0x1fc ;  /* 0x000001fc00097836 */ /* 0x000fe40000000000 */
[----:B------:R-:W-:-:S03]  /*1090*/  IMAD.HI.U32 R14, R4, R11, RZ ;  /* 0x0000000b040e7227 */ /* 0x000fc600078e00ff */
[----:B------:R-:W-:Y:S01]  /*10a0*/  IABS R13, R9 ;  /* 0x00000009000d7213 */ /* 0x000fe20000000000 */
[----:B------:R-:W-:Y:S01]  /*10b0*/  IMAD.HI.U32 R12, R4, R10, RZ ;  /* 0x0000000a040c7227 */ /* 0x000fe200078e00ff */
[----:B------:R-:W-:-:S03]  /*10c0*/  ISETP.GE.AND P6, PT, R9, RZ, PT ;  /* 0x000000ff0900720c */ /* 0x000fc60003fc6270 */
[----:B------:R-:W-:Y:S02]  /*10d0*/  IMAD.MOV R14, RZ, RZ, -R14 ;  /* 0x000000ffff0e7224 */ /* 0x000fe400078e0a0e */
[----:B------:R-:W-:Y:S02]  /*10e0*/  IMAD.MOV R12, RZ, RZ, -R12 ;  /* 0x000000ffff0c7224 */ /* 0x000fe400078e0a0c */
[----:B------:R-:W-:-:S04]  /*10f0*/  IMAD.HI.U32 R2, R4, R5, RZ ;  /* 0x0000000504027227 */ /* 0x000fc800078e00ff */
[C---:B------:R-:W-:Y:S02]  /*1100*/  IMAD R11, R3.reuse, R14, R11 ;  /* 0x0000000e030b7224 */ /* 0x040fe400078e020b */
[C---:B------:R-:W-:Y:S02]  /*1110*/  IMAD R10, R3.reuse, R12, R10 ;  /* 0x0000000c030a7224 */ /* 0x040fe400078e020a */
[----:B------:R-:W-:Y:S01]  /*1120*/  IMAD.MOV R2, RZ, RZ, -R2 ;  /* 0x000000ffff027224 */ /* 0x000fe200078e0a02 */
[C---:B------:R-:W-:Y:S01]  /*1130*/  ISETP.GT.U32.AND P3, PT, R3.reuse, R11, PT ;  /* 0x0000000b0300720c */ /* 0x040fe20003f64070 */
[----:B------:R-:W-:Y:S01]  /*1140*/  IMAD.MOV.U32 R8, RZ, RZ, R13 ;  /* 0x000000ffff087224 */ /* 0x000fe200078e000d */
[C---:B------:R-:W-:Y:S01]  /*1150*/  ISETP.GT.U32.AND P4, PT, R3.reuse, R10, PT ;  /* 0x0000000a0300720c */ /* 0x040fe20003f84070 */
[----:B------:R-:W-:Y:S02]  /*1160*/  IMAD R5, R3, R2, R5 ;  /* 0x0000000203057224 */ /* 0x000fe400078e0205 */
[----:B------:R-:W-:-:S03]  /*1170*/  IMAD.HI.U32 R14, R4, R8, RZ ;  /* 0x00000008040e7227 */ /* 0x000fc600078e00ff */
[C---:B------:R-:W-:Y:S01]  /*1180*/  ISETP.GT.U32.AND P0, PT, R3.reuse, R5, PT ;  /* 0x000000050300720c */ /* 0x040fe20003f04070 */
[----:B------:R-:W-:Y:S02]  /*1190*/  IMAD.MOV R14, RZ, RZ, -R14 ;  /* 0x000000ffff0e7224 */ /* 0x000fe400078e0a0e */
[----:B------:R-:W-:Y:S02]  /*11a0*/  VIADD R12, R0, 0x1fb ;  /* 0x000001fb000c7836 */ /* 0x000fe40000000000 */
[----:B------:R-:W-:Y:S02]  /*11b0*/  IMAD R8, R3, R14, R8 ;  /* 0x0000000e03087224 */ /* 0x000fe400078e0208 */
[--C-:B------:R-:W-:Y:S01]  /*11c0*/  @!P3 IMAD.IADD R11, R11, 0x1, -R3.reuse ;  /* 0x000000010b0bb824 */ /* 0x100fe200078e0a03 */
[----:B------:R-:W-:Y:S01]  /*11d0*/  IABS R2, R12 ;  /* 0x0000000c00027213 */ /* 0x000fe20000000000 */
[--C-:B------:R-:W-:Y:S01]  /*11e0*/  @!P4 IMAD.IADD R10, R10, 0x1, -R3.reuse ;  /* 0x000000010a0ac824 */ /* 0x100fe200078e0a03 */
[C---:B------:R-:W-:Y:S01]  /*11f0*/  ISETP.GT.U32.AND P3, PT, R3.reuse, R8, PT ;  /* 0x000000080300720c */ /* 0x040fe20003f64070 */
[----:B------:R-:W-:Y:S01]  /*1200*/  VIADD R13, R0, 0x1fa ;  /* 0x000001fa000d7836 */ /* 0x000fe20000000000 */
[----:B------:R-:W-:Y:S01]  /*1210*/  ISETP.GT.U32.AND P4, PT, R3, R11, PT ;  /* 0x0000000b0300720c */ /* 0x000fe20003f84070 */
[----:B------:R-:W-:Y:S01]  /*1220*/  @!P0 IMAD.IADD R5, R5, 0x1, -R3 ;  /* 0x0000000105058824 */ /* 0x000fe200078e0a03 */
[----:B------:R-:W-:Y:S01]  /*1230*/  ISETP.GT.U32.AND P0, PT, R3, R10, PT ;  /* 0x0000000a0300720c */ /* 0x000fe20003f04070 */
[----:B------:R-:W-:Y:S01]  /*1240*/  IMAD.HI.U32 R17, R4, R2, RZ ;  /* 0x0000000204117227 */ /* 0x000fe200078e00ff */
[----:B------:R-:W-:-:S03]  /*1250*/  IABS R20, R13 ;  /* 0x0000000d00147213 */ /* 0x000fc60000000000 */
[----:B------:R-:W-:Y:S02]  /*1260*/  VIADD R14, R0, 0x1f9 ;  /* 0x000001f9000e7836 */ /* 0x000fe40000000000 */
[----:B------:R-:W-:-:S03]  /*1270*/  IMAD.HI.U32 R16, R4, R20, RZ ;  /* 0x0000001404107227 */ /* 0x000fc600078e00ff */
[----:B------:R-:W-:Y:S01]  /*1280*/  IABS R15, R14 ;  /* 0x0000000e000f7213 */ /* 0x000fe20000000000 */
[----:B------:R-:W-:Y:S02]  /*1290*/  IMAD.MOV R17, RZ, RZ, -R17 ;  /* 0x000000ffff117224 */ /* 0x000fe400078e0a11 */
[----:B------:R-:W-:Y:S02]  /*12a0*/  VIADD R9, R0, 0x1f8 ;  /* 0x000001f800097836 */ /* 0x000fe40000000000 */
[--C-:B------:R-:W-:Y:S01]  /*12b0*/  @!P3 IMAD.IADD R8, R8, 0x1, -R3.reuse ;  /* 0x000000010808b824 */ /* 0x100fe200078e0a03 */
[C---:B------:R-:W-:Y:S01]  /*12c0*/  ISETP.GT.U32.AND P3, PT, R3.reuse, R5, PT ;  /* 0x000000050300720c */ /* 0x040fe20003f64070 */
[----:B------:R-:W-:Y:S02]  /*12d0*/  IMAD.MOV R16, RZ, RZ, -R16 ;  /* 0x000000ffff107224 */ /* 0x000fe400078e0a10 */
[----:B------:R-:W-:Y:S01]  /*12e0*/  IMAD R2, R3, R17, R2 ;  /* 0x0000001103027224 */ /* 0x000fe200078e0202 */
[----:B------:R-:W-:Y:S01]  /*12f0*/  IABS R17, R9 ;  /* 0x0000000900117213 */ /* 0x000fe20000000000 */
[--C-:B------:R-:W-:Y:S01]  /*1300*/  @!P4 IMAD.IADD R11, R11, 0x1, -R3.reuse ;  /* 0x000000010b0bc824 */ /* 0x100fe200078e0a03 */
[C---:B------:R-:W-:Y:S01]  /*1310*/  ISETP.GT.U32.AND P4, PT, R3.reuse, R8, PT ;  /* 0x000000080300720c */ /* 0x040fe20003f84070 */
[----:B------:R-:W-:Y:S01]  /*1320*/  @!P0 IMAD.IADD R10, R10, 0x1, -R3 ;  /* 0x000000010a0a8824 */ /* 0x000fe200078e0a03 */
[C---:B------:R-:W-:Y:S01]  /*1330*/  ISETP.GT.U32.AND P0, PT, R3.reuse, R2, PT ;  /* 0x000000020300720c */ /* 0x040fe20003f04070 */
[----:B------:R-:W-:-:S02]  /*1340*/  IMAD R20, R3, R16, R20 ;  /* 0x0000001003147224 */ /* 0x000fc400078e0214 */
[----:B------:R-:W-:Y:S02]  /*1350*/  IMAD.MOV.U32 R16, RZ, RZ, R15 ;  /* 0x000000ffff107224 */ /* 0x000fe400078e000f */
[----:B------:R-:W-:Y:S02]  /*1360*/  IMAD.MOV.U32 R19, RZ, RZ, R11 ;  /* 0x000000ffff137224 */ /* 0x000fe400078e000b */
[----:B------:R-:W-:Y:S02]  /*1370*/  IMAD.MOV.U32 R18, RZ, RZ, R10 ;  /* 0x000000ffff127224 */ /* 0x000fe400078e000a */
[----:B------:R-:W-:Y:S02]  /*1380*/  IMAD.MOV.U32 R15, RZ, RZ, R17 ;  /* 0x000000ffff0f7224 */ /* 0x000fe400078e0011 */
[----:B------:R-:W-:-:S04]  /*1390*/  IMAD.HI.U32 R17, R4, R16, RZ ;  /* 0x0000001004117227 */ /* 0x000fc800078e00ff */
[----:B------:R-:W-:Y:S01]  /*13a0*/  @!P2 IMAD.MOV R19, RZ, RZ, -R19 ;  /* 0x000000ffff13a224 */ /* 0x000fe200078e0a13 */
[----:B------:R-:W-:Y:S01]  /*13b0*/  ISETP.GT.U32.AND P2, PT, R3, R20, PT ;  /* 0x000000140300720c */ /* 0x000fe20003f44070 */
[----:B------:R-:W-:Y:S01]  /*13c0*/  @!P1 IMAD.MOV R18, RZ, RZ, -R18 ;  /* 0x000000ffff129224 */ /* 0x000fe200078e0a12 */
[----:B------:R-:W-:Y:S01]  /*13d0*/  ISETP.GE.AND P1, PT, R12, RZ, PT ;  /* 0x000000ff0c00720c */ /* 0x000fe20003f26270 */
[----:B------:R-:W-:Y:S01]  /*13e0*/  IMAD.HI.U32 R10, R4, R15, RZ ;  /* 0x0000000f040a7227 */ /* 0x000fe200078e00ff */
[----:B------:R-:W-:Y:S03]  /*13f0*/  STL [R1+0x7d0], R19 ;  /* 0x0007d01301007387 */ /* 0x000fe60000100800 */
[----:B------:R-:W-:Y:S01]  /*1400*/  @!P3 IMAD.IADD R5, R5, 0x1, -R3 ;  /* 0x000000010505b824 */ /* 0x000fe200078e0a03 */
[----:B------:R0:W-:Y:S01]  /*1410*/  STL [R1+0x7cc], R18 ;  /* 0x0007cc1201007387 */ /* 0x0001e20000100800 */
[----:B------:R-:W-:Y:S01]  /*1420*/  IMAD.MOV R17, RZ, RZ, -R17 ;  /* 0x000000ffff117224 */ /* 0x000fe200078e0a11 */
[----:B------:R-:W-:Y:S01]  /*1430*/  ISETP.GE.AND P3, PT, R13, RZ, PT ;  /* 0x000000ff0d00720c */ /* 0x000fe20003f66270 */
[----:B------:R-:W-:-:S02]  /*1440*/  IMAD.MOV R10, RZ, RZ, -R10 ;  /* 0x000000ffff0a7224 */ /* 0x000fc400078e0a0a */
[----:B------:R-:W-:Y:S01]  /*1450*/  @!P4 IMAD.IADD R8, R8, 0x1, -R3 ;  /* 0x000000010808c824 */ /* 0x000fe200078e0a03 */
[----:B------:R-:W-:Y:S01]  /*1460*/  ISETP.GE.AND P4, PT, R14, RZ, PT ;  /* 0x000000ff0e00720c */ /* 0x000fe20003f86270 */
[C---:B------:R-:W-:Y:S02]  /*1470*/  IMAD R11, R3.reuse, R17, R16 ;  /* 0x00000011030b7224 */ /* 0x040fe400078e0210 */
[C---:B------:R-:W-:Y:S02]  /*1480*/  IMAD R12, R3.reuse, R10, R15 ;  /* 0x0000000a030c7224 */ /* 0x040fe400078e020f */
[----:B0-----:R-:W-:Y:S02]  /*1490*/  IMAD.MOV.U32 R18, RZ, RZ, R5 ;  /* 0x000000ffff127224 */ /* 0x001fe400078e0005 */
[----:B------:R-:W-:Y:S02]  /*14a0*/  IMAD.MOV.U32 R7, RZ, RZ, R8 ;  /* 0x000000ffff077224 */ /* 0x000fe400078e0008 */
[----:B------:R-:W-:Y:S01]  /*14b0*/  @!P5 IMAD.MOV R18, RZ, RZ, -R18 ;  /* 0x000000ffff12d224 */ /* 0x000fe200078e0a12 */
[----:B------:R-:W-:Y:S01]  /*14c0*/  ISETP.GT.U32.AND P5, PT, R3, R11, PT ;  /* 0x0000000b0300720c */ /* 0x000fe20003fa4070 */
[----:B------:R-:W-:-:S02]  /*14d0*/  @!P2 IMAD.IADD R20, R20, 0x1, -R3 ;  /* 0x000000011414a824 */ /* 0x000fc400078e0a03 */
[----:B------:R-:W-:Y:S01]  /*14e0*/  @!P0 IMAD.IADD R2, R2, 0x1, -R3 ;  /* 0x0000000102028824 */ /* 0x000fe200078e0a03 */
[----:B------:R-:W-:Y:S01]  /*14f0*/  STL [R1+0x7c8], R18 ;  /* 0x0007c81201007387 */ /* 0x000fe20000100800 */
[----:B------:R-:W-:Y:S01]  /*1500*/  @!P6 IMAD.MOV R7, RZ, RZ, -R7 ;  /* 0x000000ffff07e224 */ /* 0x000fe200078e0a07 */
[C---:B------:R-:W-:Y:S01]  /*1510*/  ISETP.GT.U32.AND P6, PT, R3.reuse, R12, PT ;  /* 0x0000000c0300720c */ /* 0x040fe20003fc4070 */
[C---:B------:R-:W-:Y:S01]  /*1520*/  VIADD R14, R0.reuse, 0x1f7 ;  /* 0x000001f7000e7836 */ /* 0x040fe20000000000 */
[C---:B------:R-:W-:Y:S01]  /*1530*/  ISETP.GT.U32.AND P2, PT, R3.reuse, R20, PT ;  /* 0x000000140300720c */ /* 0x040fe20003f44070 */
[C---:B------:R-:W-:Y:S01]  /*1540*/  VIADD R13, R0.reuse, 0x1f6 ;  /* 0x000001f6000d7836 */ /* 0x040fe20000000000 */
[----:B------:R-:W-:Y:S01]  /*1550*/  ISETP.GT.U32.AND P0, PT, R3, R2, PT ;  /* 0x000000020300720c */ /* 0x000fe20003f04070 */
[----:B------:R0:W-:Y:S01]  /*1560*/  STL [R1+0x7c4], R7 ;  /* 0x0007c40701007387 */ /* 0x0001e20000100800 */
[----:B------:R-:W-:Y:S01]  /*1570*/  IABS R10, R14 ;  /* 0x0000000e000a7213 */ /* 0x000fe20000000000 */
[----:B------:R-:W-:Y:S01]  /*1580*/  @!P5 IMAD.IADD R11, R11, 0x1, -R3 ;  /* 0x000000010b0bd824 */ /* 0x000fe200078e0a03 */
[----:B------:R-:W-:Y:S01]  /*1590*/  IABS R5, R13 ;  /* 0x0000000d00057213 */ /* 0x000fe20000000000 */
[----:B------:R-:W-:-:S02]  /*15a0*/  VIADD R16, R0, 0x1f3 ;  /* 0x000001f300107836 */ /* 0x000fc40000000000 */
[----:B------:R-:W-:Y:S01]  /*15b0*/  IMAD.MOV.U32 R8, RZ, RZ, R10 ;  /* 0x000000ffff087224 */ /* 0x000fe200078e000a */
[----:B------:R-:W-:Y:S01]  /*15c0*/  ISETP.GT.U32.AND P5, PT, R3, R11, PT ;  /* 0x0000000b0300720c */ /* 0x000fe20003fa4070 */
[----:B------:R-:W-:Y:S01]  /*15d0*/  @!P6 IMAD.IADD R12, R12, 0x1, -R3 ;  /* 0x000000010c0ce824 */ /* 0x000fe200078e0a03 */
[----:B------:R-:W-:Y:S01]  /*15e0*/  IABS R17, R16 ;  /* 0x0000001000117213 */ /* 0x000fe20000000000 */
[----:B------:R-:W-:-:S03]  /*15f0*/  IMAD.HI.U32 R15, R4, R8, RZ ;  /* 0x00000008040f7227 */ /* 0x000fc600078e00ff */
[----:B------:R-:W-:Y:S01]  /*1600*/  ISETP.GT.U32.AND P6, PT, R3, R12, PT ;  /* 0x0000000c0300720c */ /* 0x000fe20003fc4070 */
[--C-:B------:R-:W-:Y:S01]  /*1610*/  @!P2 IMAD.IADD R20, R20, 0x1, -R3.reuse ;  /* 0x000000011414a824 */ /* 0x100fe200078e0a03 */
[----:B------:R-:W-:Y:S01]  /*1620*/  ISETP.GE.AND P2, PT, R14, RZ, PT ;  /* 0x000000ff0e00720c */ /* 0x000fe20003f46270 */
[----:B------:R-:W-:Y:S01]  /*1630*/  @!P0 IMAD.IADD R2, R2, 0x1, -R3 ;  /* 0x0000000102028824 */ /* 0x000fe200078e0a03 */
[----:B------:R-:W-:Y:S01]  /*1640*/  ISETP.GE.AND P0, PT, R9, RZ, PT ;  /* 0x000000ff0900720c */ /* 0x000fe20003f06270 */
[----:B------:R-:W-:-:S04]  /*1650*/  IMAD.HI.U32 R14, R4, R5, RZ ;  /* 0x00000005040e7227 */ /* 0x000fc800078e00ff */
[----:B------:R-:W-:Y:S02]  /*1660*/  IMAD.MOV R15, RZ, RZ, -R15 ;  /* 0x000000ffff0f7224 */ /* 0x000fe400078e0a0f */
[----:B0-----:R-:W-:Y:S02]  /*1670*/  IMAD.MOV.U32 R7, RZ, RZ, R2 ;  /* 0x000000ffff077224 */ /* 0x001fe400078e0002 */
[----:B------:R-:W-:Y:S02]  /*1680*/  VIADD R10, R0, 0x1f5 ;  /* 0x000001f5000a7836 */ /* 0x000fe40000000000 */
[----:B------:R-:W-:Y:S02]  /*1690*/  IMAD.MOV R2, RZ, RZ, -R14 ;  /* 0x000000ffff027224 */ /* 0x000fe400078e0a0e */
[C---:B------:R-:W-:Y:S01]  /*16a0*/  IMAD R14, R3.reuse, R15, R8 ;  /* 0x0000000f030e7224 */ /* 0x040fe200078e0208 */
[----:B------:R-:W-:Y:S01]  /*16b0*/  IABS R9, R10 ;  /* 0x0000000a00097213 */ /* 0x000fe20000000000 */
[----:B------:R-:W-:-:S02]  /*16c0*/  IMAD R5, R3, R2, R5 ;  /* 0x0000000203057224 */ /* 0x000fc400078e0205 */
[----:B------:R-:W-:Y:S01]  /*16d0*/  @!P5 IMAD.IADD R11, R11, 0x1, -R3 ;  /* 0x000000010b0bd824 */ /* 0x000fe200078e0a03 */
[----:B------:R-:W-:Y:S01]  /*16e0*/  ISETP.GT.U32.AND P5, PT, R3, R14, PT ;  /* 0x0000000e0300720c */ /* 0x000fe20003fa4070 */
[----:B------:R-:W-:Y:S01]  /*16f0*/  @!P1 IMAD.MOV R7, RZ, RZ, -R7 ;  /* 0x000000ffff079224 */ /* 0x000fe200078e0a07 */
[----:B------:R-:W-:Y:S01]  /*1700*/  ISETP.GE.AND P1, PT, R13, RZ, PT ;  /* 0x000000ff0d00720c */ /* 0x000fe20003f26270 */
[----:B------:R-:W-:Y:S01]  /*1710*/  @!P6 IMAD.IADD R12, R12, 0x1, -R3 ;  /* 0x000000010c0ce824 */ /* 0x000fe200078e0a03 */
[----:B------:R-:W-:Y:S01]  /*1720*/  ISETP.GT.U32.AND P6, PT, R3, R5, PT ;  /* 0x000000050300720c */ /* 0x000fe20003fc4070 */
[----:B------:R-:W-:Y:S01]  /*1730*/  IMAD.MOV.U32 R13, RZ, RZ, R9 ;  /* 0x000000ffff0d7224 */ /* 0x000fe200078e0009 */
[----:B------:R0:W-:Y:S01]  /*1740*/  STL [R1+0x7c0], R7 ;  /* 0x0007c00701007387 */ /* 0x0001e20000100800 */
[----:B------:R-:W-:Y:S02]  /*1750*/  VIADD R15, R0, 0x1f4 ;  /* 0x000001f4000f7836 */ /* 0x000fe40000000000 */
[----:B------:R-:W-:-:S03]  /*1760*/  IMAD.HI.U32 R8, R4, R13, RZ ;  /* 0x0000000d04087227 */ /* 0x000fc600078e00ff */
[----:B------:R-:W-:Y:S01]  /*1770*/  IABS R18, R15 ;  /* 0x0000000f00127213 */ /* 0x000fe20000000000 */
[----:B------:R-:W-:Y:S02]  /*1780*/  IMAD.MOV R8, RZ, RZ, -R8 ;  /* 0x000000ffff087224 */ /* 0x000fe400078e0a08 */
[----:B------:R-:W-:Y:S02]  /*1790*/  @!P5 IMAD.IADD R14, R14, 0x1, -R3 ;  /* 0x000000010e0ed824 */ /* 0x000fe400078e0a03 */
[----:B0-----:R-:W-:Y:S02]  /*17a0*/  IMAD.MOV.U32 R7, RZ, RZ, R20 ;  /* 0x000000ffff077224 */ /* 0x001fe400078e0014 */
[----:B------:R-:W-:Y:S02]  /*17b0*/  IMAD R13, R3, R8, R13 ;  /* 0x00000008030d7224 */ /* 0x000fe400078e020d */
[----:B------:R-:W-:Y:S01]  /*17c0*/  @!P6 IMAD.IADD R5, R5, 0x1, -R3 ;  /* 0x000000010505e824 */ /* 0x000fe200078e0a03 */
[C---:B------:R-:W-:Y:S01]  /*17d0*/  ISETP.GT.U32.AND P6, PT, R3.reuse, R14, PT ;  /* 0x0000000e0300720c */ /* 0x040fe20003fc4070 */
[----:B------:R-:W-:Y:S01]  /*17e0*/  VIADD R2, R0, 0x1f2 ;  /* 0x000001f200027836 */ /* 0x000fe20000000000 */
[----:B------:R-:W-:Y:S01]  /*17f0*/  ISETP.GT.U32.AND P5, PT, R3, R13, PT ;  /* 0x0000000d0300720c */ /* 0x000fe20003fa4070 */
[----:B------:R-:W-:-:S03]  /*1800*/  IMAD.HI.U32 R21, R4, R18, RZ ;  /* 0x0000001204157227 */ /* 0x000fc600078e00ff */
[----:B------:R-:W-:Y:S01]  /*1810*/  IABS R9, R2 ;  /* 0x0000000200097213 */ /* 0x000fe20000000000 */
[----:B------:R-:W-:Y:S01]  /*1820*/  @!P3 IMAD.MOV R7, RZ, RZ, -R7 ;  /* 0x000000ffff07b224 */ /* 0x000fe200078e0a07 */
[----:B------:R-:W-:Y:S01]  /*1830*/  ISETP.GE.AND P3, PT, R10, RZ, PT ;  /* 0x000000ff0a00720c */ /* 0x000fe20003f66270 */
[----:B------:R-:W-:Y:S02]  /*1840*/  IMAD.MOV R21, RZ, RZ, -R21 ;  /* 0x000000ffff157224 */ /* 0x000fe400078e0a15 */
[----:B------:R-:W-:Y:S01]  /*1850*/  IMAD.HI.U32 R19, R4, R17, RZ ;  /* 0x0000001104137227 */ /* 0x000fe200078e00ff */
[----:B------:R0:W-:Y:S03]  /*1860*/  STL [R1+0x7bc], R7 ;  /* 0x0007bc0701007387 */ /* 0x0001e60000100800 */
[----:B------:R-:W-:Y:S02]  /*1870*/  IMAD R10, R3, R21, R18 ;  /* 0x00000015030a7224 */ /* 0x000fe400078e0212 */
[----:B------:R-:W-:-:S02]  /*1880*/  IMAD.MOV.U32 R20, RZ, RZ, R9 ;  /* 0x000000ffff147224 */ /* 0x000fc400078e0009 */
[----:B------:R-:W-:Y:S02]  /*1890*/  IMAD.MOV R19, RZ, RZ, -R19 ;  /* 0x000000ffff137224 */ /* 0x000fe400078e0a13 */
[----:B------:R-:W-:Y:S01]  /*18a0*/  @!P6 IMAD.IADD R14, R14, 0x1, -R3 ;  /* 0x000000010e0ee824 */ /* 0x000fe200078e0a03 */
[----:B------:R-:W-:Y:S01]  /*18b0*/  ISETP.GT.U32.AND P6, PT, R3, R10, PT ;  /* 0x0000000a0300720c */ /* 0x000fe20003fc4070 */
[----:B0-----:R-:W-:Y:S02]  /*18c0*/  IMAD.MOV.U32 R7, RZ, RZ, R11 ;  /* 0x000000ffff077224 */ /* 0x001fe400078e000b */
[----:B------:R-:W-:-:S04]  /*18d0*/  IMAD.HI.U32 R11, R4, R20, RZ ;  /* 0x00000014040b7227 */ /* 0x000fc800078e00ff */
[----:B------:R-:W-:Y:S01]  /*18e0*/  @!P4 IMAD.MOV R7, RZ, RZ, -R7 ;  /* 0x000000ffff07c224 */ /* 0x000fe200078e0a07 */
[----:B------:R-:W-:Y:S01]  /*18f0*/  ISETP.GT.U32.AND P4, PT, R3, R5, PT ;  /* 0x000000050300720c */ /* 0x000fe20003f84070 */
[----:B------:R-:W-:Y:S02]  /*1900*/  @!P5 IMAD.IADD R13, R13, 0x1, -R3 ;  /* 0x000000010d0dd824 */ /* 0x000fe400078e0a03 */
[C---:B------:R-:W-:Y:S01]  /*1910*/  IMAD R9, R3.reuse, R19, R17 ;  /* 0x0000001303097224 */ /* 0x040fe200078e0211 */
[----:B------:R0:W-:Y:S01]  /*1920*/  STL [R1+0x7b8], R7 ;  /* 0x0007b80701007387 */ /* 0x0001e20000100800 */
[----:B------:R-:W-:Y:S01]  /*1930*/  VIADD R8, R0, 0x1f1 ;  /* 0x000001f100087836 */ /* 0x000fe20000000000 */
[----:B------:R-:W-:Y:S01]  /*1940*/  ISETP.GT.U32.AND P5, PT, R3, R13, PT ;  /* 0x0000000d0300720c */ /* 0x000fe20003fa4070 */
[----:B------:R-:W-:Y:S02]  /*1950*/  IMAD.MOV R11, RZ, RZ, -R11 ;  /* 0x000000ffff0b7224 */ /* 0x000fe400078e0a0b */
[----:B------:R-:W-:Y:S01]  /*1960*/  IMAD.MOV.U32 R17, RZ, RZ, R12 ;  /* 0x000000ffff117224 */ /* 0x000fe200078e000c */
[----:B------:R-:W-:Y:S01]  /*1970*/  IABS R18, R8 ;  /* 0x0000000800127213 */ /* 0x000fe20000000000 */
[----:B------:R-:W-:-:S02]  /*1980*/  @!P6 IMAD.IADD R10, R10, 0x1, -R3 ;  /* 0x000000010a0ae824 */ /* 0x000fc400078e0a03 */
[----:B------:R-:W-:Y:S01]  /*1990*/  @!P0 IMAD.MOV R17, RZ, RZ, -R17 ;  /* 0x000000ffff118224 */ /* 0x000fe200078e0a11 */
[----:B------:R-:W-:Y:S01]  /*19a0*/  ISETP.GE.AND P0, PT, R15, RZ, PT ;  /* 0x000000ff0f00720c */ /* 0x000fe20003f06270 */
[----:B0-----:R-:W-:Y:S02]  /*19b0*/  IMAD.MOV.U32 R7, RZ, RZ, R14 ;  /* 0x000000ffff077224 */ /* 0x001fe400078e000e */
[C---:B------:R-:W-:Y:S01]  /*19c0*/  IMAD R14, R3.reuse, R11, R20 ;  /* 0x0000000b030e7224 */ /* 0x040fe200078e0214 */
[----:B------:R-:W-:Y:S01]  /*19d0*/  STL [R1+0x7b4], R17 ;  /* 0x0007b41101007387 */ /* 0x000fe20000100800 */
[----:B------:R-:W-:Y:S01]  /*19e0*/  @!P2 IMAD.MOV R7, RZ, RZ, -R7 ;  /* 0x000000ffff07a224 */ /* 0x000fe200078e0a07 */
[C---:B------:R-:W-:Y:S01]  /*19f0*/  ISETP.GT.U32.AND P2, PT, R3.reuse, R9, PT ;  /* 0x000000090300720c */ /* 0x040fe20003f44070 */
[----:B------:R-:W-:Y:S01]  /*1a00*/  IMAD.HI.U32 R12, R4, R18, RZ ;  /* 0x00000012040c7227 */ /* 0x000fe200078e00ff */
[----:B------:R-:W-:Y:S02]  /*1a10*/  ISETP.GT.U32.AND P6, PT, R3, R14, PT ;  /* 0x0000000e0300720c */ /* 0x000fe40003fc4070 */
[----:B------:R0:W-:Y:S01]  /*1a20*/  STL [R1+0x50], R7 ;  /* 0x0000500701007387 */ /* 0x0001e20000100800 */
[----:B------:R-:W-:-:S02]  /*1a30*/  IMAD.MOV R12, RZ, RZ, -R12 ;  /* 0x000000ffff0c7224 */ /* 0x000fc400078e0a0c */
[--C-:B------:R-:W-:Y:S01]  /*1a40*/  @!P4 IMAD.IADD R5, R5, 0x1, -R3.reuse ;  /* 0x000000010505c824 */ /* 0x100fe200078e0a03 */
[----:B------:R-:W-:Y:S01]  /*1a50*/  ISETP.GE.AND P4, PT, R16, RZ, PT ;  /* 0x000000ff1000720c */ /* 0x000fe20003f86270 */
[--C-:B------:R-:W-:Y:S01]  /*1a60*/  @!P5 IMAD.IADD R13, R13, 0x1, -R3.reuse ;  /* 0x000000010d0dd824 */ /* 0x100fe200078e0a03 */
[----:B------:R-:W-:Y:S01]  /*1a70*/  ISETP.GE.AND P5, PT, R2, RZ, PT ;  /* 0x000000ff0200720c */ /* 0x000fe20003fa6270 */
[----:B------:R-:W-:Y:S02]  /*1a80*/  IMAD R2, R3, R12, R18 ;  /* 0x0000000c03027224 */ /* 0x000fe400078e0212 */
[----:B------:R-:W-:Y:S02]  /*1a90*/  @!P2 IMAD.IADD R9, R9, 0x1, -R3 ;  /* 0x000000010909a824 */ /* 0x000fe400078e0a03 */
[----:B------:R-:W-:Y:S02]  /*1aa0*/  VIADD R12, R0, 0x1f0 ;  /* 0x000001f0000c7836 */ /* 0x000fe40000000000 */
[----:B0-----:R-:W-:Y:S01]  /*1ab0*/  IMAD.MOV.U32 R7, RZ, RZ, R5 ;  /* 0x000000ffff077224 */ /* 0x001fe200078e0005 */
[C---:B------:R-:W-:Y:S01]  /*1ac0*/  ISETP.GT.U32.AND P2, PT, R3.reuse, R9, PT ;  /* 0x000000090300720c */ /* 0x040fe20003f44070 */
[----:B------:R-:W-:Y:S01]  /*1ad0*/  @!P6 IMAD.IADD R14, R14, 0x1, -R3 ;  /* 0x000000010e0ee824 */ /* 0x000fe200078e0a03 */
[----:B------:R-:W-:Y:S01]  /*1ae0*/  IABS R18, R12 ;  /* 0x0000000c00127213 */ /* 0x000fe20000000000 */
[----:B------:R-:W-:Y:S01]  /*1af0*/  @!P1 IMAD.MOV R7, RZ, RZ, -R7 ;  /* 0x000000ffff079224 */ /* 0x000fe200078e0a07 */
[C---:B------:R-:W-:Y:S01]  /*1b00*/  ISETP.GT.U32.AND P1, PT, R3.reuse, R10, PT ;  /* 0x0000000a0300720c */ /* 0x040fe20003f24070 */
[----:B------:R-:W-:Y:S01]  /*1b10*/  VIADD R15, R0, 0x1ef ;  /* 0x000001ef000f7836 */ /* 0x000fe20000000000 */
[----:B------:R-:W-:Y:S01]  /*1b20*/  ISETP.GT.U32.AND P6, PT, R3, R14, PT ;  /* 0x0000000e0300720c */ /* 0x000fe20003fc4070 */
[----:B------:R-:W-:Y:S01]  /*1b30*/  IMAD.HI.U32 R20, R4, R18, RZ ;  /* 0x0000001204147227 */ /* 0x000fe200078e00ff */
[----:B------:R0:W-:Y:S02]  /*1b40*/  STL [R1+0x58], R7 ;  /* 0x0000580701007387 */ /* 0x0001e40000100800 */
[----:B------:R-:W-:Y:S01]  /*1b50*/  IABS R19, R15 ;  /* 0x0000000f00137213 */ /* 0x000fe20000000000 */
[----:B------:R-:W-:-:S02]  /*1b60*/  IMAD.MOV R20, RZ, RZ, -R20 ;  /* 0x000000ffff147224 */ /* 0x000fc400078e0a14 */
[--C-:B------:R-:W-:Y:S01]  /*1b70*/  @!P2 IMAD.IADD R9, R9, 0x1, -R3.reuse ;  /* 0x000000010909a824 */ /* 0x100fe200078e0a03 */
[----:B------:R-:W-:Y:S01]  /*1b80*/  ISETP.GE.AND P2, PT, R8, RZ, PT ;  /* 0x000000ff0800720c */ /* 0x000fe20003f46270 */
[C---:B------:R-:W-:Y:S02]  /*1b90*/  IMAD R8, R3.reuse, R20, R18 ;  /* 0x0000001403087224 */ /* 0x040fe400078e0212 */
[--C-:B------:R-:W-:Y:S01]  /*1ba0*/  @!P1 IMAD.IADD R10, R10, 0x1, -R3.reuse ;  /* 0x000000010a0a9824 */ /* 0x100fe200078e0a03 */
[C---:B------:R-:W-:Y:S01]  /*1bb0*/  ISETP.GT.U32.AND P1, PT, R3.reuse, R2, PT ;  /* 0x000000020300720c */ /* 0x040fe20003f24070 */
[----:B------:R-:W-:Y:S01]  /*1bc0*/  @!P6 IMAD.IADD R14, R14, 0x1, -R3 ;  /* 0x000000010e0ee824 */ /* 0x000fe200078e0a03 */
[----:B------:R-:W-:Y:S01]  /*1bd0*/  ISETP.GT.U32.AND P6, PT, R3, R8, PT ;  /* 0x000000080300720c */ /* 0x000fe20003fc4070 */
[C---:B------:R-:W-:Y:S02]  /*1be0*/  VIADD R17, R0.reuse, 0x1ed ;  /* 0x000001ed00117836 */ /* 0x040fe40000000000 */
[----:B------:R-:W-:-:S02]  /*1bf0*/  VIADD R16, R0, 0x1ee ;  /* 0x000001ee00107836 */ /* 0x000fc40000000000 */
[----:B------:R-:W-:Y:S01]  /*1c00*/  IMAD.HI.U32 R18, R4, R19, RZ ;  /* 0x0000001304127227 */ /* 0x000fe200078e00ff */
[----:B------:R-:W-:Y:S02]  /*1c10*/  IABS R5, R17 ;  /* 0x0000001100057213 */ /* 0x000fe40000000000 */
[----:B------:R-:W-:Y:S01]  /*1c20*/  IABS R11, R16 ;  /* 0x00000010000b7213 */ /* 0x000fe20000000000 */
[----:B------:R-:W-:Y:S02]  /*1c30*/  IMAD.MOV.U32 R22, RZ, RZ, R13 ;  /* 0x000000ffff167224 */ /* 0x000fe400078e000d */
[----:B------:R-:W-:Y:S01]  /*1c40*/  @!P1 IMAD.IADD R2, R2, 0x1, -R3 ;  /* 0x0000000102029824 */ /* 0x000fe200078e0a03 */
[----:B------:R-:W-:Y:S01]  /*1c50*/  ISETP.GE.AND P1, PT, R12, RZ, PT ;  /* 0x000000ff0c00720c */ /* 0x000fe20003f26270 */
[----:B------:R-:W-:-:S04]  /*1c60*/  IMAD.HI.U32 R20, R4, R5, RZ ;  /* 0x0000000504147227 */ /* 0x000fc800078e00ff */
[----:B0-----:R-:W-:Y:S02]  /*1c70*/  IMAD.MOV.U32 R7, RZ, RZ, R10 ;  /* 0x000000ffff077224 */ /* 0x001fe400078e000a */
[----:B------:R-:W-:-:S04]  /*1c80*/  IMAD.HI.U32 R21, R4, R11, RZ ;  /* 0x0000000b04157227 */ /* 0x000fc800078e00ff */
[----:B------:R-:W-:Y:S02]  /*1c90*/  IMAD.MOV R18, RZ, RZ, -R18 ;  /* 0x000000ffff127224 */ /* 0x000fe400078e0a12 */
[----:B------:R-:W-:Y:S01]  /*1ca0*/  @!P6 IMAD.IADD R8, R8, 0x1, -R3 ;  /* 0x000000010808e824 */ /* 0x000fe200078e0a03 */
[C---:B------:R-:W-:Y:S01]  /*1cb0*/  ISETP.GT.U32.AND P6, PT, R3.reuse, R2, PT ;  /* 0x000000020300720c */ /* 0x040fe20003fc4070 */
[----:B------:R-:W-:Y:S02]  /*1cc0*/  @!P3 IMAD.MOV R22, RZ, RZ, -R22 ;  /* 0x000000ffff16b224 */ /* 0x000fe400078e0a16 */
[----:B------:R-:W-:Y:S02]  /*1cd0*/  IMAD.MOV R20, RZ, RZ, -R20 ;  /* 0x000000ffff147224 */ /* 0x000fe400078e0a14 */
[----:B------:R-:W-:Y:S01]  /*1ce0*/  @!P0 IMAD.MOV R7, RZ, RZ, -R7 ;  /* 0x000000ffff078224 */ /* 0x000fe200078e0a07 */
[----:B------:R-:W-:Y:S01]  /*1cf0*/  STL [R1+0x60], R22 ;  /* 0x0000601601007387 */ /* 0x000fe20000100800 */
[----:B------:R-:W-:Y:S01]  /*1d00*/  IMAD.MOV R21, RZ, RZ, -R21 ;  /* 0x000000ffff157224 */ /* 0x000fe200078e0a15 */
[C---:B------:R-:W-:Y:S01]  /*1d10*/  ISETP.GT.U32.AND P0, PT, R3.reuse, R8, PT ;  /* 0x000000080300720c */ /* 0x040fe20003f04070 */
[C---:B------:R-:W-:Y:S01]  /*1d20*/  IMAD R18, R3.reuse, R18, R19 ;  /* 0x0000001203127224 */ /* 0x040fe200078e0213 */
[----:B------:R0:W-:Y:S01]  /*1d30*/  STL [R1+0x70], R7 ;  /* 0x0000700701007387 */ /* 0x0001e20000100800 */
[----:B------:R-:W-:-:S02]  /*1d40*/  IMAD R5, R3, R20, R5 ;  /* 0x0000001403057224 */ /* 0x000fc400078e0205 */
[----:B------:R-:W-:Y:S01]  /*1d50*/  IMAD.MOV.U32 R20, RZ, RZ, R9 ;  /* 0x000000ffff147224 */ /* 0x000fe200078e0009 */
[C---:B------:R-:W-:Y:S01]  /*1d60*/  ISETP.GT.U32.AND P3, PT, R3.reuse, R18, PT ;  /* 0x000000120300720c */ /* 0x040fe20003f64070 */
[C---:B------:R-:W-:Y:S02]  /*1d70*/  IMAD R11, R3.reuse, R21, R11 ;  /* 0x00000015030b7224 */ /* 0x040fe400078e020b */
[----:B------:R-:W-:Y:S02]  /*1d80*/  VIADD R12, R0, 0x1ec ;  /* 0x000001ec000c7836 */ /* 0x000fe40000000000 */
[----:B------:R-:W-:Y:S01]  /*1d90*/  @!P4 IMAD.MOV R20, RZ, RZ, -R20 ;  /* 0x000000ffff14c224 */ /* 0x000fe200078e0a14 */
[C---:B------:R-:W-:Y:S01]  /*1da0*/  ISETP.GT.U32.AND P4, PT, R3.reuse, R11, PT ;  /* 0x0000000b0300720c */ /* 0x040fe20003f84070 */
[----:B0-----:R-:W-:Y:S01]  /*1db0*/  IMAD.MOV.U32 R7, RZ, RZ, R14 ;  /* 0x000000ffff077224 */ /* 0x001fe200078e000e */
[----:B------:R-:W-:Y:S01]  /*1dc0*/  IABS R13, R12 ;  /* 0x0000000c000d7213 */ /* 0x000fe20000000000 */
[----:B------:R-:W-:Y:S01]  /*1dd0*/  @!P6 IMAD.IADD R2, R2, 0x1, -R3 ;  /* 0x000000010202e824 */ /* 0x000fe200078e0a03 */
[----:B------:R-:W-:Y:S01]  /*1de0*/  STL [R1+0x88], R20 ;  /* 0x0000881401007387 */ /* 0x000fe20000100800 */
[----:B------:R-:W-:Y:S01]  /*1df0*/  @!P5 IMAD.MOV R7, RZ, RZ, -R7 ;  /* 0x000000ffff07d224 */ /* 0x000fe200078e0a07 */
[----:B------:R-:W-:Y:S01]  /*1e00*/  ISETP.GT.U32.AND P6, PT, R3, R5, PT ;  /* 0x000000050300720c */ /* 0x000fe20003fc4070 */
[----:B------:R-:W-:Y:S01]  /*1e10*/  IMAD.HI.U32 R9, R4, R13, RZ ;  /* 0x0000000d04097227 */ /* 0x000fe200078e00ff */
[----:B------:R-:W-:-:S02]  /*1e20*/  ISETP.GE.AND P5, PT, R15, RZ, PT ;  /* 0x000000ff0f00720c */ /* 0x000fc40003fa6270 */
[----:B------:R0:W-:Y:S01]  /*1e30*/  STL [R1+0xa0], R7 ;  /* 0x0000a00701007387 */ /* 0x0001e20000100800 */
[----:B------:R-:W-:Y:S01]  /*1e40*/  @!P3 IMAD.IADD R18, R18, 0x1, -R3 ;  /* 0x000000011212b824 */ /* 0x000fe200078e0a03 */
[----:B------:R-:W-:Y:S01]  /*1e50*/  ISETP.GE.AND P3, PT, R17, RZ, PT ;  /* 0x000000ff1100720c */ /* 0x000fe20003f66270 */
[----:B------:R-:W-:Y:S02]  /*1e60*/  IMAD.MOV R9, RZ, RZ, -R9 ;  /* 0x000000ffff097224 */ /* 0x000fe400078e0a09 */
[--C-:B------:R-:W-:Y:S01]  /*1e70*/  @!P0 IMAD.IADD R8, R8, 0x1, -R3.reuse ;  /* 0x0000000108088824 */ /* 0x100fe200078e0a03 */
[----:B------:R-:W-:Y:S01]  /*1e80*/  ISETP.GE.AND P0, PT, R16, RZ, PT ;  /* 0x000000ff1000720c */ /* 0x000fe20003f06270 */
[----:B------:R-:W-:Y:S01]  /*1e90*/  @!P4 IMAD.IADD R11, R11, 0x1, -R3 ;  /* 0x000000010b0bc824 */ /* 0x000fe200078e0a03 */
[----:B------:R-:W-:Y:S01]  /*1ea0*/  ISETP.GT.U32.AND P4, PT, R3, R18, PT ;  /* 0x000000120300720c */ /* 0x000fe20003f84070 */
[----:B------:R-:W-:Y:S02]  /*1eb0*/  VIADD R19, R0, 0x1eb ;  /* 0x000001eb00137836 */ /* 0x000fe40000000000 */
[----:B0-----:R-:W-:-:S02]  /*1ec0*/  IMAD.MOV.U32 R7, RZ, RZ, R2 ;  /* 0x000000ffff077224 */ /* 0x001fc400078e0002 */
[----:B------:R-:W-:Y:S01]  /*1ed0*/  IMAD R13, R3, R9, R13 ;  /* 0x00000009030d7224 */ /* 0x000fe200078e020d */
[----:B------:R-:W-:Y:S01]  /*1ee0*/  IABS R10, R19 ;  /* 0x00000013000a7213 */ /* 0x000fe20000000000 */
[----:B------:R-:W-:Y:S02]  /*1ef0*/  @!P2 IMAD.MOV R7, RZ, RZ, -R7 ;  /* 0x000000ffff07a224 */ /* 0x000fe400078e0a07 */
[--C-:B------:R-:W-:Y:S01]  /*1f00*/  @!P6 IMAD.IADD R5, R5, 0x1, -R3.reuse ;  /* 0x000000010505e824 */ /* 0x100fe200078e0a03 */
[C---:B------:R-:W-:Y:S01]  /*1f10*/  ISETP.GT.U32.AND P6, PT, R3.reuse, R11, PT ;  /* 0x0000000b0300720c */ /* 0x040fe20003fc4070 */
[----:B------:R-:W-:Y:S01]  /*1f20*/  VIADD R2, R0, 0x1ea ;  /* 0x000001ea00027836 */ /* 0x000fe20000000000 */
[----:B------:R0:W-:Y:S01]  /*1f30*/  STL [R1+0xb0], R7 ;  /* 0x0000b00701007387 */ /* 0x0001e20000100800 */
[----:B------:R-:W-:Y:S01]  /*1f40*/  IMAD.HI.U32 R14, R4, R10, RZ ;  /* 0x0000000a040e7227 */ /* 0x000fe200078e00ff */
[----:B------:R-:W-:Y:S02]  /*1f50*/  ISETP.GT.U32.AND P2, PT, R3, R5, PT ;  /* 0x000000050300720c */ /* 0x000fe40003f44070 */
[----:B------:R-:W-:Y:S01]  /*1f60*/  IABS R9, R2 ;  /* 0x0000000200097213 */ /* 0x000fe20000000000 */
[----:B------:R-:W-:Y:S01]  /*1f70*/  @!P4 IMAD.IADD R18, R18, 0x1, -R3 ;  /* 0x000000011212c824 */ /* 0x000fe200078e0a03 */
[----:B------:R-:W-:Y:S01]  /*1f80*/  ISETP.GE.AND P4, PT, R12, RZ, PT ;  /* 0x000000ff0c00720c */ /* 0x000fe20003f86270 */
[----:B------:R-:W-:-:S02]  /*1f90*/  IMAD.MOV R14, RZ, RZ, -R14 ;  /* 0x000000ffff0e7224 */ /* 0x000fc400078e0a0e */
[----:B------:R-:W-:-:S04]  /*1fa0*/  IMAD.HI.U32 R16, R4, R9, RZ ;  /* 0x0000000904107227 */ /* 0x000fc800078e00ff */
[----:B0-----:R-:W-:Y:S02]  /*1fb0*/  IMAD.MOV.U32 R7, RZ, RZ, R8 ;  /* 0x000000ffff077224 */ /* 0x001fe400078e0008 */
[C---:B------:R-:W-:Y:S02]  /*1fc0*/  IMAD R10, R3.reuse, R14, R10 ;  /* 0x0000000e030a7224 */ /* 0x040fe400078e020a */
[----:B------:R-:W-:Y:S01]  /*1fd0*/  @!P1 IMAD.MOV R7, RZ, RZ, -R7 ;  /* 0x000000ffff079224 */ /* 0x000fe200078e0a07 */
[----:B------:R-:W-:Y:S01]  /*1fe0*/  ISETP.GT.U32.AND P1, PT, R3, R13, PT ;  /* 0x0000000d0300720c */ /* 0x000fe20003f24070 */
[C---:B------:R-:W-:Y:S02]  /*1ff0*/  VIADD R8, R0.reuse, 0x1e9 ;  /* 0x000001e900087836 */ /* 0x040fe40000000000 */
[----:B------:R-:W-:Y:S01]  /*2000*/  @!P6 IMAD.IADD R11, R11, 0x1, -R3 ;  /* 0x000000010b0be824 */ /* 0x000fe200078e0a03 */
[----:B------:R0:W-:Y:S01]  /*2010*/  STL [R1+0xbc], R7 ;  /* 0x0000bc0701007387 */ /* 0x0001e20000100800 */
[----:B------:R-:W-:Y:S01]  /*2020*/  ISETP.GT.U32.AND P6, PT, R3, R10, PT ;  /* 0x0000000a0300720c */ /* 0x000fe20003fc4070 */
[----:B------:R-:W-:Y:S01]  /*2030*/  VIADD R14, R0, 0x1e8 ;  /* 0x000001e8000e7836 */ /* 0x000fe20000000000 */
[----:B------:R-:W-:Y:S01]  /*2040*/  IABS R12, R8 ;  /* 0x00000008000c7213 */ /* 0x000fe20000000000 */
[----:B------:R-:W-:-:S02]  /*2050*/  IMAD.MOV R16, RZ, RZ, -R16 ;  /* 0x000000ffff107224 */ /* 0x000fc400078e0a10 */
[----:B------:R-:W-:Y:S01]  /*2060*/  @!P2 IMAD.IADD R5, R5, 0x1, -R3 ;  /* 0x000000010505a824 */ /* 0x000fe200078e0a03 */
[----:B------:R-:W-:Y:S01]  /*2070*/  ISETP.GE.AND P2, PT, R19, RZ, PT ;  /* 0x000000ff1300720c */ /* 0x000fe20003f46270 */
[----:B------:R-:W-:Y:S02]  /*2080*/  IMAD R9, R3, R16, R9 ;  /* 0x0000001003097224 */ /* 0x000fe400078e0209 */
[----:B0-----:R-:W-:Y:S02]  /*2090*/  IMAD.MOV.U32 R7, RZ, RZ, R18 ;  /* 0x000000ffff077224 */ /* 0x001fe400078e0012 */
[----:B------:R-:W-:Y:S01]  /*20a0*/  @!P1 IMAD.IADD R13, R13, 0x1, -R3 ;  /* 0x000000010d0d9824 */ /* 0x000fe200078e0a03 */
[----:B------:R-:W-:Y:S01]  /*20b0*/  ISETP.GE.AND P1, PT, R2, RZ, PT ;  /* 0x000000ff0200720c */ /* 0x000fe20003f26270 */
[----:B------:R-:W-:Y:S01]  /*20c0*/  @!P5 IMAD.MOV R7, RZ, RZ, -R7 ;  /* 0x000000ffff07d224 */ /* 0x000fe200078e0a07 */
[----:B------:R-:W-:Y:S01]  /*20d0*/  IABS R2, R14 ;  /* 0x0000000e00027213 */ /* 0x000fe20000000000 */
[----:B------:R-:W-:Y:S01]  /*20e0*/  IMAD.HI.U32 R15, R4, R12, RZ ;  /* 0x0000000c040f7227 */ /* 0x000fe200078e00ff */
[----:B------:R-:W-:-:S02]  /*20f0*/  ISETP.GT.U32.AND P5, PT, R3, R13, PT ;  /* 0x0000000d0300720c */ /* 0x000fc40003fa4070 */
[----:B------:R0:W-:Y:S01]  /*2100*/  STL [R1+0xc4], R7 ;  /* 0x0000c40701007387 */ /* 0x0001e20000100800 */
[----:B------:R-:W-:Y:S02]  /*2110*/  IMAD.MOV R15, RZ, RZ, -R15 ;  /* 0x000000ffff0f7224 */ /* 0x000fe400078e0a0f */
[----:B------:R-:W-:Y:S02]  /*2120*/  @!P6 IMAD.IADD R10, R10, 0x1, -R3 ;  /* 0x000000010a0ae824 */ /* 0x000fe400078e0a03 */
[C---:B------:R-:W-:Y:S02]  /*2130*/  IMAD R12, R3.reuse, R15, R12 ;  /* 0x0000000f030c7224 */ /* 0x040fe400078e020c */
[----:B------:R-:W-:Y:S01]  /*2140*/  @!P3 IMAD.MOV R5, RZ, RZ, -R5 ;  /* 0x000000ffff05b224 */ /* 0x000fe200078e0a05 */
[----:B------:R-:W-:Y:S01]  /*2150*/  ISETP.GT.U32.AND P6, PT, R3, R10, PT ;  /* 0x0000000a0300720c */ /* 0x000fe20003fc4070 */
[----:B------:R-:W-:Y:S01]  /*2160*/  VIADD R18, R0, 0x1e2 ;  /* 0x000001e200127836 */ /* 0x000fe20000000000 */
[----:B------:R-:W-:Y:S01]  /*2170*/  ISETP.GE.AND P3, PT, R8, RZ, PT ;  /* 0x000000ff0800720c */ /* 0x000fe20003f66270 */
[----:B0-----:R-:W-:-:S02]  /*2180*/  IMAD.MOV.U32 R7, RZ, RZ, R11 ;  /* 0x000000ffff077224 */ /* 0x001fc400078e000b */
[----:B------:R-:W-:-:S04]  /*2190*/  IMAD.HI.U32 R11, R4, R2, RZ ;  /* 0x00000002040b7227 */ /* 0x000fc800078e00ff */
[----:B------:R-:W-:Y:S01]  /*21a0*/  @!P0 IMAD.MOV R7, RZ, RZ, -R7 ;  /* 0x000000ffff078224 */ /* 0x000fe200078e0a07 */
[----:B------:R-:W-:Y:S01]  /*21b0*/  ISETP.GT.U32.AND P0, PT, R3, R9, PT ;  /* 0x000000090300720c */ /* 0x000fe20003f04070 */
[----:B------:R-:W-:Y:S02]  /*21c0*/  IMAD.MOV R11, RZ, RZ, -R11 ;  /* 0x000000ffff0b7224 */ /* 0x000fe400078e0a0b */
[----:B------:R-:W-:Y:S01]  /*21d0*/  @!P5 IMAD.IADD R13, R13, 0x1, -R3 ;  /* 0x000000010d0dd824 */ /* 0x000fe200078e0a03 */
[C---:B------:R-:W-:Y:S01]  /*21e0*/  ISETP.GT.U32.AND P5, PT, R3.reuse, R12, PT ;  /* 0x0000000c0300720c */ /* 0x040fe20003fa4070 */
[C---:B------:R-:W-:Y:S01]  /*21f0*/  IMAD R11, R3.reuse, R11, R2 ;  /* 0x0000000b030b7224 */ /* 0x040fe200078e0202 */
[----:B------:R0:W-:Y:S01]  /*2200*/  STL [R1+0xd0], R7 ;  /* 0x0000d00701007387 */ /* 0x0001e20000100800 */
[----:B------:R-:W-:Y:S02]  /*2210*/  IMAD.MOV.U32 R15, RZ, RZ, R13 ;  /* 0x000000ffff0f7224 */ /* 0x000fe400078e000d */
[----:B------:R-:W-:Y:S01]  /*2220*/  @!P6 IMAD.IADD R10, R10, 0x1, -R3 ;  /* 0x000000010a0ae824 */ /* 0x000fe200078e0a03 */
[----:B------:R1:W-:Y:S01]  /*2230*/  STL [R1+0x160], R5 ;  /* 0x0001600501007387 */ /* 0x0003e20000100800 */
[----:B------:R-:W-:Y:S01]  /*2240*/  @!P4 IMAD.MOV R15, RZ, RZ, -R15 ;  /* 0x000000ffff0fc224 */ /* 0x000fe200078e0a0f */
[----:B------:R-:W-:Y:S01]  /*2250*/  ISETP.GT.U32.AND P4, PT, R3, R11, PT ;  /* 0x0000000b0300720c */ /* 0x000fe20003f84070 */
[--C-:B------:R-:W-:Y:S01]  /*2260*/  @!P0 IMAD.IADD R9, R9, 0x1, -R3.reuse ;  /* 0x0000000109098824 */ /* 0x100fe200078e0a03 */
[----:B------:R-:W-:Y:S01]  /*2270*/  ISETP.GE.AND P6, PT, R14, RZ, PT ;  /* 0x000000ff0e00720c */ /* 0x000fe20003fc6270 */
[----:B------:R-:W-:Y:S01]  /*2280*/  VIADD R8, R0, 0x1e6 ;  /* 0x000001e600087836 */ /* 0x000fe20000000000 */
[----:B------:R2:W-:Y:S01]  /*2290*/  STL [R1+0x164], R15 ;  /* 0x0001640f01007387 */ /* 0x0005e20000100800 */
[----:B0-----:R-:W-:Y:S01]  /*22a0*/  IMAD.MOV.U32 R7, RZ, RZ, R10 ;  /* 0x000000ffff077224 */ /* 0x001fe200078e000a */
[----:B------:R-:W-:Y:S01]  /*22b0*/  ISETP.GT.U32.AND P0, PT, R3, R9, PT ;  /* 0x000000090300720c */ /* 0x000fe20003f04070 */
[----:B------:R-:W-:Y:S01]  /*22c0*/  @!P5 IMAD.IADD R12, R12, 0x1, -R3 ;  /* 0x000000010c0cd824 */ /* 0x000fe200078e0a03 */
[----:B------:R-:W-:Y:S01]  /*22d0*/  IABS R22, R8 ;  /* 0x0000000800167213 */ /* 0x000fe20000000000 */
[----:B-1----:R-:W-:-:S02]  /*22e0*/  VIADD R5, R0, 0x1e7 ;  /* 0x000001e700057836 */ /* 0x002fc40000000000 */
[----:B------:R-:W-:Y:S01]  /*22f0*/  VIADD R14, R0, 0x1e5 ;  /* 0x000001e5000e7836 */ /* 0x000fe20000000000 */
[----:B------:R-:W-:Y:S01]  /*2300*/  ISETP.GT.U32.AND P5, PT, R3, R12, PT ;  /* 0x0000000c0300720c */ /* 0x000fe20003fa4070 */
[----:B------:R-:W-:Y:S01]  /*2310*/  @!P4 IMAD.IADD R11, R11, 0x1, -R3 ;  /* 0x000000010b0bc824 */ /* 0x000fe200078e0a03 */
[----:B------:R-:W-:Y:S01]  /*2320*/  IABS R21, R5 ;  /* 0x0000000500157213 */ /* 0x000fe20000000000 */
[C---:B------:R-:W-:Y:S01]  /*2330*/  IMAD.HI.U32 R13, R4.reuse, R22, RZ ;  /* 0x00000016040d7227 */ /* 0x040fe200078e00ff */
[----:B------:R-:W-:Y:S02]  /*2340*/  IABS R2, R14 ;  /* 0x0000000e00027213 */ /* 0x000fe40000000000 */
[----:B------:R-:W-:Y:S01]  /*2350*/  ISETP.GT.U32.AND P4, PT, R3, R11, PT ;  /* 0x0000000b0300720c */ /* 0x000fe20003f84070 */
[----:B------:R-:W-:-:S04]  /*2360*/  IMAD.HI.U32 R10, R4, R21, RZ ;  /* 0x00000015040a7227 */ /* 0x000fc800078e00ff */
[----:B------:R-:W-:Y:S01]  /*2370*/  @!P0 IMAD.IADD R9, R9, 0x1, -R3 ;  /* 0x0000000109098824 */ /* 0x000fe200078e0a03 */
[----:B------:R-:W-:Y:S01]  /*2380*/  ISETP.GE.AND P0, PT, R8, RZ, PT ;  /* 0x000000ff0800720c */ /* 0x000fe20003f06270 */
[----:B------:R-:W-:Y:S02]  /*2390*/  IMAD.MOV R10, RZ, RZ, -R10 ;  /* 0x000000ffff0a7224 */ /* 0x000fe400078e0a0a */
[----:B--2---:R-:W-:Y:S01]  /*23a0*/  IMAD.MOV.U32 R15, RZ, RZ, R9 ;  /* 0x000000ffff0f7224 */ /* 0x004fe200078e0009 */
[----:B------:R-:W-:Y:S01]  /*23b0*/  IABS R9, R18 ;  /* 0x0000001200097213 */ /* 0x000fe20000000000 */
[C---:B------:R-:W-:Y:S02]  /*23c0*/  IMAD R21, R3.reuse, R10, R21 ;  /* 0x0000000a03157224 */ /* 0x040fe400078e0215 */
[----:B------:R-:W-:Y:S02]  /*23d0*/  IMAD.MOV R8, RZ, RZ, -R13 ;  /* 0x000000ffff087224 */ /* 0x000fe400078e0a0d */
[----:B------:R-:W-:Y:S01]  /*23e0*/  @!P1 IMAD.MOV R15, RZ, RZ, -R15 ;  /* 0x000000ffff0f9224 */ /* 0x000fe200078e0a0f */
[C---:B------:R-:W-:Y:S01]  /*23f0*/  ISETP.GT.U32.AND P1, PT, R3.reuse, R21, PT ;  /* 0x000000150300720c */ /* 0x040fe20003f24070 */
[----:B------:R-:W-:-:S02]  /*2400*/  IMAD R22, R3, R8, R22 ;  /* 0x0000000803167224 */ /* 0x000fc400078e0216 */
[----:B------:R-:W-:Y:S01]  /*2410*/  @!P2 IMAD.MOV R7, RZ, RZ, -R7 ;  /* 0x000000ffff07a224 */ /* 0x000fe200078e0a07 */
[----:B------:R-:W-:Y:S01]  /*2420*/  ISETP.GE.AND P2, PT, R5, RZ, PT ;  /* 0x000000ff0500720c */ /* 0x000fe20003f46270 */
[--C-:B------:R-:W-:Y:S01]  /*2430*/  @!P5 IMAD.IADD R12, R12, 0x1, -R3.reuse ;  /* 0x000000010c0cd824 */ /* 0x100fe200078e0a03 */
[----:B------:R-:W-:Y:S01]  /*2440*/  ISETP.GE.AND P5, PT, R14, RZ, PT ;  /* 0x000000ff0e00720c */ /* 0x000fe20003fa6270 */
[----:B------:R-:W-:Y:S01]  /*2450*/  @!P4 IMAD.IADD R11, R11, 0x1, -R3 ;  /* 0x000000010b0bc824 */ /* 0x000fe200078e0a03 */
[----:B------:R-:W-:Y:S01]  /*2460*/  ISETP.GT.U32.AND P4, PT, R3, R22, PT ;  /* 0x000000160300720c */ /* 0x000fe20003f84070 */
[----:B------:R-:W-:Y:S01]  /*2470*/  IMAD.HI.U32 R5, R4, R2, RZ ;  /* 0x0000000204057227 */ /* 0x000fe200078e00ff */
[----:B------:R0:W-:Y:S03]  /*2480*/  STL [R1+0x168], R7 ;  /* 0x0001680701007387 */ /* 0x0001e60000100800 */
[----:B------:R-:W-:Y:S01]  /*2490*/  IMAD.MOV R5, RZ, RZ, -R5 ;  /* 0x000000ffff057224 */ /* 0x000fe200078e0a05 */
[----:B------:R1:W-:Y:S01]  /*24a0*/  STL [R1+0x16c], R15 ;  /* 0x00016c0f01007387 */ /* 0x0003e20000100800 */
[----:B------:R-:W-:-:S02]  /*24b0*/  @!P1 IMAD.IADD R21, R21, 0x1, -R3 ;  /* 0x0000000115159824 */ /* 0x000fc400078e0a03 */
[C---:B------:R-:W-:Y:S02]  /*24c0*/  IMAD R2, R3.reuse, R5, R2 ;  /* 0x0000000503027224 */ /* 0x040fe400078e0202 */
[C---:B------:R-:W-:Y:S01]  /*24d0*/  VIADD R14, R0.reuse, 0x1e4 ;  /* 0x000001e4000e7836 */ /* 0x040fe20000000000 */
[C---:B------:R-:W-:Y:S01]  /*24e0*/  ISETP.GT.U32.AND P1, PT, R3.reuse, R21, PT ;  /* 0x000000150300720c */ /* 0x040fe20003f24070 */
[----:B0-----:R-:W-:Y:S02]  /*24f0*/  IMAD.MOV.U32 R7, RZ, RZ, R12 ;  /* 0x000000ffff077224 */ /* 0x001fe400078e000c */
[----:B------:R-:W-:Y:S02]  /*2500*/  VIADD R5, R0, 0x1e3 ;  /* 0x000001e300057836 */ /* 0x000fe40000000000 */
[----:B------:R-:W-:Y:S01]  /*2510*/  @!P3 IMAD.MOV R7, RZ, RZ, -R7 ;  /* 0x000000ffff07b224 */ /* 0x000fe200078e0a07 */
[----:B------:R-:W-:Y:S01]  /*2520*/  ISETP.GE.AND P3, PT, R14, RZ, PT ;  /* 0x000000ff0e00720c */ /* 0x000fe20003f66270 */
[----:B------:R-:W-:Y:S01]  /*2530*/  @!P4 IMAD.IADD R22, R22, 0x1, -R3 ;  /* 0x000000011616c824 */ /* 0x000fe200078e0a03 */
[----:B------:R-:W-:Y:S01]  /*2540*/  IABS R14, R14 ;  /* 0x0000000e000e7213 */ /* 0x000fe20000000000 */
[----:B------:R-:W-:Y:S01]  /*2550*/  VIADD R8, R0, 0x1e1 ;  /* 0x000001e100087836 */ /* 0x000fe20000000000 */
[----:B------:R0:W-:Y:S01]  /*2560*/  STL [R1+0x170], R7 ;  /* 0x0001700701007387 */ /* 0x0001e20000100800 */
[----:B------:R-:W-:Y:S01]  /*2570*/  IABS R12, R5 ;  /* 0x00000005000c7213 */ /* 0x000fe20000000000 */
[----:B------:R-:W-:Y:S01]  /*2580*/  IMAD.HI.U32 R16, R4, R9, RZ ;  /* 0x0000000904107227 */ /* 0x000fe200078e00ff */
[----:B------:R-:W-:-:S02]  /*2590*/  ISETP.GT.U32.AND P4, PT, R3, R22, PT ;  /* 0x000000160300720c */ /* 0x000fc40003f84070 */
[----:B------:R-:W-:Y:S01]  /*25a0*/  IABS R17, R8 ;  /* 0x0000000800117213 */ /* 0x000fe20000000000 */
[----:B-1----:R-:W-:-:S04]  /*25b0*/  IMAD.HI.U32 R15, R4, R14, RZ ;  /* 0x0000000e040f7227 */ /* 0x002fc800078e00ff */
[----:B0-----:R-:W-:Y:S02]  /*25c0*/  IMAD.MOV.U32 R7, RZ, RZ, R11 ;  /* 0x000000ffff077224 */ /* 0x001fe400078e000b */
[----:B------:R-:W-:-:S04]  /*25d0*/  IMAD.HI.U32 R13, R4, R12, RZ ;  /* 0x0000000c040d7227 */ /* 0x000fc800078e00ff */
[----:B------:R-:W-:Y:S01]  /*25e0*/  @!P6 IMAD.MOV R7, RZ, RZ, -R7 ;  /* 0x000000ffff07e224 */ /* 0x000fe200078e0a07 */
[----:B------:R-:W-:Y:S01]  /*25f0*/  ISETP.GT.U32.AND P6, PT, R3, R2, PT ;  /* 0x000000020300720c */ /* 0x000fe20003fc4070 */
[----:B------:R-:W-:Y:S02]  /*2600*/  IMAD.MOV R15, RZ, RZ, -R15 ;  /* 0x000000ffff0f7224 */ /* 0x000fe400078e0a0f */
[----:B------:R-:W-:Y:S01]  /*2610*/  IMAD.MOV R13, RZ, RZ, -R13 ;  /* 0x000000ffff0d7224 */ /* 0x000fe200078e0a0d */
[----:B------:R0:W-:Y:S01]  /*2620*/  STL [R1+0x174], R7 ;  /* 0x0001740701007387 */ /* 0x0001e20000100800 */
[----:B------:R-:W-:Y:S01]  /*2630*/  @!P1 IMAD.IADD R21, R21, 0x1, -R3 ;  /* 0x0000000115159824 */ /* 0x000fe200078e0a03 */
[----:B------:R-:W-:Y:S01]  /*2640*/  ISETP.GE.AND P1, PT, R5, RZ, PT ;  /* 0x000000ff0500720c */ /* 0x000fe20003f26270 */
[C---:B------:R-:W-:Y:S02]  /*2650*/  IMAD R5, R3.reuse, R15, R14 ;  /* 0x0000000f03057224 */ /* 0x040fe400078e020e */
[----:B------:R-:W-:-:S02]  /*2660*/  IMAD R12, R3, R13, R12 ;  /* 0x0000000d030c7224 */ /* 0x000fc400078e020c */
[--C-:B------:R-:W-:Y:S01]  /*2670*/  @!P4 IMAD.IADD R22, R22, 0x1, -R3.reuse ;  /* 0x000000011616c824 */ /* 0x100fe200078e0a03 */
[C---:B------:R-:W-:Y:S01]  /*2680*/  ISETP.GT.U32.AND P4, PT, R3.reuse, R5, PT ;  /* 0x000000050300720c */ /* 0x040fe20003f84070 */
[----:B------:R-:W-:Y:S01]  /*2690*/  @!P6 IMAD.IADD R2, R2, 0x1, -R3 ;  /* 0x000000010202e824 */ /* 0x000fe200078e0a03 */
[----:B------:R-:W-:Y:S01]  /*26a0*/  ISETP.GT.U32.AND P6, PT, R3, R12, PT ;  /* 0x0000000c0300720c */ /* 0x000fe20003fc4070 */
[----:B------:R-:W-:-:S04]  /*26b0*/  IMAD.HI.U32 R10, R4, R17, RZ ;  /* 0x00000011040a7227 */ /* 0x000fc800078e00ff */
[----:B------:R-:W-:Y:S02]  /*26c0*/  IMAD.MOV R10, RZ, RZ, -R10 ;  /* 0x000000ffff0a7224 */ /* 0x000fe400078e0a0a */
[C---:B------:R-:W-:Y:S02]  /*26d0*/  VIADD R13, R0.reuse, 0x1df ;  /* 0x000001df000d7836 */ /* 0x040fe40000000000 */
[----:B------:R-:W-:Y:S02]  /*26e0*/  IMAD R17, R3, R10, R17 ;  /* 0x0000000a03117224 */ /* 0x000fe400078e0211 */
[----:B------:R-:W-:Y:S01]  /*26f0*/  VIADD R10, R0, 0x1e0 ;  /* 0x000001e0000a7836 */ /* 0x000fe20000000000 */
[----:B------:R-:W-:Y:S01]  /*2700*/  IABS R19, R13 ;  /* 0x0000000d00137213 */ /* 0x000fe20000000000 */
[--C-:B------:R-:W-:Y:S01]  /*2710*/  @!P4 IMAD.IADD R5, R5, 0x1, -R3.reuse ;  /* 0x000000010505c824 */ /* 0x100fe200078e0a03 */
[----:B------:R-:W-:Y:S01]  /*2720*/  ISETP.GT.U32.AND P4, PT, R3, R2, PT ;  /* 0x000000020300720c */ /* 0x000fe20003f84070 */
[----:B------:R-:W-:-:S02]  /*2730*/  @!P6 IMAD.IADD R12, R12, 0x1, -R3 ;  /* 0x000000010c0ce824 */ /* 0x000fc400078e0a03 */
[----:B------:R-:W-:Y:S01]  /*2740*/  IMAD.MOV R11, RZ, RZ, -R16 ;  /* 0x000000ffff0b7224 */ /* 0x000fe200078e0a10 */
[----:B------:R-:W-:Y:S01]  /*2750*/  IABS R16, R10 ;  /* 0x0000000a00107213 */ /* 0x000fe20000000000 */
[----:B0-----:R-:W-:Y:S01]  /*2760*/  IMAD.MOV.U32 R7, RZ, RZ, R21 ;  /* 0x000000ffff077224 */ /* 0x001fe200078e0015 */
[----:B------:R-:W-:Y:S01]  /*2770*/  ISETP.GT.U32.AND P6, PT, R3, R12, PT ;  /* 0x0000000c0300720c */ /* 0x000fe20003fc4070 */
[----:B------:R-:W-:-:S04]  /*2780*/  IMAD.HI.U32 R21, R4, R19, RZ ;  /* 0x0000001304157227 */ /* 0x000fc800078e00ff */
[----:B------:R-:W-:Y:S01]  /*2790*/  @!P2 IMAD.MOV R7, RZ, RZ, -R7 ;  /* 0x000000ffff07a224 */ /* 0x000fe200078e0a07 */
[----:B------:R-:W-:Y:S01]  /*27a0*/  ISETP.GT.U32.AND P2, PT, R3, R5, PT ;  /* 0x000000050300720c */ /* 0x000fe20003f44070 */
[----:B------:R-:W-:-:S03]  /*27b0*/  IMAD.HI.U32 R23, R4, R16, RZ ;  /* 0x0000001004177227 */ /* 0x000fc600078e00ff */
[----:B------:R0:W-:Y:S01]  /*27c0*/  STL [R1+0x178], R7 ;  /* 0x0001780701007387 */ /* 0x0001e20000100800 */
[----:B------:R-:W-:Y:S02]  /*27d0*/  IMAD.MOV R21, RZ, RZ, -R21 ;  /* 0x000000ffff157224 */ /* 0x000fe400078e0a15 */
[C---:B------:R-:W-:Y:S02]  /*27e0*/  IMAD R9, R3.reuse, R11, R9 ;  /* 0x0000000b03097224 */ /* 0x040fe400078e0209 */
[----:B------:R-:W-:Y:S02]  /*27f0*/  IMAD.MOV R23, RZ, RZ, -R23 ;  /* 0x000000ffff177224 */ /* 0x000fe400078e0a17 */
[----:B------:R-:W-:Y:S01]  /*2800*/  @!P4 IMAD.IADD R2, R2, 0x1, -R3 ;  /* 0x000000010202c824 */ /* 0x000fe200078e0a03 */
[C---:B------:R-:W-:Y:S01]  /*2810*/  ISETP.GT.U32.AND P4, PT, R3.reuse, R17, PT ;  /* 0x000000110300720c */ /* 0x040fe20003f84070 */
[----:B------:R-:W-:Y:S02]  /*2820*/  IMAD R19, R3, R21, R19 ;  /* 0x0000001503137224 */ /* 0x000fe400078e0213 */
[----:B0-----:R-:W-:-:S02]  /*2830*/  IMAD.MOV.U32 R7, RZ, RZ, R22 ;  /* 0x000000ffff077224 */ /* 0x001fc400078e0016 */
[C---:B------:R-:W-:Y:S02]  /*2840*/  IMAD R16, R3.reuse, R23, R16 ;  /* 0x0000001703107224 */ /* 0x040fe400078e0210 */
[----:B------:R-:W-:Y:S01]  /*2850*/  @!P0 IMAD.MOV R7, RZ, RZ, -R7 ;  /* 0x000000ffff078224 */ /* 0x000fe200078e0a07 */
[C---:B------:R-:W-:Y:S01]  /*2860*/  ISETP.GT.U32.AND P0, PT, R3.reuse, R9, PT ;  /* 0x000000090300720c */ /* 0x040fe20003f04070 */
[--C-:B------:R-:W-:Y:S01]  /*2870*/  @!P6 IMAD.IADD R12, R12, 0x1, -R3.reuse ;  /* 0x000000010c0ce824 */ /* 0x100fe200078e0a03 */
[----:B------:R-:W-:Y:S01]  /*2880*/  ISETP.GT.U32.AND P6, PT, R3, R19, PT ;  /* 0x000000130300720c */ /* 0x000fe20003fc4070 */
[--C-:B------:R-:W-:Y:S01]  /*2890*/  @!P2 IMAD.IADD R5, R5, 0x1, -R3.reuse ;  /* 0x000000010505a824 */ /* 0x100fe200078e0a03 */
[----:B------:R-:W-:Y:S01]  /*28a0*/  ISETP.GT.U32.AND P2, PT, R3, R16, PT ;  /* 0x000000100300720c */ /* 0x000fe20003f44070 */
[----:B------:R-:W-:Y:S01]  /*28b0*/  VIADD R14, R0, 0x1dd ;  /* 0x000001dd000e7836 */ /* 0x000fe20000000000 */
[----:B------:R0:W-:Y:S01]  /*28c0*/  STL [R1+0x17c], R7 ;  /* 0x00017c0701007387 */ /* 0x0001e20000100800 */
[----:B------:R-:W-:Y:S01]  /*28d0*/  @!P4 IMAD.IADD R17, R17, 0x1, -R3 ;  /* 0x000000011111c824 */ /* 0x000fe200078e0a03 */
[----:B------:R-:W-:Y:S01]  /*28e0*/  ISETP.GE.AND P4, PT, R8, RZ, PT ;  /* 0x000000ff0800720c */ /* 0x000fe20003f86270 */
[----:B------:R-:W-:Y:S01]  /*28f0*/  IMAD.MOV.U32 R24, RZ, RZ, R2 ;  /* 0x000000ffff187224 */ /* 0x000fe200078e0002 */
[----:B------:R-:W-:Y:S01]  /*2900*/  IABS R15, R14 ;  /* 0x0000000e000f7213 */ /* 0x000fe20000000000 */
[----:B------:R-:W-:-:S02]  /*2910*/  VIADD R11, R0, 0x1de ;  /* 0x000001de000b7836 */ /* 0x000fc40000000000 */
[--C-:B------:R-:W-:Y:S01]  /*2920*/  @!P0 IMAD.IADD R9, R9, 0x1, -R3.reuse ;  /* 0x0000000109098824 */ /* 0x100fe200078e0a03 */
[----:B------:R-:W-:Y:S01]  /*2930*/  ISETP.GE.AND P0, PT, R18, RZ, PT ;  /* 0x000000ff1200720c */ /* 0x000fe20003f06270 */
[----:B------:R-:W-:Y:S01]  /*2940*/  @!P6 IMAD.IADD R19, R19, 0x1, -R3 ;  /* 0x000000011313e824 */ /* 0x000fe200078e0a03 */
[----:B------:R-:W-:Y:S01]  /*2950*/  ISETP.GT.U32.AND P6, PT, R3, R17, PT ;  /* 0x000000110300720c */ /* 0x000fe20003fc4070 */
[----:B------:R-:W-:Y:S01]  /*2960*/  IMAD.HI.U32 R23, R4, R15, RZ ;  /* 0x0000000f04177227 */ /* 0x000fe200078e00ff */
[----:B------:R-:W-:-:S03]  /*2970*/  IABS R20, R11 ;  /* 0x0000000b00147213 */ /* 0x000fc60000000000 */
[----:B0-----:R-:W-:Y:S02]  /*2980*/  IMAD.MOV.U32 R7, RZ, RZ, R5 ;  /* 0x000000ffff077224 */ /* 0x001fe400078e0005 */
[----:B------:R-:W-:Y:S01]  /*2990*/  @!P2 IMAD.IADD R16, R16, 0x1, -R3 ;  /* 0x000000011010a824 */ /* 0x000fe200078e0a03 */
[C---:B------:R-:W-:Y:S01]  /*29a0*/  ISETP.GT.U32.AND P2, PT, R3.reuse, R9, PT ;  /* 0x000000090300720c */ /* 0x040fe20003f44070 */
[----:B------:R-:W-:Y:S02]  /*29b0*/  @!P5 IMAD.MOV R24, RZ, RZ, -R24 ;  /* 0x000000ffff18d224 */ /* 0x000fe400078e0a18 */
[----:B------:R-:W-:Y:S01]  /*29c0*/  IMAD.MOV R23, RZ, RZ, -R23 ;  /* 0x000000ffff177224 */ /* 0x000fe200078e0a17 */
[C---:B------:R-:W-:Y:S01]  /*29d0*/  ISETP.GT.U32.AND P5, PT, R3.reuse, R16, PT ;  /* 0x000000100300720c */ /* 0x040fe20003fa4070 */
[----:B------:R-:W-:Y:S01]  /*29e0*/  @!P3 IMAD.MOV R7, RZ, RZ, -R7 ;  /* 0x000000ffff07b224 */ /* 0x000fe200078e0a07 */
[C---:B------:R-:W-:Y:S01]  /*29f0*/  ISETP.GT.U32.AND P3, PT, R3.reuse, R19, PT ;  /* 0x000000130300720c */ /* 0x040fe20003f64070 */
[----:B------:R-:W-:Y:S01]  /*2a00*/  IMAD R15, R3, R23, R15 ;  /* 0x00000017030f7224 */ /* 0x000fe200078e020f */
[----:B------:R-:W-:Y:S01]  /*2a10*/  STL [R1+0x180], R24 ;  /* 0x0001801801007387 */ /* 0x000fe20000100800 */
[----:B------:R-:W-:-:S02]  /*2a20*/  VIADD R8, R0, 0x1dc ;  /* 0x000001dc00087836 */ /* 0x000fc40000000000 */
[----:B------:R-:W-:Y:S01]  /*2a30*/  VIADD R18, R0, 0x1db ;  /* 0x000001db00127836 */ /* 0x000fe20000000000 */
[----:B------:R0:W-:Y:S01]  /*2a40*/  STL [R1+0x184], R7 ;  /* 0x0001840701007387 */ /* 0x0001e20000100800 */
[--C-:B------:R-:W-:Y:S01]  /*2a50*/  @!P6 IMAD.IADD R17, R17, 0x1, -R3.reuse ;  /* 0x000000011111e824 */ /* 0x100fe200078e0a03 */
[----:B------:R-:W-:Y:S01]  /*2a60*/  IABS R2, R8 ;  /* 0x0000000800027213 */ /* 0x000fe20000000000 */
[----:B------:R-:W-:Y:S01]  /*2a70*/  IMAD.HI.U32 R22, R4, R20, RZ ;  /* 0x0000001404167227 */ /* 0x000fe200078e00ff */
[----:B------:R-:W-:Y:S02]  /*2a80*/  ISETP.GT.U32.AND P6, PT, R3, R15, PT ;  /* 0x0000000f0300720c */ /* 0x000fe40003fc4070 */
[----:B------:R-:W-:Y:S01]  /*2a90*/  IABS R5, R18 ;  /* 0x0000001200057213 */ /* 0x000fe20000000000 */
[----:B------:R-:W-:Y:S01]  /*2aa0*/  @!P2 IMAD.IADD R9, R9, 0x1, -R3 ;  /* 0x000000010909a824 */ /* 0x000fe200078e0a03 */
[----:B------:R-:W-:Y:S01]  /*2ab0*/  ISETP.GE.AND P2, PT, R10, RZ, PT ;  /* 0x000000ff0a00720c */ /* 0x000fe20003f46270 */
[----:B------:R-:W-:-:S02]  /*2ac0*/  IMAD.MOV R22, RZ, RZ, -R22 ;  /* 0x000000ffff167224 */ /* 0x000fc400078e0a16 */
[----:B0-----:R-:W-:Y:S02]  /*2ad0*/  IMAD.MOV.U32 R7, RZ, RZ, R12 ;  /* 0x000000ffff077224 */ /* 0x001fe400078e000c */
[----:B------:R-:W-:-:S04]  /*2ae0*/  IMAD.HI.U32 R10, R4, R2, RZ ;  /* 0x00000002040a7227 */ /* 0x000fc800078e00ff */
[----:B------:R-:W-:Y:S02]  /*2af0*/  @!P1 IMAD.MOV R7, RZ, RZ, -R7 ;  /* 0x000000ffff079224 */ /* 0x000fe400078e0a07 */
[----:B------:R-:W-:Y:S02]  /*2b00*/  IMAD.MOV.U32 R12, RZ, RZ, R9 ;  /* 0x000000ffff0c7224 */ /* 0x000fe400078e0009 */
[--C-:B------:R-:W-:Y:S01]  /*2b10*/  @!P5 IMAD.IADD R16, R16, 0x1, -R3.reuse ;  /* 0x000000011010d824 */ /* 0x100fe200078e0a03 */
[----:B------:R0:W-:Y:S01]  /*2b20*/  STL [R1+0x188], R7 ;  /* 0x0001880701007387 */ /* 0x0001e20000100800 */
[----:B------:R-:W-:Y:S01]  /*2b30*/  @!P3 IMAD.IADD R19, R19, 0x1, -R3 ;  /* 0x000000011313b824 */ /* 0x000fe200078e0a03 */
[----:B------:R-:W-:Y:S01]  /*2b40*/  ISETP.GE.AND P5, PT, R13, RZ, PT ;  /* 0x000000ff0d00720c */ /* 0x000fe20003fa6270 */
[----:B------:R-:W-:Y:S01]  /*2b50*/  IMAD R20, R3, R22, R20 ;  /* 0x0000001603147224 */ /* 0x000fe200078e0214 */
[----:B------:R-:W-:Y:S01]  /*2b60*/  ISETP.GE.AND P3, PT, R11, RZ, PT ;  /* 0x000000ff0b00720c */ /* 0x000fe20003f66270 */
[----:B------:R-:W-:-:S03]  /*2b70*/  IMAD.HI.U32 R11, R4, R5, RZ ;  /* 0x00000005040b7227 */ /* 0x000fc600078e00ff */
[----:B------:R-:W-:Y:S01]  /*2b80*/  ISETP.GT.U32.AND P1, PT, R3, R20, PT ;  /* 0x000000140300720c */ /* 0x000fe20003f24070 */
[----:B------:R-:W-:Y:S02]  /*2b90*/  IMAD.MOV R10, RZ, RZ, -R10 ;  /* 0x000000ffff0a7224 */ /* 0x000fe400078e0a0a */
[----:B0-----:R-:W-:Y:S02]  /*2ba0*/  IMAD.MOV.U32 R7, RZ, RZ, R17 ;  /* 0x000000ffff077224 */ /* 0x001fe400078e0011 */
[----:B------:R-:W-:Y:S02]  /*2bb0*/  @!P0 IMAD.MOV R12, RZ, RZ, -R12 ;  /* 0x000000ffff0c8224 */ /* 0x000fe400078e0a0c */
[----:B------:R-:W-:Y:S02]  /*2bc0*/  @!P4 IMAD.MOV R7, RZ, RZ, -R7 ;  /* 0x000000ffff07c224 */ /* 0x000fe400078e0a07 */
[----:B------:R-:W-:Y:S01]  /*2bd0*/  IMAD.MOV R11, RZ, RZ, -R11 ;  /* 0x000000ffff0b7224 */ /* 0x000fe200078e0a0b */
[----:B------:R-:W-:Y:S01]  /*2be0*/  STL [R1+0x19c], R12 ;  /* 0x00019c0c01007387 */ /* 0x000fe20000100800 */
[----:B------:R-:W-:Y:S01]  /*2bf0*/  @!P6 IMAD.IADD R15, R15, 0x1, -R3 ;  /* 0x000000010f0fe824 */ /* 0x000fe200078e0a03 */
[----:B------:R-:W-:Y:S01]  /*2c00*/  ISETP.GE.AND P6, PT, R8, RZ, PT ;  /* 0x000000ff0800720c */ /* 0x000fe20003fc6270 */
[C---:B------:R-:W-:Y:S01]  /*2c10*/  IMAD R2, R3.reuse, R10, R2 ;  /* 0x0000000a03027224 */ /* 0x040fe200078e0202 */
[----:B------:R0:W-:Y:S01]  /*2c20*/  STL [R1+0x1a0], R7 ;  /* 0x0001a00701007387 */ /* 0x0001e20000100800 */
[----:B------:R-:W-:Y:S01]  /*2c30*/  IMAD.MOV.U32 R9, RZ, RZ, R16 ;  /* 0x000000ffff097224 */ /* 0x000fe200078e0010 */
[C---:B------:R-:W-:Y:S01]  /*2c40*/  ISETP.GT.U32.AND P4, PT, R3.reuse, R15, PT ;  /* 0x0000000f0300720c */ /* 0x040fe20003f84070 */
[----:B------:R-:W-:-:S02]  /*2c50*/  IMAD R8, R3, R11, R5 ;  /* 0x0000000b03087224 */ /* 0x000fc400078e0205 */
[----:B------:R-:W-:Y:S01]  /*2c60*/  @!P2 IMAD.MOV R9, RZ, RZ, -R9 ;  /* 0x000000ffff09a224 */ /* 0x000fe200078e0a09 */
[C---:B------:R-:W-:Y:S01]  /*2c70*/  ISETP.GT.U32.AND P2, PT, R3.reuse, R2, PT ;  /* 0x000000020300720c */ /* 0x040fe20003f44070 */
[----:B------:R-:W-:Y:S01]  /*2c80*/  @!P1 IMAD.IADD R20, R20, 0x1, -R3 ;  /* 0x0000000114149824 */ /* 0x000fe200078e0a03 */
[----:B------:R-:W-:Y:S01]  /*2c90*/  ISETP.GE.AND P1, PT, R14, RZ, PT ;  /* 0x000000ff0e00720c */ /* 0x000fe20003f26270 */
[C---:B------:R-:W-:Y:S01]  /*2ca0*/  VIADD R5, R0.reuse, 0x1d9 ;  /* 0x000001d900057836 */ /* 0x040fe20000000000 */
[----:B------:R1:W-:Y:S01]  /*2cb0*/  STL [R1+0x1e4], R9 ;  /* 0x0001e40901007387 */ /* 0x0003e20000100800 */
[----:B0-----:R-:W-:Y:S01]  /*2cc0*/  IMAD.MOV.U32 R7, RZ, RZ, R19 ;  /* 0x000000ffff077224 */ /* 0x001fe200078e0013 */
[C---:B------:R-:W-:Y:S01]  /*2cd0*/  ISETP.GT.U32.AND P0, PT, R3.reuse, R20, PT ;  /* 0x000000140300720c */ /* 0x040fe20003f04070 */
[----:B------:R-:W-:Y:S01]  /*2ce0*/  VIADD R14, R0, 0x1d8 ;  /* 0x000001d8000e7836 */ /* 0x000fe20000000000 */
[----:B------:R-:W-:Y:S01]  /*2cf0*/  IABS R13, R5 ;  /* 0x00000005000d7213 */ /* 0x000fe20000000000 */
[----:B------:R-:W-:Y:S01]  /*2d00*/  @!P5 IMAD.MOV R7, RZ, RZ, -R7 ;  /* 0x000000ffff07d224 */ /* 0x000fe200078e0a07 */
[----:B------:R-:W-:Y:S01]  /*2d10*/  ISETP.GT.U32.AND P5, PT, R3, R8, PT ;  /* 0x000000080300720c */ /* 0x000fe20003fa4070 */
[----:B------:R-:W-:-:S02]  /*2d20*/  @!P4 IMAD.IADD R15, R15, 0x1, -R3 ;  /* 0x000000010f0fc824 */ /* 0x000fc400078e0a03 */
[--C-:B------:R-:W-:Y:S01]  /*2d30*/  @!P2 IMAD.IADD R2, R2, 0x1, -R3.reuse ;  /* 0x000000010202a824 */ /* 0x100fe200078e0a03 */
[----:B------:R-:W-:Y:S01]  /*2d40*/  ISETP.GE.AND P2, PT, R5, RZ, PT ;  /* 0x000000ff0500720c */ /* 0x000fe20003f46270 */
[C---:B-1----:R-:W-:Y:S01]  /*2d50*/  VIADD R9, R0.reuse, 0x1da ;  /* 0x000001da00097836 */ /* 0x042fe20000000000 */
[----:B------:R0:W-:Y:S01]  /*2d60*/  STL [R1+0x1ec], R7 ;  /* 0x0001ec0701007387 */ /* 0x0001e20000100800 */
[----:B------:R-:W-:Y:S02]  /*2d70*/  VIADD R16, R0, 0x1d7 ;  /* 0x000001d700107836 */ /* 0x000fe40000000000 */
[--C-:B------:R-:W-:Y:S01]  /*2d80*/  @!P0 IMAD.IADD R20, R20, 0x1, -R3.reuse ;  /* 0x0000000114148824 */ /* 0x100fe200078e0a03 */
[----:B------:R-:W-:Y:S01]  /*2d90*/  IABS R10, R9 ;  /* 0x00000009000a7213 */ /* 0x000fe20000000000 */
[----:B------:R-:W-:Y:S01]  /*2da0*/  VIADD R11, R0, 0x1d5 ;  /* 0x000001d5000b7836 */ /* 0x000fe20000000000 */
[----:B------:R-:W-:Y:S01]  /*2db0*/  ISETP.GE.AND P4, PT, R9, RZ, PT ;  /* 0x000000ff0900720c */ /* 0x000fe20003f86270 */
[----:B------:R-:W-:Y:S01]  /*2dc0*/  @!P5 IMAD.IADD R8, R8, 0x1, -R3 ;  /* 0x000000010808d824 */ /* 0x000fe200078e0a03 */
[----:B------:R-:W-:Y:S01]  /*2dd0*/  ISETP.GT.U32.AND P5, PT, R3, R2, PT ;  /* 0x000000020300720c */ /* 0x000fe20003fa4070 */
[----:B------:R-:W-:Y:S01]  /*2de0*/  IMAD.MOV.U32 R9, RZ, RZ, R10 ;  /* 0x000000ffff097224 */ /* 0x000fe200078e000a */
[----:B------:R-:W-:Y:S01]  /*2df0*/  ISETP.GE.AND P0, PT, R18, RZ, PT ;  /* 0x000000ff1200720c */ /* 0x000fe20003f06270 */
[----:B0-----:R-:W-:-:S02]  /*2e00*/  IMAD.MOV.U32 R7, RZ, RZ, R20 ;  /* 0x000000ffff077224 */ /* 0x001fc400078e0014 */
[----:B------:R-:W-:-:S04]  /*2e10*/  IMAD.HI.U32 R5, R4, R9, RZ ;  /* 0x0000000904057227 */ /* 0x000fc800078e00ff */
[----:B------:R-:W-:Y:S02]  /*2e20*/  IMAD.MOV R5, RZ, RZ, -R5 ;  /* 0x000000ffff057224 */ /* 0x000fe400078e0a05 */
[----:B------:R-:W-:-:S04]  /*2e30*/  IMAD.HI.U32 R10, R4, R13, RZ ;  /* 0x0000000d040a7227 */ /* 0x000fc800078e00ff */
[C---:B------:R-:W-:Y:S02]  /*2e40*/  IMAD R5, R3.reuse, R5, R9 ;  /* 0x0000000503057224 */ /* 0x040fe400078e0209 */
[----:B------:R-:W-:Y:S02]  /*2e50*/  @!P5 IMAD.IADD R2, R2, 0x1, -R3 ;  /* 0x000000010202d824 */ /* 0x000fe400078e0a03 */
[----:B------:R-:W-:Y:S01]  /*2e60*/  @!P3 IMAD.MOV R7, RZ, RZ, -R7 ;  /* 0x000000ffff07b224 */ /* 0x000fe200078e0a07 */
[C---:B------:R-:W-:Y:S01]  /*2e70*/  ISETP.GT.U32.AND P5, PT, R3.reuse, R5, PT ;  /* 0x000000050300720c */ /* 0x040fe20003fa4070 */
[----:B------:R-:W-:Y:S01]  /*2e80*/  IMAD.MOV R10, RZ, RZ, -R10 ;  /* 0x000000ffff0a7224 */ /* 0x000fe200078e0a0a */
[C---:B------:R-:W-:Y:S01]  /*2e90*/  ISETP.GT.U32.AND P3, PT, R3.reuse, R8, PT ;  /* 0x000000080300720c */ /* 0x040fe20003f64070 */
[----:B------:R-:W-:Y:S01]  /*2ea0*/  IMAD.MOV.U32 R12, RZ, RZ, R2 ;  /* 0x000000ffff0c7224 */ /* 0x000fe200078e0002 */
[----:B------:R0:W-:Y:S01]  /*2eb0*/  STL [R1+0x1f0], R7 ;  /* 0x0001f00701007387 */ /* 0x0001e20000100800 */
[----:B------:R-:W-:-:S02]  /*2ec0*/  IMAD R13, R3, R10, R13 ;  /* 0x0000000a030d7224 */ /* 0x000fc400078e020d */
[----:B------:R-:W-:Y:S02]  /*2ed0*/  @!P6 IMAD.MOV R12, RZ, RZ, -R12 ;  /* 0x000000ffff0ce224 */ /* 0x000fe400078e0a0c */
[C---:B------:R-:W-:Y:S01]  /*2ee0*/  VIADD R9, R0.reuse, 0x1d6 ;  /* 0x000001d600097836 */ /* 0x040fe20000000000 */
[----:B------:R-:W-:Y:S01]  /*2ef0*/  ISETP.GT.U32.AND P6, PT, R3, R13, PT ;  /* 0x0000000d0300720c */ /* 0x000fe20003fc4070 */
[----:B------:R-:W-:Y:S02]  /*2f00*/  VIADD R17, R0, 0x1d3 ;  /* 0x000001d300117836 */ /* 0x000fe40000000000 */
[----:B------:R-:W-:Y:S02]  /*2f10*/  @!P5 IMAD.IADD R5, R5, 0x1, -R3 ;  /* 0x000000010505d824 */ /* 0x000fe400078e0a03 */
[----:B0-----:R-:W-:Y:S02]  /*2f20*/  IMAD.MOV.U32 R7, RZ, RZ, R15 ;  /* 0x000000ffff077224 */ /* 0x001fe400078e000f */
[----:B------:R-:W-:Y:S01]  /*2f30*/  @!P3 IMAD.IADD R8, R8, 0x1, -R3 ;  /* 0x000000010808b824 */ /* 0x000fe200078e0a03 */
[----:B------:R-:W-:Y:S01]  /*2f40*/  ISETP.GT.U32.AND P5, PT, R3, R5, PT ;  /* 0x000000050300720c */ /* 0x000fe20003fa4070 */
[----:B------:R-:W-:Y:S01]  /*2f50*/  @!P1 IMAD.MOV R7, RZ, RZ, -R7 ;  /* 0x000000ffff079224 */ /* 0x000fe200078e0a07 */
[----:B------:R-:W-:Y:S01]  /*2f60*/  ISETP.GE.AND P1, PT, R14, RZ, PT ;  /* 0x000000ff0e00720c */ /* 0x000fe20003f26270 */
[----:B------:R-:W-:Y:S01]  /*2f70*/  VIADD R18, R0, 0x1d4 ;  /* 0x000001d400127836 */ /* 0x000fe20000000000 */
[----:B------:R-:W-:Y:S01]  /*2f80*/  IABS R14, R14 ;  /* 0x0000000e000e7213 */ /* 0x000fe20000000000 */
[----:B------:R-:W-:Y:S01]  /*2f90*/  @!P6 IMAD.IADD R13, R13, 0x1, -R3 ;  /* 0x000000010d0de824 */ /* 0x000fe200078e0a03 */
[----:B------:R0:W-:Y:S01]  /*2fa0*/  STL [R1+0x1f4], R7 ;  /* 0x0001f40701007387 */ /* 0x0001e20000100800 */
[----:B------:R-:W-:Y:S01]  /*2fb0*/  ISETP.GE.AND P3, PT, R16, RZ, PT ;  /* 0x000000ff1000720c */ /* 0x000fe20003f66270 */
[----:B------:R-:W-:Y:S01]  /*2fc0*/  VIADD R15, R0, 0x1d1 ;  /* 0x000001d1000f7836 */ /* 0x000fe20000000000 */
[----:B------:R-:W-:Y:S01]  /*2fd0*/  IABS R16, R16 ;  /* 0x0000001000107213 */ /* 0x000fe20000000000 */
[----:B------:R-:W-:Y:S01]  /*2fe0*/  IMAD.HI.U32 R10, R4, R14, RZ ;  /* 0x0000000e040a7227 */ /* 0x000fe200078e00ff */
[----:B------:R1:W-:Y:S01]  /*2ff0*/  STL [R1+0x1f8], R12 ;  /* 0x0001f80c01007387 */ /* 0x0003e20000100800 */
[----:B------:R-:W-:-:S02]  /*3000*/  ISETP.GT.U32.AND P6, PT, R3, R13, PT ;  /* 0x0000000d0300720c */ /* 0x000fc40003fc4070 */
[----:B------:R-:W-:Y:S02]  /*3010*/  IMAD.MOV R2, RZ, RZ, -R10 ;  /* 0x000000ffff027224 */ /* 0x000fe400078e0a0a */
[----:B0-----:R-:W-:Y:S02]  /*3020*/  IMAD.MOV.U32 R7, RZ, RZ, R8 ;  /* 0x000000ffff077224 */ /* 0x001fe400078e0008 */
[----:B------:R-:W-:-:S04]  /*3030*/  IMAD.HI.U32 R8, R4, R16, RZ ;  /* 0x0000001004087227 */ /* 0x000fc800078e00ff */
[----:B------:R-:W-:Y:S01]  /*3040*/  @!P0 IMAD.MOV R7, RZ, RZ, -R7 ;  /* 0x000000ffff078224 */ /* 0x000fe200078e0a07 */
[----:B------:R-:W-:Y:S01]  /*3050*/  ISETP.GE.AND P0, PT, R9, RZ, PT ;  /* 0x000000ff0900720c */ /* 0x000fe20003f06270 */
[----:B------:R-:W-:Y:S01]  /*3060*/  IMAD R14, R3, R2, R14 ;  /* 0x00000002030e7224 */ /* 0x000fe200078e020e */
[----:B------:R-:W-:Y:S01]  /*3070*/  IABS R9, R9 ;  /* 0x0000000900097213 */ /* 0x000fe20000000000 */
[----:B------:R-:W-:Y:S01]  /*3080*/  IMAD.MOV R8, RZ, RZ, -R8 ;  /* 0x000000ffff087224 */ /* 0x000fe200078e0a08 */
[----:B------:R-:W-:Y:S01]  /*3090*/  IABS R2, R11 ;  /* 0x0000000b00027213 */ /* 0x000fe20000000000 */
[----:B------:R-:W-:Y:S01]  /*30a0*/  @!P5 IMAD.IADD R5, R5, 0x1, -R3 ;  /* 0x000000010505d824 */ /* 0x000fe200078e0a03 */
[----:B------:R0:W-:Y:S01]  /*30b0*/  STL [R1+0x1fc], R7 ;  /* 0x0001fc0701007387 */ /* 0x0001e20000100800 */
[----:B-1----:R-:W-:Y:S01]  /*30c0*/  IMAD.HI.U32 R12, R4, R9, RZ ;  /* 0x00000009040c7227 */ /* 0x002fe200078e00ff */
[----:B------:R-:W-:-:S03]  /*30d0*/  ISETP.GT.U32.AND P5, PT, R3, R14, PT ;  /* 0x0000000e0300720c */ /* 0x000fc60003fa4070 */
[----:B------:R-:W-:Y:S01]  /*30e0*/  IMAD R16, R3, R8, R16 ;  /* 0x0000000803107224 */ /* 0x000fe200078e0210 */
[----:B------:R-:W-:Y:S01]  /*30f0*/  IABS R8, R18 ;  /* 0x0000001200087213 */ /* 0x000fe20000000000 */
[----:B------:R-:W-:Y:S02]  /*3100*/  IMAD.MOV R12, RZ, RZ, -R12 ;  /* 0x000000ffff0c7224 */ /* 0x000fe400078e0a0c */
[----:B------:R-:W-:-:S04]  /*3110*/  IMAD.HI.U32 R10, R4, R2, RZ ;  /* 0x00000002040a7227 */ /* 0x000fc800078e00ff */
[----:B0-----:R-:W-:Y:S02]  /*3120*/  IMAD.MOV.U32 R7, RZ, RZ, R5 ;  /* 0x000000ffff077224 */ /* 0x001fe400078e0005 */
[C---:B------:R-:W-:Y:S01]  /*3130*/  IMAD R5, R3.reuse, R12, R9 ;  /* 0x0000000c03057224 */ /* 0x040fe200078e0209 */
[----:B------:R-:W-:Y:S01]  /*3140*/  IABS R12, R17 ;  /* 0x00000011000c7213 */ /* 0x000fe20000000000 */
[----:B------:R-:W-:Y:S01]  /*3150*/  @!P4 IMAD.MOV R7, RZ, RZ, -R7 ;  /* 0x000000ffff07c224 */ /* 0x000fe200078e0a07 */
[----:B------:R-:W-:Y:S01]  /*3160*/  ISETP.GT.U32.AND P4, PT, R3, R16, PT ;  /* 0x000000100300720c */ /* 0x000fe20003f84070 */
[----:B------:R-:W-:Y:S02]  /*3170*/  IMAD.MOV R10, RZ, RZ, -R10 ;  /* 0x000000ffff0a7224 */ /* 0x000fe400078e0a0a */
[--C-:B------:R-:W-:Y:S01]  /*3180*/  @!P6 IMAD.IADD R13, R13, 0x1, -R3.reuse ;  /* 0x000000010d0de824 */ /* 0x100fe200078e0a03 */
[C---:B------:R-:W-:Y:S01]  /*3190*/  ISETP.GT.U32.AND P6, PT, R3.reuse, R5, PT ;  /* 0x000000050300720c */ /* 0x040fe20003fc4070 */
[----:B------:R-:W-:Y:S01]  /*31a0*/  IMAD R2, R3, R10, R2 ;  /* 0x0000000a03027224 */ /* 0x000fe200078e0202 */
[----:B------:R0:W-:Y:S01]  /*31b0*/  STL [R1+0x200], R7 ;  /* 0x0002000701007387 */ /* 0x0001e20000100800 */
[----:B------:R-:W-:-:S02]  /*31c0*/  @!P5 IMAD.IADD R14, R14, 0x1, -R3 ;  /* 0x000000010e0ed824 */ /* 0x000fc400078e0a03 */
[----:B------:R-:W-:Y:S01]  /*31d0*/  IMAD.HI.U32 R19, R4, R12, RZ ;  /* 0x0000000c04137227 */ /* 0x000fe200078e00ff */
[----:B------:R-:W-:-:S03]  /*31e0*/  ISETP.GT.U32.AND P5, PT, R3, R2, PT ;  /* 0x000000020300720c */ /* 0x000fc60003fa4070 */
[----:B------:R-:W-:Y:S01]  /*31f0*/  @!P4 IMAD.IADD R16, R16, 0x1, -R3 ;  /* 0x000000011010c824 */ /* 0x000fe200078e0a03 */
[----:B------:R-:W-:Y:S01]  /*3200*/  ISETP.GT.U32.AND P4, PT, R3, R14, PT ;  /* 0x0000000e0300720c */ /* 0x000fe20003f84070 */
[----:B------:R-:W-:Y:S02]  /*3210*/  IMAD.MOV R19, RZ, RZ, -R19 ;  /* 0x000000ffff137224 */ /* 0x000fe400078e0a13 */
[----:B------:R-:W-:Y:S01]  /*3220*/  @!P6 IMAD.IADD R5, R5, 0x1, -R3 ;  /* 0x000000010505e824 */ /* 0x000fe200078e0a03 */
[----:B------:R-:W-:Y:S01]  /*3230*/  ISETP.GT.U32.AND P6, PT, R3, R16, PT ;  /* 0x000000100300720c */ /* 0x000fe20003fc4070 */
[----:B0-----:R-:W-:Y:S01]  /*3240*/  IMAD.MOV.U32 R7, RZ, RZ, R13 ;  /* 0x000000ffff077224 */ /* 0x001fe200078e000d */
[----:B------:R-:W-:Y:S01]  /*3250*/  IABS R13, R15 ;  /* 0x0000000f000d7213 */ /* 0x000fe20000000000 */
[----:B------:R-:W-:-:S04]  /*3260*/  IMAD.HI.U32 R9, R4, R8, RZ ;  /* 0x0000000804097227 */ /* 0x000fc800078e00ff */
[----:B------:R-:W-:Y:S01]  /*3270*/  @!P5 IMAD.IADD R2, R2, 0x1, -R3 ;  /* 0x000000010202d824 */ /* 0x000fe200078e0a03 */
[C---:B------:R-:W-:Y:S01]  /*3280*/  ISETP.GT.U32.AND P5, PT, R3.reuse, R5, PT ;  /* 0x000000050300720c */ /* 0x040fe20003fa4070 */
[----:B------:R-:W-:Y:S02]  /*3290*/  @!P2 IMAD.MOV R7, RZ, RZ, -R7 ;  /* 0x000000ffff07a224 */ /* 0x000fe400078e0a07 */
[----:B------:R-:W-:Y:S01]  /*32a0*/  IMAD.MOV R9, RZ, RZ, -R9 ;  /* 0x000000ffff097224 */ /* 0x000fe200078e0a09 */
[----:B------:R-:W-:Y:S01]  /*32b0*/  ISETP.GT.U32.AND P2, PT, R3, R2, PT ;  /* 0x000000020300720c */ /* 0x000fe20003f44070 */
[----:B------:R-:W-:Y:S01]  /*32c0*/  @!P6 IMAD.IADD R16, R16, 0x1, -R3 ;  /* 0x000000011010e824 */ /* 0x000fe200078e0a03 */
[----:B------:R-:W-:Y:S01]  /*32d0*/  ISETP.GE.AND P6, PT, R11, RZ, PT ;  /* 0x000000ff0b00720c */ /* 0x000fe20003fc6270 */
[C---:B------:R-:W-:Y:S01]  /*32e0*/  IMAD R11, R3.reuse, R19, R12 ;  /* 0x00000013030b7224 */ /* 0x040fe200078e020c */
[----:B------:R0:W-:Y:S01]  /*32f0*/  STL [R1+0x204], R7 ;  /* 0x0002040701007387 */ /* 0x0001e20000100800 */
[----:B------:R-:W-:-:S02]  /*3300*/  IMAD R8, R3, R9, R8 ;  /* 0x0000000903087224 */ /* 0x000fc400078e0208 */
[--C-:B------:R-:W-:Y:S02]  /*3310*/  @!P4 IMAD.IADD R14, R14, 0x1, -R3.reuse ;  /* 0x000000010e0ec824 */ /* 0x100fe400078e0a03 */
[--C-:B------:R-:W-:Y:S01]  /*3320*/  @!P5 IMAD.IADD R5, R5, 0x1, -R3.reuse ;  /* 0x000000010505d824 */ /* 0x100fe200078e0a03 */
[C---:B------:R-:W-:Y:S01]  /*3330*/  ISETP.GT.U32.AND P5, PT, R3.reuse, R11, PT ;  /* 0x0000000b0300720c */ /* 0x040fe20003fa4070 */
[----:B------:R-:W-:Y:S01]  /*3340*/  VIADD R12, R0, 0x1d0 ;  /* 0x000001d0000c7836 */ /* 0x000fe20000000000 */
[----:B------:R-:W-:Y:S01]  /*3350*/  ISETP.GT.U32.AND P4, PT, R3, R8, PT ;  /* 0x000000080300720c */ /* 0x000fe20003f84070 */
[----:B------:R-:W-:Y:S01]  /*3360*/  @!P2 IMAD.IADD R2, R2, 0x1, -R3 ;  /* 0x000000010202a824 */ /* 0x000fe200078e0a03 */
[----:B------:R-:W-:Y:S01]  /*3370*/  ISETP.GE.AND P2, PT, R18, RZ, PT ;  /* 0x000000ff1200720c */ /* 0x000fe20003f46270 */
[----:B------:R-:W-:Y:S01]  /*3380*/  VIADD R10, R0, 0x1d2 ;  /* 0x000001d2000a7836 */ /* 0x000fe20000000000 */
[----:B------:R-:W-:Y:S01]  /*3390*/  IABS R18, R12 ;  /* 0x0000000c00127213 */ /* 0x000fe20000000000 */
[----:B------:R-:W-:-:S02]  /*33a0*/  IMAD.MOV.U32 R21, RZ, RZ, R14 ;  /* 0x000000ffff157224 */ /* 0x000fc400078e000e */
[----:B0-----:R-:W-:Y:S01]  /*33b0*/  IMAD.MOV.U32 R7, RZ, RZ, R16 ;  /* 0x000000ffff077224 */ /* 0x001fe200078e0010 */
[----:B------:R-:W-:Y:S01]  /*33c0*/  IABS R9, R10 ;  /* 0x0000000a00097213 */ /* 0x000fe20000000000 */
[----:B------:R-:W-:-:S04]  /*33d0*/  IMAD.HI.U32 R14, R4, R18, RZ ;  /* 0x00000012040e7227 */ /* 0x000fc800078e00ff */
[--C-:B------:R-:W-:Y:S02]  /*33e0*/  @!P5 IMAD.IADD R11, R11, 0x1, -R3.reuse ;  /* 0x000000010b0bd824 */ /* 0x100fe400078e0a03 */
[----:B------:R-:W-:Y:S01]  /*33f0*/  @!P4 IMAD.IADD R8, R8, 0x1, -R3 ;  /* 0x000000010808c824 */ /* 0x000fe200078e0a03 */
[----:B------:R-:W-:Y:S01]  /*3400*/  ISETP.GE.AND P4, PT, R17, RZ, PT ;  /* 0x000000ff1100720c */ /* 0x000fe20003f86270 */
[----:B------:R-:W-:Y:S01]  /*3410*/  IMAD.MOV R14, RZ, RZ, -R14 ;  /* 0x000000ffff0e7224 */ /* 0x000fe200078e0a0e */
[C---:B------:R-:W-:Y:S01]  /*3420*/  ISETP.GT.U32.AND P5, PT, R3.reuse, R11, PT ;  /* 0x0000000b0300720c */ /* 0x040fe20003fa4070 */
[----:B------:R-:W-:Y:S01]  /*3430*/  @!P1 IMAD.MOV R21, RZ, RZ, -R21 ;  /* 0x000000ffff159224 */ /* 0x000fe200078e0a15 */
[----:B------:R-:W-:Y:S01]  /*3440*/  ISETP.GT.U32.AND P1, PT, R3, R8, PT ;  /* 0x000000080300720c */ /* 0x000fe20003f24070 */
[----:B------:R-:W-:-:S03]  /*3450*/  IMAD.HI.U32 R19, R4, R9, RZ ;  /* 0x0000000904137227 */ /* 0x000fc600078e00ff */
[----:B------:R-:W-:Y:S01]  /*3460*/  STL [R1+0x208], R21 ;  /* 0x0002081501007387 */ /* 0x000fe20000100800 */
[----:B------:R-:W-:Y:S02]  /*3470*/  IMAD R18, R3, R14, R18 ;  /* 0x0000000e03127224 */ /* 0x000fe400078e0212 */
[----:B------:R-:W-:-:S04]  /*3480*/  IMAD.HI.U32 R20, R4, R13, RZ ;  /* 0x0000000d04147227 */ /* 0x000fc800078e00ff */
[----:B------:R-:W-:Y:S02]  /*3490*/  IMAD.MOV R19, RZ, RZ, -R19 ;  /* 0x000000ffff137224 */ /* 0x000fe400078e0a13 */
[----:B------:R-:W-:Y:S01]  /*34a0*/  @!P5 IMAD.IADD R11, R11, 0x1, -R3 ;  /* 0x000000010b0bd824 */ /* 0x000fe200078e0a03 */
[C---:B------:R-:W-:Y:S01]  /*34b0*/  ISETP.GT.U32.AND P5, PT, R3.reuse, R18, PT ;  /* 0x000000120300720c */ /* 0x040fe20003fa4070 */
[----:B------:R-:W-:Y:S02]  /*34c0*/  @!P3 IMAD.MOV R7, RZ, RZ, -R7 ;  /* 0x000000ffff07b224 */ /* 0x000fe400078e0a07 */
[----:B------:R-:W-:Y:S01]  /*34d0*/  @!P0 IMAD.MOV R5, RZ, RZ, -R5 ;  /* 0x000000ffff058224 */ /* 0x000fe200078e0a05 */
[----:B------:R-:W-:Y:S01]  /*34e0*/  ISETP.GE.AND P0, PT, R10, RZ, PT ;  /* 0x000000ff0a00720c */ /* 0x000fe20003f06270 */
[----:B------:R-:W-:Y:S01]  /*34f0*/  IMAD.MOV R20, RZ, RZ, -R20 ;  /* 0x000000ffff147224 */ /* 0x000fe200078e0a14 */
[----:B------:R0:W-:Y:S01]  /*3500*/  STL [R1+0x20c], R7 ;  /* 0x00020c0701007387 */ /* 0x0001e20000100800 */
[----:B------:R-:W-:-:S02]  /*3510*/  IMAD R9, R3, R19, R9 ;  /* 0x0000001303097224 */ /* 0x000fc400078e0209 */
[----:B------:R-:W-:Y:S01]  /*3520*/  VIADD R17, R0, 0x1cf ;  /* 0x000001cf00117836 */ /* 0x000fe20000000000 */
[----:B------:R1:W-:Y:S01]  /*3530*/  STL [R1+0x210], R5 ;  /* 0x0002100501007387 */ /* 0x0003e20000100800 */
[----:B------:R-:W-:Y:S01]  /*3540*/  @!P6 IMAD.MOV R2, RZ, RZ, -R2 ;  /* 0x000000ffff02e224 */ /* 0x000fe200078e0a02 */
[C---:B------:R-:W-:Y:S01]  /*3550*/  ISETP.GT.U32.AND P3, PT, R3.reuse, R9, PT ;  /* 0x000000090300720c */ /* 0x040fe20003f64070 */
[C---:B------:R-:W-:Y:S01]  /*3560*/  IMAD R13, R3.reuse, R20, R13 ;  /* 0x00000014030d7224 */ /* 0x040fe200078e020d */
[----:B------:R-:W-:Y:S01]  /*3570*/  IABS R10, R17 ;  /* 0x00000011000a7213 */ /* 0x000fe20000000000 */
[--C-:B------:R-:W-:Y:S01]  /*3580*/  @!P1 IMAD.IADD R8, R8, 0x1, -R3.reuse ;  /* 0x0000000108089824 */ /* 0x100fe200078e0a03 */
[----:B------:R2:W-:Y:S01]  /*3590*/  STL [R1+0x214], R2 ;  /* 0x0002140201007387 */ /* 0x0005e20000100800 */
[----:B------:R-:W-:Y:S01]  /*35a0*/  @!P5 IMAD.IADD R18, R18, 0x1, -R3 ;  /* 0x000000011212d824 */ /* 0x000fe200078e0a03 */
[----:B------:R-:W-:Y:S01]  /*35b0*/  ISETP.GT.U32.AND P6, PT, R3, R13, PT ;  /* 0x0000000d0300720c */ /* 0x000fe20003fc4070 */
[----:B0-----:R-:W-:Y:S01]  /*35c0*/  IMAD.MOV.U32 R7, RZ, RZ, R8 ;  /* 0x000000ffff077224 */ /* 0x001fe200078e0008 */
[----:B------:R-:W-:Y:S01]  /*35d0*/  ISETP.GE.AND P1, PT, R15, RZ, PT ;  /* 0x000000ff0f00720c */ /* 0x000fe20003f26270 */
[----:B-1----:R-:W-:Y:S01]  /*35e0*/  VIADD R5, R0, 0x1cd ;  /* 0x000001cd00057836 */ /* 0x002fe20000000000 */
[----:B------:R-:W-:Y:S01]  /*35f0*/  ISETP.GT.U32.AND P5, PT, R3, R18, PT ;  /* 0x000000120300720c */ /* 0x000fe20003fa4070 */
[----:B------:R-:W-:-:S03]  /*3600*/  IMAD.HI.U32 R8, R4, R10, RZ ;  /* 0x0000000a04087227 */ /* 0x000fc600078e00ff */
[----:B------:R-:W-:Y:S01]  /*3610*/  IABS R19, R5 ;  /* 0x0000000500137213 */ /* 0x000fe20000000000 */
[----:B--2---:R-:W-:Y:S02]  /*3620*/  VIADD R2, R0, 0x1ce ;  /* 0x000001ce00027836 */ /* 0x004fe40000000000 */
[----:B------:R-:W-:Y:S02]  /*3630*/  IMAD.MOV R8, RZ, RZ, -R8 ;  /* 0x000000ffff087224 */ /* 0x000fe400078e0a08 */
[----:B------:R-:W-:Y:S01]  /*3640*/  @!P3 IMAD.IADD R9, R9, 0x1, -R3 ;  /* 0x000000010909b824 */ /* 0x000fe200078e0a03 */
[----:B------:R-:W-:Y:S01]  /*3650*/  IABS R16, R2 ;  /* 0x0000000200107213 */ /* 0x000fe20000000000 */
[----:B------:R-:W-:Y:S01]  /*3660*/  IMAD R8, R3, R8, R10 ;  /* 0x0000000803087224 */ /* 0x000fe200078e020a */
[----:B------:R-:W-:Y:S01]  /*3670*/  ISETP.GE.AND P3, PT, R12, RZ, PT ;  /* 0x000000ff0c00720c */ /* 0x000fe20003f66270 */
[----:B------:R-:W-:Y:S02]  /*3680*/  IMAD.MOV.U32 R10, RZ, RZ, R19 ;  /* 0x000000ffff0a7224 */ /* 0x000fe400078e0013 */
[----:B------:R-:W-:-:S04]  /*3690*/  IMAD.HI.U32 R14, R4, R16, RZ ;  /* 0x00000010040e7227 */ /* 0x000fc800078e00ff */
[----:B------:R-:W-:Y:S02]  /*36a0*/  IMAD.MOV R19, RZ, RZ, -R14 ;  /* 0x000000ffff137224 */ /* 0x000fe400078e0a0e */
[----:B------:R-:W-:Y:S01]  /*36b0*/  @!P6 IMAD.IADD R13, R13, 0x1, -R3 ;  /* 0x000000010d0de824 */ /* 0x000fe200078e0a03 */
[C---:B------:R-:W-:Y:S01]  /*36c0*/  ISETP.GT.U32.AND P6, PT, R3.reuse, R9, PT ;  /* 0x000000090300720c */ /* 0x040fe20003fc4070 */
[C---:B------:R-:W-:Y:S02]  /*36d0*/  IMAD R16, R3.reuse, R19, R16 ;  /* 0x0000001303107224 */ /* 0x040fe400078e0210 */
[----:B------:R-:W-:Y:S01]  /*36e0*/  @!P2 IMAD.MOV R7, RZ, RZ, -R7 ;  /* 0x000000ffff07a224 */ /* 0x000fe200078e0a07 */
[C---:B------:R-:W-:Y:S01]  /*36f0*/  ISETP.GT.U32.AND P2, PT, R3.reuse, R13, PT ;  /* 0x0000000d0300720c */ /* 0x040fe20003f44070 */
[----:B------:R-:W-:Y:S02]  /*3700*/  VIADD R12, R0, 0x1cc ;  /* 0x000001cc000c7836 */ /* 0x000fe40000000000 */
[----:B------:R-:W-:Y:S01]  /*3710*/  @!P5 IMAD.IADD R18, R18, 0x1, -R3 ;  /* 0x000000011212d824 */ /* 0x000fe200078e0a03 */
[----:B------:R-:W-:Y:S01]  /*3720*/  ISETP.GT.U32.AND P5, PT, R3, R16, PT ;  /* 0x000000100300720c */ /* 0x000fe20003fa4070 */
[----:B------:R-:W-:Y:S01]  /*3730*/  IMAD.MOV.U32 R21, RZ, RZ, R11 ;  /* 0x000000ffff157224 */ /* 0x000fe200078e000b */
[----:B------:R-:W-:Y:S01]  /*3740*/  IABS R15, R12 ;  /* 0x0000000c000f7213 */ /* 0x000fe20000000000 */
[----:B------:R-:W-:Y:S01]  /*3750*/  IMAD.HI.U32 R19, R4, R10, RZ ;  /* 0x0000000a04137227 */ /* 0x000fe200078e00ff */
[----:B------:R0:W-:Y:S03]  /*3760*/  STL [R1+0x244], R7 ;  /* 0x0002440701007387 */ /* 0x0001e60000100800 */
[----:B------:R-:W-:Y:S01]  /*3770*/  @!P6 IMAD.IADD R9, R9, 0x1, -R3 ;  /* 0x000000010909e824 */ /* 0x000fe200078e0a03 */
[----:B------:R-:W-:Y:S01]  /*3780*/  ISETP.GT.U32.AND P6, PT, R3, R8, PT ;  /* 0x000000080300720c */ /* 0x000fe20003fc4070 */
[----:B------:R-:W-:-:S02]  /*3790*/  IMAD.MOV.U32 R14, RZ, RZ, R15 ;  /* 0x000000ffff0e7224 */ /* 0x000fc400078e000f */
[----:B------:R-:W-:Y:S02]  /*37a0*/  VIADD R15, R0, 0x1cb ;  /* 0x000001cb000f7836 */ /* 0x000fe40000000000 */
[--C-:B------:R-:W-:Y:S01]  /*37b0*/  @!P2 IMAD.IADD R13, R13, 0x1, -R3.reuse ;  /* 0x000000010d0da824 */ /* 0x100fe200078e0a03 */
[----:B------:R-:W-:Y:S01]  /*37c0*/  ISETP.GE.AND P2, PT, R17, RZ, PT ;  /* 0x000000ff1100720c */ /* 0x000fe20003f46270 */
[----:B------:R-:W-:Y:S01]  /*37d0*/  @!P5 IMAD.IADD R16, R16, 0x1, -R3 ;  /* 0x000000011010d824 */ /* 0x000fe200078e0a03 */
[----:B------:R-:W-:Y:S01]  /*37e0*/  IABS R17, R15 ;  /* 0x0000000f00117213 */ /* 0x000fe20000000000 */
[----:B0-----:R-:W-:Y:S02]  /*37f0*/  IMAD.MOV.U32 R7, RZ, RZ, R9 ;  /* 0x000000ffff077224 */ /* 0x001fe400078e0009 */
[----:B------:R-:W-:Y:S01]  /*3800*/  IMAD.HI.U32 R20, R4, R14, RZ ;  /* 0x0000000e04147227 */ /* 0x000fe200078e00ff */
[----:B------:R-:W-:-:S03]  /*3810*/  ISETP.GT.U32.AND P5, PT, R3, R16, PT ;  /* 0x000000100300720c */ /* 0x000fc60003fa4070 */
[----:B------:R-:W-:-:S04]  /*3820*/  IMAD.HI.U32 R11, R4, R17, RZ ;  /* 0x00000011040b7227 */ /* 0x000fc800078e00ff */
[----:B------:R-:W-:Y:S01]  /*3830*/  @!P6 IMAD.IADD R8, R8, 0x1, -R3 ;  /* 0x000000010808e824 */ /* 0x000fe200078e0a03 */
[----:B------:R-:W-:Y:S01]  /*3840*/  ISETP.GE.AND P6, PT, R2, RZ, PT ;  /* 0x000000ff0200720c */ /* 0x000fe20003fc6270 */
[----:B------:R-:W-:Y:S02]  /*3850*/  IMAD.MOV R11, RZ, RZ, -R11 ;  /* 0x000000ffff0b7224 */ /* 0x000fe400078e0a0b */
[----:B------:R-:W-:Y:S02]  /*3860*/  IMAD.MOV R19, RZ, RZ, -R19 ;  /* 0x000000ffff137224 */ /* 0x000fe400078e0a13 */
[----:B------:R-:W-:Y:S01]  /*3870*/  @!P4 IMAD.MOV R21, RZ, RZ, -R21 ;  /* 0x000000ffff15c224 */ /* 0x000fe200078e0a15 */
[C---:B------:R-:W-:Y:S01]  /*3880*/  ISETP.GT.U32.AND P4, PT, R3.reuse, R8, PT ;  /* 0x000000080300720c */ /* 0x040fe20003f84070 */
[----:B------:R-:W-:Y:S02]  /*3890*/  @!P0 IMAD.MOV R7, RZ, RZ, -R7 ;  /* 0x000000ffff078224 */ /* 0x000fe400078e0a07 */
[----:B------:R-:W-:Y:S01]  /*38a0*/  IMAD R11, R3, R11, R17 ;  /* 0x0000000b030b7224 */ /* 0x000fe200078e0211 */
[----:B------:R-:W-:Y:S01]  /*38b0*/  STL [R1+0x2a8], R21 ;  /* 0x0002a81501007387 */ /* 0x000fe20000100800 */
[----:B------:R-:W-:-:S02]  /*38c0*/  IMAD.MOV R20, RZ, RZ, -R20 ;  /* 0x000000ffff147224 */ /* 0x000fc400078e0a14 */
[C---:B------:R-:W-:Y:S01]  /*38d0*/  IMAD R10, R3.reuse, R19, R10 ;  /* 0x00000013030a7224 */ /* 0x040fe200078e020a */
[----:B------:R0:W-:Y:S01]  /*38e0*/  STL [R1+0x2ac], R7 ;  /* 0x0002ac0701007387 */ /* 0x0001e20000100800 */
[----:B------:R-:W-:Y:S01]  /*38f0*/  @!P5 IMAD.IADD R16, R16, 0x1, -R3 ;  /* 0x000000011010d824 */ /* 0x000fe200078e0a03 */
[C---:B------:R-:W-:Y:S01]  /*3900*/  ISETP.GT.U32.AND P5, PT, R3.reuse, R11, PT ;  /* 0x0000000b0300720c */ /* 0x040fe20003fa4070 */
[----:B------:R-:W-:Y:S01]  /*3910*/  VIADD R2, R0, 0x1ca ;  /* 0x000001ca00027836 */ /* 0x000fe20000000000 */
[C---:B------:R-:W-:Y:S01]  /*3920*/  ISETP.GT.U32.AND P0, PT, R3.reuse, R10, PT ;  /* 0x0000000a0300720c */ /* 0x040fe20003f04070 */
[----:B------:R-:W-:Y:S02]  /*3930*/  IMAD.MOV.U32 R9, RZ, RZ, R13 ;  /* 0x000000ffff097224 */ /* 0x000fe400078e000d */
[----:B------:R-:W-:Y:S01]  /*3940*/  IMAD R20, R3, R20, R14 ;  /* 0x0000001403147224 */ /* 0x000fe200078e020e */
[----:B------:R-:W-:Y:S01]  /*3950*/  IABS R14, R2 ;  /* 0x00000002000e7213 */ /* 0x000fe20000000000 */
[----:B------:R-:W-:Y:S01]  /*3960*/  @!P1 IMAD.MOV R9, RZ, RZ, -R9 ;  /* 0x000000ffff099224 */ /* 0x000fe200078e0a09 */
[----:B------:R-:W-:Y:S01]  /*3970*/  ISETP.GE.AND P1, PT, R5, RZ, PT ;  /* 0x000000ff0500720c */ /* 0x000fe20003f26270 */
[----:B0-----:R-:W-:-:S02]  /*3980*/  IMAD.MOV.U32 R7, RZ, RZ, R18 ;  /* 0x000000ffff077224 */ /* 0x001fc400078e0012 */
[----:B------:R-:W-:Y:S01]  /*3990*/  @!P4 IMAD.IADD R8, R8, 0x1, -R3 ;  /* 0x000000010808c824 */ /* 0x000fe200078e0a03 */
[----:B------:R-:W-:Y:S01]  /*39a0*/  ISETP.GE.AND P4, PT, R12, RZ, PT ;  /* 0x000000ff0c00720c */ /* 0x000fe20003f86270 */
[----:B------:R-:W-:Y:S01]  /*39b0*/  @!P3 IMAD.MOV R7, RZ, RZ, -R7 ;  /* 0x000000ffff07b224 */ /* 0x000fe200078e0a07 */
[----:B------:R-:W-:Y:S01]  /*39c0*/  ISETP.GT.U32.AND P3, PT, R3, R20, PT ;  /* 0x000000140300720c */ /* 0x000fe20003f64070 */
[----:B------:R-:W-:Y:S01]  /*39d0*/  STL [R1+0x2b0], R9 ;  /* 0x0002b00901007387 */ /* 0x000fe20000100800 */
[----:B------:R-:W-:Y:S02]  /*39e0*/  VIADD R12, R0, 0x1c9 ;  /* 0x000001c9000c7836 */ /* 0x000fe40000000000 */
[----:B------:R-:W-:Y:S01]  /*39f0*/  IMAD.HI.U32 R5, R4, R14, RZ ;  /* 0x0000000e04057227 */ /* 0x000fe200078e00ff */
[----:B------:R0:W-:Y:S02]  /*3a00*/  STL [R1+0x2b4], R7 ;  /* 0x0002b40701007387 */ /* 0x0001e40000100800 */
[----:B------:R-:W-:Y:S01]  /*3a10*/  IABS R13, R12 ;  /* 0x0000000c000d7213 */ /* 0x000fe20000000000 */
[----:B------:R-:W-:-:S02]  /*3a20*/  @!P5 IMAD.IADD R11, R11, 0x1, -R3 ;  /* 0x000000010b0bd824 */ /* 0x000fc400078e0a03 */
[----:B------:R-:W-:Y:S02]  /*3a30*/  IMAD.MOV R5, RZ, RZ, -R5 ;  /* 0x000000ffff057224 */ /* 0x000fe400078e0a05 */
[--C-:B------:R-:W-:Y:S01]  /*3a40*/  @!P0 IMAD.IADD R10, R10, 0x1, -R3.reuse ;  /* 0x000000010a0a8824 */ /* 0x100fe200078e0a03 */
[C---:B------:R-:W-:Y:S01]  /*3a50*/  ISETP.GT.U32.AND P5, PT, R3.reuse, R11, PT ;  /* 0x0000000b0300720c */ /* 0x040fe20003fa4070 */
[----:B------:R-:W-:Y:S01]  /*3a60*/  IMAD R5, R3, R5, R14 ;  /* 0x0000000503057224 */ /* 0x000fe200078e020e */
[----:B------:R-:W-:Y:S01]  /*3a70*/  ISETP.GE.AND P0, PT, R15, RZ, PT ;  /* 0x000000ff0f00720c */ /* 0x000fe20003f06270 */
[----:B0-----:R-:W-:Y:S02]  /*3a80*/  IMAD.MOV.U32 R7, RZ, RZ, R8 ;  /* 0x000000ffff077224 */ /* 0x001fe400078e0008 */
[----:B------:R-:W-:Y:S01]  /*3a90*/  @!P3 IMAD.IADD R20, R20, 0x1, -R3 ;  /* 0x000000011414b824 */ /* 0x000fe200078e0a03 */
[----:B------:R-:W-:Y:S01]  /*3aa0*/  ISETP.GT.U32.AND P3, PT, R3, R10, PT ;  /* 0x0000000a0300720c */ /* 0x000fe20003f64070 */
[----:B------:R-:W-:-:S02]  /*3ab0*/  @!P2 IMAD.MOV R7, RZ, RZ, -R7 ;  /* 0x000000ffff07a224 */ /* 0x000fc400078e0a07 */
[----:B------:R-:W-:Y:S01]  /*3ac0*/  IMAD.HI.U32 R14, R4, R13, RZ ;  /* 0x0000000d040e7227 */ /* 0x000fe200078e00ff */
[----:B------:R-:W-:Y:S02]  /*3ad0*/  ISETP.GT.U32.AND P2, PT, R3, R20, PT ;  /* 0x000000140300720c */ /* 0x000fe40003f44070 */
[----:B------:R0:W-:Y:S01]  /*3ae0*/  STL [R1+0x2b8], R7 ;  /* 0x0002b80701007387 */ /* 0x0001e20000100800 */
[----:B------:R-:W-:Y:S02]  /*3af0*/  IMAD.MOV R14, RZ, RZ, -R14 ;  /* 0x000000ffff0e7224 */ /* 0x000fe400078e0a0e */
[----:B------:R-:W-:Y:S02]  /*3b00*/  VIADD R9, R0, 0x1c8 ;  /* 0x000001c800097836 */ /* 0x000fe40000000000 */
[--C-:B------:R-:W-:Y:S02]  /*3b10*/  @!P5 IMAD.IADD R11, R11, 0x1, -R3.reuse ;  /* 0x000000010b0bd824 */ /* 0x100fe400078e0a03 */
[--C-:B------:R-:W-:Y:S01]  /*3b20*/  @!P3 IMAD.IADD R10, R10, 0x1, -R3.reuse ;  /* 0x000000010a0ab824 */ /* 0x100fe200078e0a03 */
[C---:B------:R-:W-:Y:S01]  /*3b30*/  ISETP.GT.U32.AND P3, PT, R3.reuse, R5, PT ;  /* 0x000000050300720c */ /* 0x040fe20003f64070 */
[----:B0-----:R-:W-:Y:S01]  /*3b40*/  IMAD.MOV.U32 R7, RZ, RZ, R16 ;  /* 0x000000ffff077224 */ /* 0x001fe200078e0010 */
[----:B------:R-:W-:Y:S01]  /*3b50*/  IABS R8, R9 ;  /* 0x0000000900087213 */ /* 0x000fe20000000000 */
[----:B------:R-:W-:Y:S01]  /*3b60*/  @!P2 IMAD.IADD R20, R20, 0x1, -R3 ;  /* 0x000000011414a824 */ /* 0x000fe200078e0a03 */
[----:B------:R-:W-:Y:S01]  /*3b70*/  ISETP.GE.AND P2, PT, R12, RZ, PT ;  /* 0x000000ff0c00720c */ /* 0x000fe20003f46270 */
[----:B------:R-:W-:Y:S01]  /*3b80*/  @!P6 IMAD.MOV R7, RZ, RZ, -R7 ;  /* 0x000000ffff07e224 */ /* 0x000fe200078e0a07 */
[----:B------:R-:W-:Y:S01]  /*3b90*/  ISETP.GE.AND P6, PT, R2, RZ, PT ;  /* 0x000000ff0200720c */ /* 0x000fe20003fc6270 */
[----:B------:R-:W-:-:S02]  /*3ba0*/  IMAD R2, R3, R14, R13 ;  /* 0x0000000e03027224 */ /* 0x000fc400078e020d */
[----:B------:R-:W-:Y:S01]  /*3bb0*/  VIADD R12, R0, 0x1c7 ;  /* 0x000001c7000c7836 */ /* 0x000fe20000000000 */
[----:B------:R0:W-:Y:S01]  /*3bc0*/  STL [R1+0x2c0], R7 ;  /* 0x0002c00701007387 */ /* 0x0001e20000100800 */
[----:B------:R-:W-:Y:S01]  /*3bd0*/  IMAD.HI.U32 R14, R4, R8, RZ ;  /* 0x00000008040e7227 */ /* 0x000fe200078e00ff */
[----:B------:R-:W-:Y:S02]  /*3be0*/  ISETP.GT.U32.AND P5, PT, R3, R2, PT ;  /* 0x000000020300720c */ /* 0x000fe40003fa4070 */
[----:B------:R-:W-:Y:S01]  /*3bf0*/  IABS R15, R12 ;  /* 0x0000000c000f7213 */ /* 0x000fe20000000000 */
[----:B------:R-:W-:Y:S02]  /*3c00*/  IMAD.MOV R14, RZ, RZ, -R14 ;  /* 0x000000ffff0e7224 */ /* 0x000fe400078e0a0e */
[----:B------:R-:W-:Y:S01]  /*3c10*/  @!P3 IMAD.IADD R5, R5, 0x1, -R3 ;  /* 0x000000010505b824 */ /* 0x000fe200078e0a03 */
[----:B------:R-:W-:Y:S01]  /*3c20*/  ISETP.GE.AND P3, PT, R9, RZ, PT ;  /* 0x000000ff0900720c */ /* 0x000fe20003f66270 */
[----:B------:R-:W-:-:S02]  /*3c30*/  IMAD R8, R3, R14, R8 ;  /* 0x0000000e03087224 */ /* 0x000fc400078e0208 */
[----:B0-----:R-:W-:Y:S02]  /*3c40*/  IMAD.MOV.U32 R7, RZ, RZ, R10 ;  /* 0x000000ffff077224 */ /* 0x001fe400078e000a */
[----:B------:R-:W-:Y:S02]  /*3c50*/  IMAD.MOV.U32 R17, RZ, RZ, R20 ;  /* 0x000000ffff117224 */ /* 0x000fe400078e0014 */
[----:B------:R-:W-:Y:S02]  /*3c60*/  @!P5 IMAD.IADD R2, R2, 0x1, -R3 ;  /* 0x000000010202d824 */ /* 0x000fe400078e0a03 */
[----:B------:R-:W-:Y:S01]  /*3c70*/  @!P1 IMAD.MOV R7, RZ, RZ, -R7 ;  /* 0x000000ffff079224 */ /* 0x000fe200078e0a07 */
[C---:B------:R-:W-:Y:S01]  /*3c80*/  ISETP.GT.U32.AND P1, PT, R3.reuse, R5, PT ;  /* 0x000000050300720c */ /* 0x040fe20003f24070 */
[----:B------:R-:W-:Y:S01]  /*3c90*/  VIADD R13, R0, 0x1c6 ;  /* 0x000001c6000d7836 */ /* 0x000fe20000000000 */
[C---:B------:R-:W-:Y:S01]  /*3ca0*/  ISETP.GT.U32.AND P5, PT, R3.reuse, R2, PT ;  /* 0x000000020300720c */ /* 0x040fe20003fa4070 */
[----:B------:R-:W-:Y:S01]  /*3cb0*/  IMAD.HI.U32 R9, R4, R15, RZ ;  /* 0x0000000f04097227 */ /* 0x000fe200078e00ff */
[----:B------:R0:W-:Y:S02]  /*3cc0*/  STL [R1+0x2c8], R7 ;  /* 0x0002c80701007387 */ /* 0x0001e40000100800 */
[----:B------:R-:W-:Y:S01]  /*3cd0*/  IABS R16, R13 ;  /* 0x0000000d00107213 */ /* 0x000fe20000000000 */
[----:B------:R-:W-:Y:S01]  /*3ce0*/  @!P4 IMAD.MOV R17, RZ, RZ, -R17 ;  /* 0x000000ffff11c224 */ /* 0x000fe200078e0a11 */
[----:B------:R-:W-:Y:S01]  /*3cf0*/  ISETP.GT.U32.AND P4, PT, R3, R8, PT ;  /* 0x000000080300720c */ /* 0x000fe20003f84070 */
[----:B------:R-:W-:-:S02]  /*3d00*/  VIADD R20, R0, 0x1b5 ;  /* 0x000001b500147836 */ /* 0x000fc40000000000 */
[----:B------:R-:W-:Y:S01]  /*3d10*/  IMAD.HI.U32 R10, R4, R16, RZ ;  /* 0x00000010040a7227 */ /* 0x000fe200078e00ff */
[----:B------:R-:W-:Y:S02]  /*3d20*/  STL [R1+0x2d0], R17 ;  /* 0x0002d01101007387 */ /* 0x000fe40000100800 */
[----:B------:R-:W-:Y:S01]  /*3d30*/  IABS R21, R20 ;  /* 0x0000001400157213 */ /* 0x000fe20000000000 */
[----:B0-----:R-:W-:Y:S02]  /*3d40*/  IMAD.MOV.U32 R7, RZ, RZ, R11 ;  /* 0x000000ffff077224 */ /* 0x001fe400078e000b */
[----:B------:R-:W-:Y:S02]  /*3d50*/  IMAD.MOV R11, RZ, RZ, -R9 ;  /* 0x000000ffff0b7224 */ /* 0x000fe400078e0a09 */
[----:B------:R-:W-:Y:S02]  /*3d60*/  @!P5 IMAD.IADD R2, R2, 0x1, -R3 ;  /* 0x000000010202d824 */ /* 0x000fe400078e0a03 */
[----:B------:R-:W-:-:S02]  /*3d70*/  IMAD R15, R3, R11, R15 ;  /* 0x0000000b030f7224 */ /* 0x000fc400078e020f */
[----:B------:R-:W-:Y:S02]  /*3d80*/  IMAD.MOV R10, RZ, RZ, -R10 ;  /* 0x000000ffff0a7224 */ /* 0x000fe400078e0a0a */
[--C-:B------:R-:W-:Y:S01]  /*3d90*/  @!P1 IMAD.IADD R5, R5, 0x1, -R3.reuse ;  /* 0x0000000105059824 */ /* 0x100fe200078e0a03 */
[----:B------:R-:W-:Y:S01]  /*3da0*/  ISETP.GT.U32.AND P5, PT, R3, R15, PT ;  /* 0x0000000f0300720c */ /* 0x000fe20003fa4070 */
[----:B------:R-:W-:Y:S01]  /*3db0*/  @!P4 IMAD.IADD R8, R8, 0x1, -R3 ;  /* 0x000000010808c824 */ /* 0x000fe200078e0a03 */
[----:B------:R-:W-:Y:S01]  /*3dc0*/  ISETP.GE.AND P1, PT, R13, RZ, PT ;  /* 0x000000ff0d00720c */ /* 0x000fe20003f26270 */
[C---:B------:R-:W-:Y:S02]  /*3dd0*/  IMAD R16, R3.reuse, R10, R16 ;  /* 0x0000000a03107224 */ /* 0x040fe400078e0210 */
[----:B------:R-:W-:Y:S01]  /*3de0*/  IMAD.MOV.U32 R14, RZ, RZ, R5 ;  /* 0x000000ffff0e7224 */ /* 0x000fe200078e0005 */
[C---:B------:R-:W-:Y:S01]  /*3df0*/  ISETP.GT.U32.AND P4, PT, R3.reuse, R8, PT ;  /* 0x000000080300720c */ /* 0x040fe20003f84070 */
[----:B------:R-:W-:Y:S01]  /*3e00*/  @!P0 IMAD.MOV R7, RZ, RZ, -R7 ;  /* 0x000000ffff078224 */ /* 0x000fe200078e0a07 */
[----:B------:R-:W-:Y:S01]  /*3e10*/  ISETP.GE.AND P0, PT, R12, RZ, PT ;  /* 0x000000ff0c00720c */ /* 0x000fe20003f06270 */
[----:B------:R-:W-:Y:S01]  /*3e20*/  @!P6 IMAD.MOV R14, RZ, RZ, -R14 ;  /* 0x000000ffff0ee224 */ /* 0x000fe200078e0a0e */
[----:B------:R-:W-:Y:S01]  /*3e30*/  ISETP.GT.U32.AND P6, PT, R3, R16, PT ;  /* 0x000000100300720c */ /* 0x000fe20003fc4070 */
[----:B------:R-:W-:Y:S01]  /*3e40*/  VIADD R9, R0, 0x1c5 ;  /* 0x000001c500097836 */ /* 0x000fe20000000000 */
[----:B------:R0:W-:Y:S01]  /*3e50*/  STL [R1+0x2d8], R7 ;  /* 0x0002d80701007387 */ /* 0x0001e20000100800 */
[----:B------:R-:W-:-:S02]  /*3e60*/  @!P5 IMAD.IADD R15, R15, 0x1, -R3 ;  /* 0x000000010f0fd824 */ /* 0x000fc400078e0a03 */
[C---:B------:R-:W-:Y:S01]  /*3e70*/  VIADD R10, R0.reuse, 0x1c3 ;  /* 0x000001c3000a7836 */ /* 0x040fe20000000000 */
[----:B------:R-:W-:Y:S01]  /*3e80*/  IABS R12, R9 ;  /* 0x00000009000c7213 */ /* 0x000fe20000000000 */
[----:B------:R-:W-:Y:S01]  /*3e90*/  VIADD R11, R0, 0x1c4 ;  /* 0x000001c4000b7836 */ /* 0x000fe20000000000 */
[----:B------:R-:W-:Y:S01]  /*3ea0*/  ISETP.GT.U32.AND P5, PT, R3, R15, PT ;  /* 0x0000000f0300720c */ /* 0x000fe20003fa4070 */
[--C-:B------:R-:W-:Y:S01]  /*3eb0*/  @!P4 IMAD.IADD R8, R8, 0x1, -R3.reuse ;  /* 0x000000010808c824 */ /* 0x100fe200078e0a03 */
[----:B------:R-:W-:Y:S01]  /*3ec0*/  IABS R5, R10 ;  /* 0x0000000a00057213 */ /* 0x000fe20000000000 */
[----:B------:R-:W-:Y:S01]  /*3ed0*/  STL [R1+0x2e0], R14 ;  /* 0x0002e00e01007387 */ /* 0x000fe20000100800 */
[----:B0-----:R-:W-:Y:S01]  /*3ee0*/  IMAD.MOV.U32 R7, RZ, RZ, R2 ;  /* 0x000000ffff077224 */ /* 0x001fe200078e0002 */
[----:B------:R-:W-:Y:S01]  /*3ef0*/  IABS R13, R11 ;  /* 0x0000000b000d7213 */ /* 0x000fe20000000000 */
[----:B------:R-:W-:Y:S01]  /*3f00*/  @!P6 IMAD.IADD R16, R16, 0x1, -R3 ;  /* 0x000000011010e824 */ /* 0x000fe200078e0a03 */
[----:B------:R-:W-:Y:S01]  /*3f10*/  ISETP.GE.AND P4, PT, R11, RZ, PT ;  /* 0x000000ff0b00720c */ /* 0x000fe20003f86270 */
[----:B------:R-:W-:Y:S01]  /*3f20*/  @!P2 IMAD.MOV R7, RZ, RZ, -R7 ;  /* 0x000000ffff07a224 */ /* 0x000fe200078e0a07 */
[----:B------:R-:W-:Y:S01]  /*3f30*/  ISETP.GE.AND P2, PT, R9, RZ, PT ;  /* 0x000000ff0900720c */ /* 0x000fe20003f46270 */
[----:B------:R-:W-:Y:S01]  /*3f40*/  IMAD.HI.U32 R2, R4, R12, RZ ;  /* 0x0000000c04027227 */ /* 0x000fe200078e00ff */
[----:B------:R-:W-:-:S02]  /*3f50*/  ISETP.GT.U32.AND P6, PT, R3, R16, PT ;  /* 0x000000100300720c */ /* 0x000fc40003fc4070 */
[----:B------:R0:W-:Y:S01]  /*3f60*/  STL [R1+0x2e4], R7 ;  /* 0x0002e40701007387 */ /* 0x0001e20000100800 */
[----:B------:R-:W-:Y:S02]  /*3f70*/  IMAD.MOV.U32 R9, RZ, RZ, R5 ;  /* 0x000000ffff097224 */ /* 0x000fe400078e0005 */
[----:B------:R-:W-:-:S04]  /*3f80*/  IMAD.HI.U32 R5, R4, R13, RZ ;  /* 0x0000000d04057227 */ /* 0x000fc800078e00ff */
[----:B------:R-:W-:Y:S02]  /*3f90*/  IMAD.MOV R2, RZ, RZ, -R2 ;  /* 0x000000ffff027224 */ /* 0x000fe400078e0a02 */
[----:B------:R-:W-:Y:S02]  /*3fa0*/  IMAD.MOV R5, RZ, RZ, -R5 ;  /* 0x000000ffff057224 */ /* 0x000fe400078e0a05 */
[----:B0-----:R-:W-:Y:S02]  /*3fb0*/  IMAD.MOV.U32 R7, RZ, RZ, R8 ;  /* 0x000000ffff077224 */ /* 0x001fe400078e0008 */
[----:B------:R-:W-:Y:S02]  /*3fc0*/  @!P5 IMAD.IADD R15, R15, 0x1, -R3 ;  /* 0x000000010f0fd824 */ /* 0x000fe400078e0a03 */
[----:B------:R-:W-:Y:S01]  /*3fd0*/  @!P3 IMAD.MOV R7, RZ, RZ, -R7 ;  /* 0x000000ffff07b224 */ /* 0x000fe200078e0a07 */
[----:B------:R-:W-:Y:S01]  /*3fe0*/  ISETP.GE.AND P3, PT, R10, RZ, PT ;  /* 0x000000ff0a00720c */ /* 0x000fe20003f66270 */
[----:B------:R-:W-:-:S02]  /*3ff0*/  IMAD R2, R3, R2, R12 ;  /* 0x0000000203027224 */ /* 0x000fc400078e020c */
[C---:B------:R-:W-:Y:S01]  /*4000*/  IMAD R5, R3.reuse, R5, R13 ;  /* 0x0000000503057224 */ /* 0x040fe200078e020d */
[----:B------:R0:W-:Y:S01]  /*4010*/  STL [R1+0x2e8], R7 ;  /* 0x0002e80701007387 */ /* 0x0001e20000100800 */
[----:B------:R-:W-:Y:S01]  /*4020*/  IMAD.HI.U32 R11, R4, R9, RZ ;  /* 0x00000009040b7227 */ /* 0x000fe200078e00ff */
[----:B------:R-:W-:-:S03]  /*4030*/  ISETP.GT.U32.AND P5, PT, R3, R2, PT ;  /* 0x000000020300720c */ /* 0x000fc60003fa4070 */
[----:B------:R-:W-:Y:S02]  /*4040*/  IMAD.MOV R11, RZ, RZ, -R11 ;  /* 0x000000ffff0b7224 */ /* 0x000fe400078e0a0b */
[----:B------:R-:W-:Y:S02]  /*4050*/  @!P6 IMAD.IADD R16, R16, 0x1, -R3 ;  /* 0x000000011010e824 */ /* 0x000fe400078e0a03 */
[C---:B------:R-:W-:Y:S02]  /*4060*/  IMAD R8, R3.reuse, R11, R9 ;  /* 0x0000000b03087224 */ /* 0x040fe400078e0209 */
[----:B0-----:R-:W-:Y:S02]  /*4070*/  IMAD.MOV.U32 R7, RZ, RZ, R15 ;  /* 0x000000ffff077224 */ /* 0x001fe400078e000f */
[----:B------:R-:W-:Y:S02]  /*4080*/  VIADD R12, R0, 0x1c2 ;  /* 0x000001c2000c7836 */ /* 0x000fe40000000000 */
[----:B------:R-:W-:Y:S01]  /*4090*/  @!P0 IMAD.MOV R7, RZ, RZ, -R7 ;  /* 0x000000ffff078224 */ /* 0x000fe200078e0a07 */
[C---:B------:R-:W-:Y:S01]  /*40a0*/  ISETP.GT.U32.AND P0, PT, R3.reuse, R5, PT ;  /* 0x000000050300720c */ /* 0x040fe20003f04070 */
[----:B------:R-:W-:Y:S01]  /*40b0*/  @!P5 IMAD.IADD R2, R2, 0x1, -R3 ;  /* 0x000000010202d824 */ /* 0x000fe200078e0a03 */
[----:B------:R-:W-:Y:S01]  /*40c0*/  ISETP.GE.AND P6, PT, R12, RZ, PT ;  /* 0x000000ff0c00720c */ /* 0x000fe20003fc6270 */
[C---:B------:R-:W-:Y:S01]  /*40d0*/  VIADD R9, R0.reuse, 0x1c1 ;  /* 0x000001c100097836 */ /* 0x040fe20000000000 */
[----:B------:R0:W-:Y:S01]  /*40e0*/  STL [R1+0x2ec], R7 ;  /* 0x0002ec0701007387 */ /* 0x0001e20000100800 */
[----:B------:R-:W-:Y:S01]  /*40f0*/  IABS R12, R12 ;  /* 0x0000000c000c7213 */ /* 0x000fe20000000000 */
[C---:B------:R-:W-:Y:S01]  /*4100*/  VIADD R11, R0.reuse, 0x1bf ;  /* 0x000001bf000b7836 */ /* 0x040fe20000000000 */
[----:B------:R-:W-:Y:S01]  /*4110*/  ISETP.GT.U32.AND P5, PT, R3, R2, PT ;  /* 0x000000020300720c */ /* 0x000fe20003fa4070 */
[----:B------:R-:W-:Y:S01]  /*4120*/  VIADD R10, R0, 0x1c0 ;  /* 0x000001c0000a7836 */ /* 0x000fe20000000000 */
[----:B------:R-:W-:Y:S01]  /*4130*/  IABS R13, R9 ;  /* 0x00000009000d7213 */ /* 0x000fe20000000000 */
[----:B------:R-:W-:Y:S01]  /*4140*/  IMAD.HI.U32 R24, R4, R21, RZ ;  /* 0x0000001504187227 */ /* 0x000fe200078e00ff */
[----:B------:R-:W-:-:S02]  /*4150*/  IABS R15, R11 ;  /* 0x0000000b000f7213 */ /* 0x000fc40000000000 */
[----:B------:R-:W-:Y:S01]  /*4160*/  IABS R14, R10 ;  /* 0x0000000a000e7213 */ /* 0x000fe20000000000 */
[----:B0-----:R-:W-:Y:S02]  /*4170*/  IMAD.MOV.U32 R7, RZ, RZ, R16 ;  /* 0x000000ffff077224 */ /* 0x001fe400078e0010 */
[----:B------:R-:W-:Y:S02]  /*4180*/  @!P0 IMAD.IADD R5, R5, 0x1, -R3 ;  /* 0x0000000105058824 */ /* 0x000fe400078e0a03 */
[----:B------:R-:W-:Y:S01]  /*4190*/  @!P1 IMAD.MOV R7, RZ, RZ, -R7 ;  /* 0x000000ffff079224 */ /* 0x000fe200078e0a07 */
[C---:B------:R-:W-:Y:S01]  /*41a0*/  ISETP.GT.U32.AND P1, PT, R3.reuse, R8, PT ;  /* 0x000000080300720c */ /* 0x040fe20003f24070 */
[C---:B------:R-:W-:Y:S01]  /*41b0*/  IMAD.HI.U32 R16, R4.reuse, R12, RZ ;  /* 0x0000000c04107227 */ /* 0x040fe200078e00ff */
[----:B------:R-:W-:Y:S02]  /*41c0*/  ISETP.GT.U32.AND P0, PT, R3, R5, PT ;  /* 0x000000050300720c */ /* 0x000fe40003f04070 */
[----:B------:R0:W-:Y:S01]  /*41d0*/  STL [R1+0x300], R7 ;  /* 0x0003000701007387 */ /* 0x0001e20000100800 */
[----:B------:R-:W-:-:S04]  /*41e0*/  IMAD.HI.U32 R17, R4, R13, RZ ;  /* 0x0000000d04117227 */ /* 0x000fc800078e00ff */
[----:B------:R-:W-:Y:S02]  /*41f0*/  IMAD.MOV R16, RZ, RZ, -R16 ;  /* 0x000000ffff107224 */ /* 0x000fe400078e0a10 */
[--C-:B------:R-:W-:Y:S01]  /*4200*/  @!P5 IMAD.IADD R2, R2, 0x1, -R3.reuse ;  /* 0x000000010202d824 */ /* 0x100fe200078e0a03 */
[----:B------:R-:W-:Y:S01]  /*4210*/  ISETP.GE.AND P5, PT, R9, RZ, PT ;  /* 0x000000ff0900720c */ /* 0x000fe20003fa6270 */
[----:B------:R-:W-:Y:S02]  /*4220*/  @!P1 IMAD.IADD R8, R8, 0x1, -R3 ;  /* 0x0000000108089824 */ /* 0x000fe400078e0a03 */
[----:B------:R-:W-:Y:S02]  /*4230*/  IMAD.MOV R17, RZ, RZ, -R17 ;  /* 0x000000ffff117224 */ /* 0x000fe400078e0a11 */
[C---:B------:R-:W-:Y:S01]  /*4240*/  IMAD R12, R3.reuse, R16, R12 ;  /* 0x00000010030c7224 */ /* 0x040fe200078e020c */
[----:B------:R-:W-:Y:S01]  /*4250*/  ISETP.GT.U32.AND P1, PT, R3, R8, PT ;  /* 0x000000080300720c */ /* 0x000fe20003f24070 */
[----:B------:R-:W-:-:S02]  /*4260*/  @!P0 IMAD.IADD R5, R5, 0x1, -R3 ;  /* 0x0000000105058824 */ /* 0x000fc400078e0a03 */
[----:B------:R-:W-:Y:S01]  /*4270*/  IMAD.MOV.U32 R19, RZ, RZ, R2 ;  /* 0x000000ffff137224 */ /* 0x000fe200078e0002 */
[C---:B------:R-:W-:Y:S01]  /*4280*/  ISETP.GT.U32.AND P0, PT, R3.reuse, R12, PT ;  /* 0x0000000c0300720c */ /* 0x040fe20003f04070 */
[----:B------:R-:W-:Y:S02]  /*4290*/  IMAD R13, R3, R17, R13 ;  /* 0x00000011030d7224 */ /* 0x000fe400078e020d */
[----:B0-----:R-:W-:Y:S02]  /*42a0*/  IMAD.MOV.U32 R7, RZ, RZ, R5 ;  /* 0x000000ffff077224 */ /* 0x001fe400078e0005 */
[----:B------:R-:W-:-:S04]  /*42b0*/  IMAD.HI.U32 R9, R4, R15, RZ ;  /* 0x0000000f04097227 */ /* 0x000fc800078e00ff */
[----:B------:R-:W-:Y:S01]  /*42c0*/  @!P2 IMAD.MOV R19, RZ, RZ, -R19 ;  /* 0x000000ffff13a224 */ /* 0x000fe200078e0a13 */
[C---:B------:R-:W-:Y:S01]  /*42d0*/  ISETP.GT.U32.AND P2, PT, R3.reuse, R13, PT ;  /* 0x0000000d0300720c */ /* 0x040fe20003f44070 */
[----:B------:R-:W-:Y:S01]  /*42e0*/  @!P4 IMAD.MOV R7, RZ, RZ, -R7 ;  /* 0x000000ffff07c224 */ /* 0x000fe200078e0a07 */
[----:B------:R-:W-:Y:S01]  /*42f0*/  ISETP.GE.AND P4, PT, R10, RZ, PT ;  /* 0x000000ff0a00720c */ /* 0x000fe20003f86270 */
[----:B------:R-:W-:Y:S01]  /*4300*/  IMAD.MOV R9, RZ, RZ, -R9 ;  /* 0x000000ffff097224 */ /* 0x000fe200078e0a09 */
[----:B------:R-:W-:Y:S01]  /*4310*/  STL [R1+0x304], R19 ;  /* 0x0003041301007387 */ /* 0x000fe20000100800 */
[----:B------:R-:W-:Y:S02]  /*4320*/  @!P1 IMAD.IADD R8, R8, 0x1, -R3 ;  /* 0x0000000108089824 */ /* 0x000fe400078e0a03 */
[----:B------:R-:W-:Y:S01]  /*4330*/  IMAD R15, R3, R9, R15 ;  /* 0x00000009030f7224 */ /* 0x000fe200078e020f */
[----:B------:R0:W-:Y:S01]  /*4340*/  STL [R1+0x30c], R7 ;  /* 0x00030c0701007387 */ /* 0x0001e20000100800 */
[----:B------:R-:W-:-:S02]  /*4350*/  VIADD R2, R0, 0x1be ;  /* 0x000001be00027836 */ /* 0x000fc40000000000 */
[--C-:B------:R-:W-:Y:S02]  /*4360*/  @!P0 IMAD.IADD R12, R12, 0x1, -R3.reuse ;  /* 0x000000010c0c8824 */ /* 0x100fe400078e0a03 */
[----:B------:R-:W-:Y:S01]  /*4370*/  IMAD.HI.U32 R18, R4, R14, RZ ;  /* 0x0000000e04127227 */ /* 0x000fe200078e00ff */
[----:B------:R-:W-:Y:S02]  /*4380*/  IABS R5, R2 ;  /* 0x0000000200057213 */ /* 0x000fe40000000000 */
[----:B------:R-:W-:Y:S01]  /*4390*/  ISETP.GT.U32.AND P0, PT, R3, R12, PT ;  /* 0x0000000c0300720c */ /* 0x000fe20003f04070 */
[----:B------:R-:W-:Y:S02]  /*43a0*/  @!P2 IMAD.IADD R13, R13, 0x1, -R3 ;  /* 0x000000010d0da824 */ /* 0x000fe400078e0a03 */
[----:B0-----:R-:W-:Y:S02]  /*43b0*/  IMAD.MOV.U32 R7, RZ, RZ, R8 ;  /* 0x000000ffff077224 */ /* 0x001fe400078e0008 */
[----:B------:R-:W-:Y:S01]  /*43c0*/  IMAD.MOV R18, RZ, RZ, -R18 ;  /* 0x000000ffff127224 */ /* 0x000fe200078e0a12 */
[C---:B------:R-:W-:Y:S01]  /*43d0*/  ISETP.GT.U32.AND P2, PT, R3.reuse, R13, PT ;  /* 0x0000000d0300720c */ /* 0x040fe20003f44070 */
[----:B------:R-:W-:Y:S01]  /*43e0*/  @!P3 IMAD.MOV R7, RZ, RZ, -R7 ;  /* 0x000000ffff07b224 */ /* 0x000fe200078e0a07 */
[----:B------:R-:W-:Y:S01]  /*43f0*/  ISETP.GT.U32.AND P3, PT, R3, R15, PT ;  /* 0x0000000f0300720c */ /* 0x000fe20003f64070 */
[----:B------:R-:W-:-:S02]  /*4400*/  VIADD R9, R0, 0x1bd ;  /* 0x000001bd00097836 */ /* 0x000fc40000000000 */
[----:B------:R-:W-:Y:S01]  /*4410*/  IMAD.HI.U32 R17, R4, R5, RZ ;  /* 0x0000000504117227 */ /* 0x000fe200078e00ff */
[----:B------:R0:W-:Y:S02]  /*4420*/  STL [R1+0x310], R7 ;  /* 0x0003100701007387 */ /* 0x0001e40000100800 */
[----:B------:R-:W-:Y:S01]  /*4430*/  IABS R16, R9 ;  /* 0x0000000900107213 */ /* 0x000fe20000000000 */
[C---:B------:R-:W-:Y:S02]  /*4440*/  IMAD R14, R3.reuse, R18, R14 ;  /* 0x00000012030e7224 */ /* 0x040fe400078e020e */
[----:B------:R-:W-:Y:S02]  /*4450*/  IMAD.MOV R17, RZ, RZ, -R17 ;  /* 0x000000ffff117224 */ /* 0x000fe400078e0a11 */
[--C-:B------:R-:W-:Y:S01]  /*4460*/  @!P0 IMAD.IADD R12, R12, 0x1, -R3.reuse ;  /* 0x000000010c0c8824 */ /* 0x100fe200078e0a03 */
[----:B------:R-:W-:Y:S01]  /*4470*/  ISETP.GT.U32.AND P1, PT, R3, R14, PT ;  /* 0x0000000e0300720c */ /* 0x000fe20003f24070 */
[----:B------:R-:W-:Y:S01]  /*4480*/  @!P3 IMAD.IADD R15, R15, 0x1, -R3 ;  /* 0x000000010f0fb824 */ /* 0x000fe200078e0a03 */
[----:B------:R-:W-:Y:S01]  /*4490*/  ISETP.GE.AND P0, PT, R11, RZ, PT ;  /* 0x000000ff0b00720c */ /* 0x000fe20003f06270 */
[----:B------:R-:W-:-:S02]  /*44a0*/  IMAD R5, R3, R17, R5 ;  /* 0x0000001103057224 */ /* 0x000fc400078e0205 */
[----:B------:R-:W-:Y:S01]  /*44b0*/  IMAD.HI.U32 R11, R4, R16, RZ ;  /* 0x00000010040b7227 */ /* 0x000fe200078e00ff */
[----:B------:R-:W-:-:S03]  /*44c0*/  ISETP.GT.U32.AND P3, PT, R3, R15, PT ;  /* 0x0000000f0300720c */ /* 0x000fc60003f64070 */
[----:B------:R-:W-:Y:S01]  /*44d0*/  @!P2 IMAD.IADD R13, R13, 0x1, -R3 ;  /* 0x000000010d0da824 */ /* 0x000fe200078e0a03 */
[C---:B------:R-:W-:Y:S01]  /*44e0*/  ISETP.GT.U32.AND P2, PT, R3.reuse, R5, PT ;  /* 0x000000050300720c */ /* 0x040fe20003f44070 */
[----:B------:R-:W-:Y:S02]  /*44f0*/  IMAD.MOV.U32 R18, RZ, RZ, R12 ;  /* 0x000000ffff127224 */ /* 0x000fe400078e000c */
[----:B------:R-:W-:Y:S02]  /*4500*/  VIADD R10, R0, 0x1bc ;  /* 0x000001bc000a7836 */ /* 0x000fe40000000000 */
[----:B------:R-:W-:Y:S02]  /*4510*/  IMAD.MOV R11, RZ, RZ, -R11 ;  /* 0x000000ffff0b7224 */ /* 0x000fe400078e0a0b */
[----:B------:R-:W-:Y:S01]  /*4520*/  @!P6 IMAD.MOV R18, RZ, RZ, -R18 ;  /* 0x000000ffff12e224 */ /* 0x000fe200078e0a12 */
[----:B------:R-:W-:Y:S01]  /*4530*/  ISETP.GE.AND P6, PT, R2, RZ, PT ;  /* 0x000000ff0200720c */ /* 0x000fe20003fc6270 */
[----:B------:R-:W-:Y:S01]  /*4540*/  IMAD R2, R3, R11, R16 ;  /* 0x0000000b03027224 */ /* 0x000fe200078e0210 */
[----:B------:R-:W-:Y:S01]  /*4550*/  IABS R8, R10 ;  /* 0x0000000a00087213 */ /* 0x000fe20000000000 */
[--C-:B------:R-:W-:Y:S01]  /*4560*/  @!P1 IMAD.IADD R14, R14, 0x1, -R3.reuse ;  /* 0x000000010e0e9824 */ /* 0x100fe200078e0a03 */
[----:B------:R-:W-:Y:S01]  /*4570*/  STL [R1+0x314], R18 ;  /* 0x0003141201007387 */ /* 0x000fe20000100800 */
[----:B------:R-:W-:Y:S01]  /*4580*/  @!P3 IMAD.IADD R15, R15, 0x1, -R3 ;  /* 0x000000010f0fb824 */ /* 0x000fe200078e0a03 */
[C---:B------:R-:W-:Y:S01]  /*4590*/  ISETP.GT.U32.AND P3, PT, R3.reuse, R2, PT ;  /* 0x000000020300720c */ /* 0x040fe20003f64070 */
[----:B------:R-:W-:Y:S01]  /*45a0*/  IMAD.HI.U32 R12, R4, R8, RZ ;  /* 0x00000008040c7227 */ /* 0x000fe200078e00ff */
[----:B------:R-:W-:-:S03]  /*45b0*/  ISETP.GT.U32.AND P1, PT, R3, R14, PT ;  /* 0x0000000e0300720c */ /* 0x000fc60003f24070 */
[----:B------:R-:W-:Y:S02]  /*45c0*/  @!P2 IMAD.IADD R5, R5, 0x1, -R3 ;  /* 0x000000010505a824 */ /* 0x000fe400078e0a03 */
[----:B------:R-:W-:Y:S02]  /*45d0*/  IMAD.MOV R12, RZ, RZ, -R12 ;  /* 0x000000ffff0c7224 */ /* 0x000fe400078e0a0c */
[----:B0-----:R-:W-:Y:S01]  /*45e0*/  IMAD.MOV.U32 R7, RZ, RZ, R13 ;  /* 0x000000ffff077224 */ /* 0x001fe200078e000d */
[C---:B------:R-:W-:Y:S01]  /*45f0*/  ISETP.GT.U32.AND P2, PT, R3.reuse, R5, PT ;  /* 0x000000050300720c */ /* 0x040fe20003f44070 */
[----:B------:R-:W-:Y:S02]  /*4600*/  IMAD R17, R3, R12, R8 ;  /* 0x0000000c03117224 */ /* 0x000fe400078e0208 */
[----:B------:R-:W-:Y:S02]  /*4610*/  VIADD R8, R0, 0x1bb ;  /* 0x000001bb00087836 */ /* 0x000fe40000000000 */
[----:B------:R-:W-:-:S02]  /*4620*/  @!P3 IMAD.IADD R2, R2, 0x1, -R3 ;  /* 0x000000010202b824 */ /* 0x000fc400078e0a03 */
[----:B------:R-:W-:Y:S01]  /*4630*/  @!P1 IMAD.IADD R14, R14, 0x1, -R3 ;  /* 0x000000010e0e9824 */ /* 0x000fe200078e0a03 */
[----:B------:R-:W-:Y:S01]  /*4640*/  IABS R11, R8 ;  /* 0x00000008000b7213 */ /* 0x000fe20000000000 */
[----:B------:R-:W-:Y:S01]  /*4650*/  @!P5 IMAD.MOV R7, RZ, RZ, -R7 ;  /* 0x000000ffff07d224 */ /* 0x000fe200078e0a07 */
[----:B------:R-:W-:Y:S01]  /*4660*/  ISETP.GE.AND P5, PT, R9, RZ, PT ;  /* 0x000000ff0900720c */ /* 0x000fe20003fa6270 */
[----:B------:R-:W-:Y:S01]  /*4670*/  IMAD.MOV.U32 R13, RZ, RZ, R14 ;  /* 0x000000ffff0d7224 */ /* 0x000fe200078e000e */
[----:B------:R-:W-:Y:S01]  /*4680*/  ISETP.GT.U32.AND P3, PT, R3, R2, PT ;  /* 0x000000020300720c */ /* 0x000fe20003f64070 */
[----:B------:R-:W-:Y:S01]  /*4690*/  VIADD R9, R0, 0x1ba ;  /* 0x000001ba00097836 */ /* 0x000fe20000000000 */
[----:B------:R0:W-:Y:S01]  /*46a0*/  STL [R1+0x318], R7 ;  /* 0x0003180701007387 */ /* 0x0001e20000100800 */
[----:B------:R-:W-:Y:S01]  /*46b0*/  IMAD.HI.U32 R14, R4, R11, RZ ;  /* 0x0000000b040e7227 */ /* 0x000fe200078e00ff */
[----:B------:R-:W-:Y:S02]  /*46c0*/  ISETP.GE.AND P1, PT, R10, RZ, PT ;  /* 0x000000ff0a00720c */ /* 0x000fe40003f26270 */
[----:B------:R-:W-:Y:S01]  /*46d0*/  IABS R16, R9 ;  /* 0x0000000900107213 */ /* 0x000fe20000000000 */
[----:B------:R-:W-:Y:S01]  /*46e0*/  @!P2 IMAD.IADD R5, R5, 0x1, -R3 ;  /* 0x000000010505a824 */ /* 0x000fe200078e0a03 */
[----:B------:R-:W-:Y:S01]  /*46f0*/  ISETP.GT.U32.AND P2, PT, R3, R17, PT ;  /* 0x000000110300720c */ /* 0x000fe20003f44070 */
[----:B------:R-:W-:Y:S01]  /*4700*/  @!P4 IMAD.MOV R13, RZ, RZ, -R13 ;  /* 0x000000ffff0dc224 */ /* 0x000fe200078e0a0d */
[----:B------:R-:W-:Y:S01]  /*4710*/  ISETP.GE.AND P4, PT, R8, RZ, PT ;  /* 0x000000ff0800720c */ /* 0x000fe20003f86270 */
[----:B------:R-:W-:-:S02]  /*4720*/  IMAD.MOV R14, RZ, RZ, -R14 ;  /* 0x000000ffff0e7224 */ /* 0x000fc400078e0a0e */
[----:B------:R-:W-:Y:S01]  /*4730*/  @!P3 IMAD.IADD R2, R2, 0x1, -R3 ;  /* 0x000000010202b824 */ /* 0x000fe200078e0a03 */
[----:B------:R1:W-:Y:S01]  /*4740*/  STL [R1+0x31c], R13 ;  /* 0x00031c0d01007387 */ /* 0x0003e20000100800 */
[C---:B------:R-:W-:Y:S02]  /*4750*/  IMAD R11, R3.reuse, R14, R11 ;  /* 0x0000000e030b7224 */ /* 0x040fe400078e020b */
[----:B0-----:R-:W-:Y:S02]  /*4760*/  IMAD.MOV.U32 R7, RZ, RZ, R15 ;  /* 0x000000ffff077224 */ /* 0x001fe400078e000f */
[----:B------:R-:W-:Y:S01]  /*4770*/  IMAD.MOV.U32 R15, RZ, RZ, R5 ;  /* 0x000000ffff0f7224 */ /* 0x000fe200078e0005 */
[----:B------:R-:W-:Y:S01]  /*4780*/  ISETP.GT.U32.AND P3, PT, R3, R11, PT ;  /* 0x0000000b0300720c */ /* 0x000fe20003f64070 */
[----:B------:R-:W-:Y:S02]  /*4790*/  @!P2 IMAD.IADD R17, R17, 0x1, -R3 ;  /* 0x000000011111a824 */ /* 0x000fe400078e0a03 */
[----:B------:R-:W-:-:S02]  /*47a0*/  VIADD R8, R0, 0x1b9 ;  /* 0x000001b900087836 */ /* 0x000fc40000000000 */
[----:B-1----:R-:W-:Y:S01]  /*47b0*/  IMAD.HI.U32 R13, R4, R16, RZ ;  /* 0x00000010040d7227 */ /* 0x002fe200078e00ff */
[C---:B------:R-:W-:Y:S02]  /*47c0*/  ISETP.GT.U32.AND P2, PT, R3.reuse, R17, PT ;  /* 0x000000110300720c */ /* 0x040fe40003f44070 */
[----:B------:R-:W-:Y:S01]  /*47d0*/  IABS R10, R8 ;  /* 0x00000008000a7213 */ /* 0x000fe20000000000 */
[----:B------:R-:W-:Y:S02]  /*47e0*/  IMAD.MOV R13, RZ, RZ, -R13 ;  /* 0x000000ffff0d7224 */ /* 0x000fe400078e0a0d */
[----:B------:R-:W-:Y:S02]  /*47f0*/  @!P6 IMAD.MOV R15, RZ, RZ, -R15 ;  /* 0x000000ffff0fe224 */ /* 0x000fe400078e0a0f */
[----:B------:R-:W-:Y:S02]  /*4800*/  IMAD R16, R3, R13, R16 ;  /* 0x0000000d03107224 */ /* 0x000fe400078e0210 */
[----:B------:R-:W-:-:S02]  /*4810*/  @!P3 IMAD.IADD R11, R11, 0x1, -R3 ;  /* 0x000000010b0bb824 */ /* 0x000fc400078e0a03 */
[----:B------:R-:W-:Y:S01]  /*4820*/  @!P0 IMAD.MOV R7, RZ, RZ, -R7 ;  /* 0x000000ffff078224 */ /* 0x000fe200078e0a07 */
[----:B------:R-:W-:Y:S01]  /*4830*/  ISETP.GT.U32.AND P6, PT, R3, R16, PT ;  /* 0x000000100300720c */ /* 0x000fe20003fc4070 */
[----:B------:R-:W-:Y:S01]  /*4840*/  IMAD.HI.U32 R13, R4, R10, RZ ;  /* 0x0000000a040d7227 */ /* 0x000fe200078e00ff */
[----:B------:R-:W-:Y:S02]  /*4850*/  ISETP.GE.AND P0, PT, R9, RZ, PT ;  /* 0x000000ff0900720c */ /* 0x000fe40003f06270 */
[----:B------:R-:W-:Y:S01]  /*4860*/  ISETP.GT.U32.AND P3, PT, R3, R11, PT ;  /* 0x0000000b0300720c */ /* 0x000fe20003f64070 */
[C---:B------:R-:W-:Y:S01]  /*4870*/  VIADD R9, R0.reuse, 0x1b8 ;  /* 0x000001b800097836 */ /* 0x040fe20000000000 */
[----:B------:R0:W-:Y:S01]  /*4880*/  STL [R1+0x320], R7 ;  /* 0x0003200701007387 */ /* 0x0001e20000100800 */
[----:B------:R-:W-:Y:S02]  /*4890*/  @!P2 IMAD.IADD R17, R17, 0x1, -R3 ;  /* 0x000000011111a824 */ /* 0x000fe400078e0a03 */
[----:B------:R-:W-:Y:S01]  /*48a0*/  IMAD.MOV R13, RZ, RZ, -R13 ;  /* 0x000000ffff0d7224 */ /* 0x000fe200078e0a0d */
[----:B------:R-:W-:Y:S01]  /*48b0*/  IABS R12, R9 ;  /* 0x00000009000c7213 */ /* 0x000fe20000000000 */
[----:B------:R1:W-:Y:S01]  /*48c0*/  STL [R1+0x324], R15 ;  /* 0x0003240f01007387 */ /* 0x0003e20000100800 */
[----:B------:R-:W-:Y:S01]  /*48d0*/  ISETP.GE.AND P2, PT, R9, RZ, PT ;  /* 0x000000ff0900720c */ /* 0x000fe20003f46270 */
[----:B------:R-:W-:-:S02]  /*48e0*/  VIADD R9, R0, 0x1b7 ;  /* 0x000001b700097836 */ /* 0x000fc40000000000 */
[----:B------:R-:W-:Y:S02]  /*48f0*/  @!P6 IMAD.IADD R16, R16, 0x1, -R3 ;  /* 0x000000011010e824 */ /* 0x000fe400078e0a03 */
[----:B0-----:R-:W-:Y:S02]  /*4900*/  IMAD.MOV.U32 R7, RZ, RZ, R2 ;  /* 0x000000ffff077224 */ /* 0x001fe400078e0002 */
[C---:B------:R-:W-:Y:S01]  /*4910*/  IMAD R2, R3.reuse, R13, R10 ;  /* 0x0000000d03027224 */ /* 0x040fe200078e020a */
[----:B------:R-:W-:Y:S01]  /*4920*/  IABS R10, R9 ;  /* 0x00000009000a7213 */ /* 0x000fe20000000000 */
[----:B------:R-:W-:Y:S01]  /*4930*/  IMAD.HI.U32 R14, R4, R12, RZ ;  /* 0x0000000c040e7227 */ /* 0x000fe200078e00ff */
[----:B------:R-:W-:-:S03]  /*4940*/  ISETP.GT.U32.AND P6, PT, R3, R16, PT ;  /* 0x000000100300720c */ /* 0x000fc60003fc4070 */
[----:B------:R-:W-:Y:S01]  /*4950*/  @!P3 IMAD.IADD R11, R11, 0x1, -R3 ;  /* 0x000000010b0bb824 */ /* 0x000fe200078e0a03 */
[----:B------:R-:W-:Y:S01]  /*4960*/  ISETP.GT.U32.AND P3, PT, R3, R2, PT ;  /* 0x000000020300720c */ /* 0x000fe20003f64070 */
[----:B------:R-:W-:Y:S02]  /*4970*/  IMAD.MOV R14, RZ, RZ, -R14 ;  /* 0x000000ffff0e7224 */ /* 0x000fe400078e0a0e */
[----:B------:R-:W-:Y:S02]  /*4980*/  VIADD R5, R0, 0x1b6 ;  /* 0x000001b600057836 */ /* 0x000fe40000000000 */
[----:B-1----:R-:W-:-:S03]  /*4990*/  IMAD.HI.U32 R15, R4, R10, RZ ;  /* 0x0000000a040f7227 */ /* 0x002fc600078e00ff */
[----:B------:R-:W-:Y:S01]  /*49a0*/  IABS R23, R5 ;  /* 0x0000000500177213 */ /* 0x000fe20000000000 */
[----:B------:R-:W-:Y:S01]  /*49b0*/  @!P5 IMAD.MOV R7, RZ, RZ, -R7 ;  /* 0x000000ffff07d224 */ /* 0x000fe200078e0a07 */
[----:B------:R-:W-:Y:S01]  /*49c0*/  ISETP.GE.AND P5, PT, R8, RZ, PT ;  /* 0x000000ff0800720c */ /* 0x000fe20003fa6270 */
[C---:B------:R-:W-:Y:S02]  /*49d0*/  IMAD R12, R3.reuse, R14, R12 ;  /* 0x0000000e030c7224 */ /* 0x040fe400078e020c */
[----:B------:R-:W-:Y:S01]  /*49e0*/  IMAD.MOV R15, RZ, RZ, -R15 ;  /* 0x000000ffff0f7224 */ /* 0x000fe200078e0a0f */
[----:B------:R0:W-:Y:S01]  /*49f0*/  STL [R1+0x328], R7 ;  /* 0x0003280701007387 */ /* 0x0001e20000100800 */
[----:B------:R-:W-:Y:S01]  /*4a00*/  @!P6 IMAD.IADD R16, R16, 0x1, -R3 ;  /* 0x000000011010e824 */ /* 0x000fe200078e0a03 */
[C---:B------:R-:W-:Y:S01]  /*4a10*/  ISETP.GT.U32.AND P6, PT, R3.reuse, R12, PT ;  /* 0x0000000c0300720c */ /* 0x040fe20003fc4070 */
[----:B------:R-:W-:Y:S02]  /*4a20*/  IMAD R10, R3, R15, R10 ;  /* 0x0000000f030a7224 */ /* 0x000fe400078e020a */
[----:B------:R-:W-:-:S04]  /*4a30*/  IMAD.HI.U32 R22, R4, R23, RZ ;  /* 0x0000001704167227 */ /* 0x000fc800078e00ff */
[----:B------:R-:W-:Y:S01]  /*4a40*/  @!P3 IMAD.IADD R2, R2, 0x1, -R3 ;  /* 0x000000010202b824 */ /* 0x000fe200078e0a03 */
[C---:B------:R-:W-:Y:S01]  /*4a50*/  ISETP.GT.U32.AND P3, PT, R3.reuse, R10, PT ;  /* 0x0000000a0300720c */ /* 0x040fe20003f64070 */
[----:B0-----:R-:W-:Y:S02]  /*4a60*/  IMAD.MOV.U32 R7, RZ, RZ, R17 ;  /* 0x000000ffff077224 */ /* 0x001fe400078e0011 */
[----:B------:R-:W-:Y:S02]  /*4a70*/  IMAD.MOV R22, RZ, RZ, -R22 ;  /* 0x000000ffff167224 */ /* 0x000fe400078e0a16 */
[----:B------:R-:W-:Y:S02]  /*4a80*/  @!P1 IMAD.MOV R7, RZ, RZ, -R7 ;  /* 0x000000ffff079224 */ /* 0x000fe400078e0a07 */
[----:B------:R-:W-:Y:S02]  /*4a90*/  VIADD R8, R0, 0x1b4 ;  /* 0x000001b400087836 */ /* 0x000fe40000000000 */
[C---:B------:R-:W-:Y:S01]  /*4aa0*/  IMAD R22, R3.reuse, R22, R23 ;  /* 0x0000001603167224 */ /* 0x040fe200078e0217 */
[----:B------:R0:W-:Y:S01]  /*4ab0*/  STL [R1+0x32c], R7 ;  /* 0x00032c0701007387 */ /* 0x0001e20000100800 */
[--C-:B------:R-:W-:Y:S01]  /*4ac0*/  @!P6 IMAD.IADD R12, R12, 0x1, -R3.reuse ;  /* 0x000000010c0ce824 */ /* 0x100fe200078e0a03 */
[----:B------:R-:W-:Y:S01]  /*4ad0*/  IABS R13, R8 ;  /* 0x00000008000d7213 */ /* 0x000fe20000000000 */
[----:B------:R-:W-:Y:S01]  /*4ae0*/  VIADD R14, R0, 0x1b3 ;  /* 0x000001b3000e7836 */ /* 0x000fe20000000000 */
[C---:B------:R-:W-:Y:S01]  /*4af0*/  ISETP.GT.U32.AND P6, PT, R3.reuse, R22, PT ;  /* 0x000000160300720c */ /* 0x040fe20003fc4070 */
[----:B------:R-:W-:Y:S01]  /*4b00*/  IMAD.MOV R24, RZ, RZ, -R24 ;  /* 0x000000ffff187224 */ /* 0x000fe200078e0a18 */
[C---:B------:R-:W-:Y:S01]  /*4b10*/  ISETP.GT.U32.AND P1, PT, R3.reuse, R12, PT ;  /* 0x0000000c0300720c */ /* 0x040fe20003f24070 */
[----:B------:R-:W-:Y:S01]  /*4b20*/  @!P3 IMAD.IADD R10, R10, 0x1, -R3 ;  /* 0x000000010a0ab824 */ /* 0x000fe200078e0a03 */
[----:B------:R-:W-:Y:S01]  /*4b30*/  ISETP.GT.U32.AND P3, PT, R3, R2, PT ;  /* 0x000000020300720c */ /* 0x000fe20003f64070 */
[----:B------:R-:W-:Y:S01]  /*4b40*/  IMAD.HI.U32 R19, R4, R13, RZ ;  /* 0x0000000d04137227 */ /* 0x000fe200078e00ff */
[----:B------:R-:W-:-:S03]  /*4b50*/  IABS R18, R14 ;  /* 0x0000000e00127213 */ /* 0x000fc60000000000 */
[----:B0-----:R-:W-:Y:S02]  /*4b60*/  IMAD.MOV.U32 R7, RZ, RZ, R11 ;  /* 0x000000ffff077224 */ /* 0x001fe400078e000b */
[C---:B------:R-:W-:Y:S02]  /*4b70*/  IMAD R21, R3.reuse, R24, R21 ;  /* 0x0000001803157224 */ /* 0x040fe400078e0215 */
[----:B------:R-:W-:Y:S02]  /*4b80*/  @!P4 IMAD.MOV R7, RZ, RZ, -R7 ;  /* 0x000000ffff07c224 */ /* 0x000fe400078e0a07 */
[----:B------:R-:W-:Y:S02]  /*4b90*/  IMAD.MOV R19, RZ, RZ, -R19 ;  /* 0x000000ffff137224 */ /* 0x000fe400078e0a13 */
[----:B------:R-:W-:Y:S01]  /*4ba0*/  IMAD.HI.U32 R15, R4, R18, RZ ;  /* 0x00000012040f7227 */ /* 0x000fe200078e00ff */
[----:B------:R0:W-:Y:S03]  /*4bb0*/  STL [R1+0x330], R7 ;  /* 0x0003300701007387 */ /* 0x0001e60000100800 */
[----:B------:R-:W-:-:S02]  /*4bc0*/  IMAD R13, R3, R19, R13 ;  /* 0x00000013030d7224 */ /* 0x000fc400078e020d */
[----:B------:R-:W-:Y:S01]  /*4bd0*/  @!P6 IMAD.IADD R22, R22, 0x1, -R3 ;  /* 0x000000011616e824 */ /* 0x000fe200078e0a03 */
[C---:B------:R-:W-:Y:S01]  /*4be0*/  ISETP.GT.U32.AND P6, PT, R3.reuse, R10, PT ;  /* 0x0000000a0300720c */ /* 0x040fe20003fc4070 */
[----:B------:R-:W-:Y:S02]  /*4bf0*/  IMAD.MOV R15, RZ, RZ, -R15 ;  /* 0x000000ffff0f7224 */ /* 0x000fe400078e0a0f */
[----:B------:R-:W-:Y:S01]  /*4c00*/  @!P3 IMAD.IADD R2, R2, 0x1, -R3 ;  /* 0x000000010202b824 */ /* 0x000fe200078e0a03 */
[C---:B------:R-:W-:Y:S01]  /*4c10*/  ISETP.GT.U32.AND P3, PT, R3.reuse, R13, PT ;  /* 0x0000000d0300720c */ /* 0x040fe20003f64070 */
[----:B0-----:R-:W-:Y:S01]  /*4c20*/  IMAD.MOV.U32 R7, RZ, RZ, R16 ;  /* 0x000000ffff077224 */ /* 0x001fe200078e0010 */
[C---:B------:R-:W-:Y:S01]  /*4c30*/  ISETP.GT.U32.AND P4, PT, R3.reuse, R22, PT ;  /* 0x000000160300720c */ /* 0x040fe20003f84070 */
[C---:B------:R-:W-:Y:S02]  /*4c40*/  IMAD R15, R3.reuse, R15, R18 ;  /* 0x0000000f030f7224 */ /* 0x040fe400078e0212 */
[----:B------:R-:W-:Y:S01]  /*4c50*/  @!P0 IMAD.MOV R7, RZ, RZ, -R7 ;  /* 0x000000ffff078224 */ /* 0x000fe200078e0a07 */
[----:B------:R-:W-:Y:S01]  /*4c60*/  ISETP.GT.U32.AND P0, PT, R3, R21, PT ;  /* 0x000000150300720c */ /* 0x000fe20003f04070 */
[----:B------:R-:W-:-:S02]  /*4c70*/  VIADD R19, R0, 0x1b2 ;  /* 0x000001b200137836 */ /* 0x000fc40000000000 */
[----:B------:R-:W-:Y:S01]  /*4c80*/  VIADD R18, R0, 0x1b1 ;  /* 0x000001b100127836 */ /* 0x000fe20000000000 */
[----:B------:R0:W-:Y:S01]  /*4c90*/  STL [R1+0x340], R7 ;  /* 0x0003400701007387 */ /* 0x0001e20000100800 */
[----:B------:R-:W-:Y:S01]  /*4ca0*/  IMAD.MOV.U32 R23, RZ, RZ, R2 ;  /* 0x000000ffff177224 */ /* 0x000fe200078e0002 */
[----:B------:R-:W-:Y:S01]  /*4cb0*/  IABS R17, R19 ;  /* 0x0000001300117213 */ /* 0x000fe20000000000 */
[--C-:B------:R-:W-:Y:S01]  /*4cc0*/  @!P1 IMAD.IADD R12, R12, 0x1, -R3.reuse ;  /* 0x000000010c0c9824 */ /* 0x100fe200078e0a03 */
[----:B------:R-:W-:Y:S01]  /*4cd0*/  IABS R11, R18 ;  /* 0x00000012000b7213 */ /* 0x000fe20000000000 */
[----:B------:R-:W-:Y:S01]  /*4ce0*/  @!P6 IMAD.IADD R10, R10, 0x1, -R3 ;  /* 0x000000010a0ae824 */ /* 0x000fe200078e0a03 */
[----:B------:R-:W-:Y:S01]  /*4cf0*/  ISETP.GT.U32.AND P6, PT, R3, R15, PT ;  /* 0x0000000f0300720c */ /* 0x000fe20003fc4070 */
[----:B------:R-:W-:Y:S01]  /*4d00*/  @!P5 IMAD.MOV R23, RZ, RZ, -R23 ;  /* 0x000000ffff17d224 */ /* 0x000fe200078e0a17 */
[----:B------:R-:W-:Y:S01]  /*4d10*/  ISETP.GE.AND P1, PT, R9, RZ, PT ;  /* 0x000000ff0900720c */ /* 0x000fe20003f26270 */
[----:B------:R-:W-:Y:S01]  /*4d20*/  @!P0 IMAD.IADD R21, R21, 0x1, -R3 ;  /* 0x0000000115158824 */ /* 0x000fe200078e0a03 */
[----:B------:R-:W-:Y:S01]  /*4d30*/  ISETP.GE.AND P0, PT, R20, RZ, PT ;  /* 0x000000ff1400720c */ /* 0x000fe20003f06270 */
[C---:B------:R-:W-:Y:S01]  /*4d40*/  IMAD.HI.U32 R9, R4.reuse, R17, RZ ;  /* 0x0000001104097227 */ /* 0x040fe200078e00ff */
[----:B------:R-:W-:Y:S02]  /*4d50*/  STL [R1+0x344], R23 ;  /* 0x0003441701007387 */ /* 0x000fe40000100800 */
[----:B------:R-:W-:Y:S01]  /*4d60*/  ISETP.GT.U32.AND P5, PT, R3, R21, PT ;  /* 0x000000150300720c */ /* 0x000fe20003fa4070 */
[----:B------:R-:W-:-:S04]  /*4d70*/  IMAD.HI.U32 R16, R4, R11, RZ ;  /* 0x0000000b04107227 */ /* 0x000fc800078e00ff */
[--C-:B------:R-:W-:Y:S01]  /*4d80*/  @!P3 IMAD.IADD R13, R13, 0x1, -R3.reuse ;  /* 0x000000010d0db824 */ /* 0x100fe200078e0a03 */
[----:B------:R-:W-:Y:S01]  /*4d90*/  ISETP.GE.AND P3, PT, R8, RZ, PT ;  /* 0x000000ff0800720c */ /* 0x000fe20003f66270 */
[----:B0-----:R-:W-:Y:S02]  /*4da0*/  IMAD.MOV.U32 R7, RZ, RZ, R12 ;  /* 0x000000ffff077224 */ /* 0x001fe400078e000c */
[----:B------:R-:W-:Y:S01]  /*4db0*/  @!P4 IMAD.IADD R22, R22, 0x1, -R3 ;  /* 0x000000011616c824 */ /* 0x000fe200078e0a03 */
[----:B------:R-:W-:Y:S01]  /*4dc0*/  ISETP.GE.AND P4, PT, R5, RZ, PT ;  /* 0x000000ff0500720c */ /* 0x000fe20003f86270 */
[----:B------:R-:W-:Y:S02]  /*4dd0*/  IMAD.MOV R9, RZ, RZ, -R9 ;  /* 0x000000ffff097224 */ /* 0x000fe400078e0a09 */
[----:B------:R-:W-:Y:S02]  /*4de0*/  IMAD.MOV R16, RZ, RZ, -R16 ;  /* 0x000000ffff107224 */ /* 0x000fe400078e0a10 */
[----:B------:R-:W-:Y:S01]  /*4df0*/  @!P2 IMAD.MOV R7, RZ, RZ, -R7 ;  /* 0x000000ffff07a224 */ /* 0x000fe200078e0a07 */
[C---:B------:R-:W-:Y:S01]  /*4e00*/  ISETP.GT.U32.AND P2, PT, R3.reuse, R13, PT ;  /* 0x0000000d0300720c */ /* 0x040fe20003f44070 */
[----:B------:R-:W-:-:S02]  /*4e10*/  IMAD R9, R3, R9, R17 ;  /* 0x0000000903097224 */ /* 0x000fc400078e0211 */
[----:B------:R-:W-:Y:S01]  /*4e20*/  IMAD R11, R3, R16, R11 ;  /* 0x00000010030b7224 */ /* 0x000fe200078e020b */
[----:B------:R0:W-:Y:S01]  /*4e30*/  STL [R1+0x348], R7 ;  /* 0x0003480701007387 */ /* 0x0001e20000100800 */
[----:B------:R-:W-:Y:S02]  /*4e40*/  IMAD.MOV.U32 R8, RZ, RZ, R10 ;  /* 0x000000ffff087224 */ /* 0x000fe400078e000a */
[--C-:B------:R-:W-:Y:S02]  /*4e50*/  @!P6 IMAD.IADD R15, R15, 0x1, -R3.reuse ;  /* 0x000000010f0fe824 */ /* 0x100fe400078e0a03 */
[----:B------:R-:W-:Y:S01]  /*4e60*/  @!P1 IMAD.MOV R8, RZ, RZ, -R8 ;  /* 0x000000ffff089224 */ /* 0x000fe200078e0a08 */
[----:B------:R-:W-:Y:S01]  /*4e70*/  ISETP.GT.U32.AND P1, PT, R3, R9, PT ;  /* 0x000000090300720c */ /* 0x000fe20003f24070 */
[----:B------:R-:W-:Y:S01]  /*4e80*/  @!P5 IMAD.IADD R21, R21, 0x1, -R3 ;  /* 0x000000011515d824 */ /* 0x000fe200078e0a03 */
[C---:B------:R-:W-:Y:S01]  /*4e90*/  ISETP.GT.U32.AND P5, PT, R3.reuse, R11, PT ;  /* 0x0000000b0300720c */ /* 0x040fe20003fa4070 */
[C---:B------:R-:W-:Y:S01]  /*4ea0*/  VIADD R5, R0.reuse, 0x1af ;  /* 0x000001af00057836 */ /* 0x040fe20000000000 */
[----:B------:R-:W-:Y:S01]  /*4eb0*/  ISETP.GT.U32.AND P6, PT, R3, R15, PT ;  /* 0x0000000f0300720c */ /* 0x000fe20003fc4070 */
[----:B0-----:R-:W-:Y:S01]  /*4ec0*/  IMAD.MOV.U32 R7, RZ, RZ, R22 ;  /* 0x000000ffff077224 */ /* 0x001fe200078e0016 */
[----:B------:R0:W-:Y:S01]  /*4ed0*/  STL [R1+0x368], R8 ;  /* 0x0003680801007387 */ /* 0x0001e20000100800 */
[----:B------:R-:W-:-:S02]  /*4ee0*/  VIADD R2, R0, 0x1b0 ;  /* 0x000001b000027836 */ /* 0x000fc40000000000 */
[----:B------:R-:W-:Y:S01]  /*4ef0*/  @!P4 IMAD.MOV R7, RZ, RZ, -R7 ;  /* 0x000000ffff07c224 */ /* 0x000fe200078e0a07 */
[----:B------:R-:W-:Y:S01]  /*4f00*/  ISETP.GE.AND P4, PT, R14, RZ, PT ;  /* 0x000000ff0e00720c */ /* 0x000fe20003f86270 */
[----:B------:R-:W-:Y:S01]  /*4f10*/  @!P2 IMAD.IADD R13, R13, 0x1, -R3 ;  /* 0x000000010d0da824 */ /* 0x000fe200078e0a03 */
[----:B------:R-:W-:Y:S01]  /*4f20*/  IABS R10, R2 ;  /* 0x00000002000a7213 */ /* 0x000fe20000000000 */
[----:B------:R-:W-:Y:S01]  /*4f30*/  IMAD.MOV.U32 R16, RZ, RZ, R21 ;  /* 0x000000ffff107224 */ /* 0x000fe200078e0015 */
[----:B------:R1:W-:Y:S01]  /*4f40*/  STL [R1+0x36c], R7 ;  /* 0x00036c0701007387 */ /* 0x0003e20000100800 */
[--C-:B------:R-:W-:Y:S01]  /*4f50*/  @!P1 IMAD.IADD R9, R9, 0x1, -R3.reuse ;  /* 0x0000000109099824 */ /* 0x100fe200078e0a03 */
[----:B0-----:R-:W-:Y:S01]  /*4f60*/  IABS R8, R5 ;  /* 0x0000000500087213 */ /* 0x001fe20000000000 */
[----:B------:R-:W-:Y:S01]  /*4f70*/  @!P0 IMAD.MOV R16, RZ, RZ, -R16 ;  /* 0x000000ffff108224 */ /* 0x000fe200078e0a10 */
[----:B------:R-:W-:Y:S01]  /*4f80*/  ISETP.GE.AND P1, PT, R2, RZ, PT ;  /* 0x000000ff0200720c */ /* 0x000fe20003f26270 */
[----:B------:R-:W-:Y:S01]  /*4f90*/  @!P5 IMAD.IADD R11, R11, 0x1, -R3 ;  /* 0x000000010b0bd824 */ /* 0x000fe200078e0a03 */
[C---:B------:R-:W-:Y:S01]  /*4fa0*/  ISETP.GT.U32.AND P0, PT, R3.reuse, R9, PT ;  /* 0x000000090300720c */ /* 0x040fe20003f04070 */
[----:B------:R-:W-:Y:S01]  /*4fb0*/  IMAD.MOV.U32 R12, RZ, RZ, R8 ;  /* 0x000000ffff0c7224 */ /* 0x000fe200078e0008 */
[----:B------:R-:W-:Y:S01]  /*4fc0*/  STL [R1+0x370], R16 ;  /* 0x0003701001007387 */ /* 0x000fe20000100800 */
[----:B------:R-:W-:Y:S01]  /*4fd0*/  IMAD.HI.U32 R8, R4, R10, RZ ;  /* 0x0000000a04087227 */ /* 0x000fe200078e00ff */
[----:B------:R-:W-:-:S02]  /*4fe0*/  ISETP.GT.U32.AND P5, PT, R3, R11, PT ;  /* 0x0000000b0300720c */ /* 0x000fc40003fa4070 */
[----:B------:R-:W-:Y:S01]  /*4ff0*/  ISETP.GE.AND P2, PT, R19, RZ, PT ;  /* 0x000000ff1300720c */ /* 0x000fe20003f46270 */
[----:B-1----:R-:W-:Y:S02]  /*5000*/  IMAD.MOV.U32 R7, RZ, RZ, R13 ;  /* 0x000000ffff077224 */ /* 0x002fe400078e000d */
[----:B------:R-:W-:Y:S01]  /*5010*/  @!P6 IMAD.IADD R15, R15, 0x1, -R3 ;  /* 0x000000010f0fe824 */ /* 0x000fe200078e0a03 */
[----:B------:R-:W-:Y:S01]  /*5020*/  ISETP.GE.AND P6, PT, R18, RZ, PT ;  /* 0x000000ff1200720c */ /* 0x000fe20003fc6270 */
[----:B------:R-:W-:Y:S01]  /*5030*/  @!P3 IMAD.MOV R7, RZ, RZ, -R7 ;  /* 0x000000ffff07b224 */ /* 0x000fe200078e0a07 */
[----:B------:R-:W-:Y:S01]  /*5040*/  ISETP.GE.AND P3, PT, R5, RZ, PT ;  /* 0x000000ff0500720c */ /* 0x000fe20003f66270 */
[----:B------:R-:W-:Y:S02]  /*5050*/  IMAD.MOV R8, RZ, RZ, -R8 ;  /* 0x000000ffff087224 */ /* 0x000fe400078e0a08 */
[----:B------:R-:W-:Y:S01]  /*5060*/  IMAD.HI.U32 R2, R4, R12, RZ ;  /* 0x0000000c04027227 */ /* 0x000fe200078e00ff */
[----:B------:R0:W-:Y:S03]  /*5070*/  STL [R1+0x398], R7 ;  /* 0x0003980701007387 */ /* 0x0001e60000100800 */
[----:B------:R-:W-:-:S02]  /*5080*/  IMAD R8, R3, R8, R10 ;  /* 0x0000000803087224 */ /* 0x000fc400078e020a */
[----:B------:R-:W-:Y:S02]  /*5090*/  IMAD.MOV R2, RZ, RZ, -R2 ;  /* 0x000000ffff027224 */ /* 0x000fe400078e0a02 */
[----:B------:R-:W-:Y:S02]  /*50a0*/  @!P0 IMAD.IADD R9, R9, 0x1, -R3 ;  /* 0x0000000109098824 */ /* 0x000fe400078e0a03 */
[----:B------:R-:W-:Y:S02]  /*50b0*/  IMAD R12, R3, R2, R12 ;  /* 0x00000002030c7224 */ /* 0x000fe400078e020c */
[----:B0-----:R-:W-:Y:S02]  /*50c0*/  IMAD.MOV.U32 R7, RZ, RZ, R15 ;  /* 0x000000ffff077224 */ /* 0x001fe400078e000f */
[----:B------:R-:W-:Y:S01]  /*50d0*/  @!P5 IMAD.IADD R11, R11, 0x1, -R3 ;  /* 0x000000010b0bd824 */ /* 0x000fe200078e0a03 */
[C---:B------:R-:W-:Y:S01]  /*50e0*/  ISETP.GT.U32.AND P5, PT, R3.reuse, R12, PT ;  /* 0x0000000c0300720c */ /* 0x040fe20003fa4070 */
[----:B------:R-:W-:Y:S01]  /*50f0*/  @!P4 IMAD.MOV R7, RZ, RZ, -R7 ;  /* 0x000000ffff07c224 */ /* 0x000fe200078e0a07 */
[----:B------:R-:W-:Y:S01]  /*5100*/  ISETP.GT.U32.AND P4, PT, R3, R8, PT ;  /* 0x000000080300720c */ /* 0x000fe20003f84070 */
[----:B------:R-:W-:-:S02]  /*5110*/  VIADD R13, R0, 0x1ae ;  /* 0x000001ae000d7836 */ /* 0x000fc40000000000 */
[C---:B------:R-:W-:Y:S01]  /*5120*/  VIADD R14, R0.reuse, 0x1ad ;  /* 0x000001ad000e7836 */ /* 0x040fe20000000000 */
[----:B------:R0:W-:Y:S01]  /*5130*/  STL [R1+0x39c], R7 ;  /* 0x00039c0701007387 */ /* 0x0001e20000100800 */
[----:B------:R-:W-:Y:S01]  /*5140*/  VIADD R10, R0, 0x1ac ;  /* 0x000001ac000a7836 */ /* 0x000fe20000000000 */
[----:B------:R-:W-:Y:S02]  /*5150*/  ISETP.GE.AND P0, PT, R13, RZ, PT ;  /* 0x000000ff0d00720c */ /* 0x000fe40003f06270 */
[----:B------:R-:W-:Y:S02]  /*5160*/  IABS R13, R13 ;  /* 0x0000000d000d7213 */ /* 0x000fe40000000000 */
[----:B------:R-:W-:Y:S01]  /*5170*/  IABS R2, R14 ;  /* 0x0000000e00027213 */ /* 0x000fe20000000000 */
[--C-:B------:R-:W-:Y:S01]  /*5180*/  @!P5 IMAD.IADD R12, R12, 0x1, -R3.reuse ;  /* 0x000000010c0cd824 */ /* 0x100fe200078e0a03 */
[----:B------:R-:W-:Y:S01]  /*5190*/  IABS R5, R10 ;  /* 0x0000000a00057213 */ /* 0x000fe20000000000 */
[----:B------:R-:W-:-:S02]  /*51a0*/  @!P4 IMAD.IADD R8, R8, 0x1, -R3 ;  /* 0x000000010808c824 */ /* 0x000fc400078e0a03 */
[----:B0-----:R-:W-:Y:S01]  /*51b0*/  IMAD.MOV.U32 R7, RZ, RZ, R9 ;  /* 0x000000ffff077224 */ /* 0x001fe200078e0009 */
[C---:B------:R-:W-:Y:S01]  /*51c0*/  ISETP.GT.U32.AND P5, PT, R3.reuse, R12, PT ;  /* 0x0000000c0300720c */ /* 0x040fe20003fa4070 */
[----:B------:R-:W-:Y:S01]  /*51d0*/  IMAD.HI.U32 R15, R4, R13, RZ ;  /* 0x0000000d040f7227 */ /* 0x000fe200078e00ff */
[----:B------:R-:W-:-:S03]  /*51e0*/  ISETP.GT.U32.AND P4, PT, R3, R8, PT ;  /* 0x000000080300720c */ /* 0x000fc60003f84070 */
[----:B------:R-:W-:Y:S01]  /*51f0*/  @!P2 IMAD.MOV R7, RZ, RZ, -R7 ;  /* 0x000000ffff07a224 */ /* 0x000fe200078e0a07 */
[----:B------:R-:W-:Y:S01]  /*5200*/  ISETP.GE.AND P2, PT, R14, RZ, PT ;  /* 0x000000ff0e00720c */ /* 0x000fe20003f46270 */
[----:B------:R-:W-:Y:S02]  /*5210*/  IMAD.MOV R15, RZ, RZ, -R15 ;  /* 0x000000ffff0f7224 */ /* 0x000fe400078e0a0f */
[C---:B------:R-:W-:Y:S01]  /*5220*/  IMAD.HI.U32 R14, R4.reuse, R2, RZ ;  /* 0x00000002040e7227 */ /* 0x040fe200078e00ff */
[----:B------:R0:W-:Y:S03]  /*5230*/  STL [R1+0x3ac], R7 ;  /* 0x0003ac0701007387 */ /* 0x0001e60000100800 */
[----:B------:R-:W-:-:S04]  /*5240*/  IMAD.HI.U32 R9, R4, R5, RZ ;  /* 0x0000000504097227 */ /* 0x000fc800078e00ff */
[----:B------:R-:W-:Y:S02]  /*5250*/  IMAD.MOV R14, RZ, RZ, -R14 ;  /* 0x000000ffff0e7224 */ /* 0x000fe400078e0a0e */
[----:B------:R-:W-:Y:S02]  /*5260*/  @!P4 IMAD.IADD R8, R8, 0x1, -R3 ;  /* 0x000000010808c824 */ /* 0x000fe400078e0a03 */
[----:B0-----:R-:W-:Y:S02]  /*5270*/  IMAD.MOV.U32 R7, RZ, RZ, R11 ;  /* 0x000000ffff077224 */ /* 0x001fe400078e000b */
[----:B------:R-:W-:Y:S02]  /*5280*/  IMAD.MOV R9, RZ, RZ, -R9 ;  /* 0x000000ffff097224 */ /* 0x000fe400078e0a09 */
[----:B------:R-:W-:Y:S01]  /*5290*/  @!P6 IMAD.MOV R7, RZ, RZ, -R7 ;  /* 0x000000ffff07e224 */ /* 0x000fe200078e0a07 */
[----:B------:R-:W-:Y:S01]  /*52a0*/  ISETP.GE.AND P6, PT, R10, RZ, PT ;  /* 0x000000ff0a00720c */ /* 0x000fe20003fc6270 */
[----:B------:R-:W-:-:S02]  /*52b0*/  IMAD R10, R3, R15, R13 ;  /* 0x0000000f030a7224 */ /* 0x000fc400078e020d */
[C---:B------:R-:W-:Y:S01]  /*52c0*/  IMAD R2, R3.reuse, R14, R2 ;  /* 0x0000000e03027224 */ /* 0x040fe200078e0202 */
[----:B------:R0:W-:Y:S01]  /*52d0*/  STL [R1+0x3b4], R7 ;  /* 0x0003b40701007387 */ /* 0x0001e20000100800 */
[C---:B------:R-:W-:Y:S01]  /*52e0*/  IMAD R5, R3.reuse, R9, R5 ;  /* 0x0000000903057224 */ /* 0x040fe200078e0205 */
[C---:B------:R-:W-:Y:S01]  /*52f0*/  ISETP.GT.U32.AND P4, PT, R3.reuse, R10, PT ;  /* 0x0000000a0300720c */ /* 0x040fe20003f84070 */
[----:B------:R-:W-:Y:S01]  /*5300*/  @!P5 IMAD.IADD R12, R12, 0x1, -R3 ;  /* 0x000000010c0cd824 */ /* 0x000fe200078e0a03 */
[C---:B------:R-:W-:Y:S01]  /*5310*/  ISETP.GT.U32.AND P5, PT, R3.reuse, R2, PT ;  /* 0x000000020300720c */ /* 0x040fe20003fa4070 */
[C---:B------:R-:W-:Y:S02]  /*5320*/  VIADD R15, R0.reuse, 0x1ab ;  /* 0x000001ab000f7836 */ /* 0x040fe40000000000 */
[C---:B------:R-:W-:Y:S02]  /*5330*/  VIADD R9, R0.reuse, 0x1a9 ;  /* 0x000001a900097836 */ /* 0x040fe40000000000 */
[C---:B------:R-:W-:Y:S01]  /*5340*/  VIADD R14, R0.reuse, 0x1aa ;  /* 0x000001aa000e7836 */ /* 0x040fe20000000000 */
[----:B------:R-:W-:Y:S01]  /*5350*/  IABS R16, R15 ;  /* 0x0000000f00107213 */ /* 0x000fe20000000000 */
[----:B0-----:R-:W-:Y:S01]  /*5360*/  IMAD.MOV.U32 R7, RZ, RZ, R8 ;  /* 0x000000ffff077224 */ /* 0x001fe200078e0008 */
[----:B------:R-:W-:Y:S01]  /*5370*/  IABS R18, R9 ;  /* 0x0000000900127213 */ /* 0x000fe20000000000 */
[----:B------:R-:W-:Y:S01]  /*5380*/  VIADD R11, R0, 0x1a8 ;  /* 0x000001a8000b7836 */ /* 0x000fe20000000000 */
[----:B------:R-:W-:Y:S01]  /*5390*/  IABS R17, R14 ;  /* 0x0000000e00117213 */ /* 0x000fe20000000000 */
[----:B------:R-:W-:Y:S01]  /*53a0*/  @!P1 IMAD.MOV R7, RZ, RZ, -R7 ;  /* 0x000000ffff079224 */ /* 0x000fe200078e0a07 */
[C---:B------:R-:W-:Y:S01]  /*53b0*/  ISETP.GT.U32.AND P1, PT, R3.reuse, R5, PT ;  /* 0x000000050300720c */ /* 0x040fe20003f24070 */
[--C-:B------:R-:W-:Y:S01]  /*53c0*/  @!P4 IMAD.IADD R10, R10, 0x1, -R3.reuse ;  /* 0x000000010a0ac824 */ /* 0x100fe200078e0a03 */
[----:B------:R-:W-:Y:S01]  /*53d0*/  IABS R13, R11 ;  /* 0x0000000b000d7213 */ /* 0x000fe20000000000 */
[----:B------:R-:W-:Y:S01]  /*53e0*/  IMAD.HI.U32 R8, R4, R16, RZ ;  /* 0x0000001004087227 */ /* 0x000fe200078e00ff */
[----:B------:R0:W-:Y:S02]  /*53f0*/  STL [R1+0x3bc], R7 ;  /* 0x0003bc0701007387 */ /* 0x0001e40000100800 */
[----:B------:R-:W-:Y:S01]  /*5400*/  ISETP.GT.U32.AND P4, PT, R3, R10, PT ;  /* 0x0000000a0300720c */ /* 0x000fe20003f84070 */
[----:B------:R-:W-:-:S02]  /*5410*/  @!P5 IMAD.IADD R2, R2, 0x1, -R3 ;  /* 0x000000010202d824 */ /* 0x000fc400078e0a03 */
[----:B------:R-:W-:-:S03]  /*5420*/  IMAD.MOV R8, RZ, RZ, -R8 ;  /* 0x000000ffff087224 */ /* 0x000fc600078e0a08 */
[----:B------:R-:W-:Y:S01]  /*5430*/  ISETP.GT.U32.AND P5, PT, R3, R2, PT ;  /* 0x000000020300720c */ /* 0x000fe20003fa4070 */
[----:B------:R-:W-:Y:S02]  /*5440*/  @!P1 IMAD.IADD R5, R5, 0x1, -R3 ;  /* 0x0000000105059824 */ /* 0x000fe400078e0a03 */
[----:B0-----:R-:W-:Y:S02]  /*5450*/  IMAD.MOV.U32 R7, RZ, RZ, R12 ;  /* 0x000000ffff077224 */ /* 0x001fe400078e000c */
[C---:B------:R-:W-:Y:S01]  /*5460*/  IMAD R8, R3.reuse, R8, R16 ;  /* 0x0000000803087224 */ /* 0x040fe200078e0210 */
[----:B------:R-:W-:Y:S01]  /*5470*/  ISETP.GT.U32.AND P1, PT, R3, R5, PT ;  /* 0x000000050300720c */ /* 0x000fe20003f24070 */
[----:B------:R-:W-:Y:S02]  /*5480*/  IMAD.MOV.U32 R12, RZ, RZ, R18 ;  /* 0x000000ffff0c7224 */ /* 0x000fe400078e0012 */
[----:B------:R-:W-:Y:S01]  /*5490*/  @!P3 IMAD.MOV R7, RZ, RZ, -R7 ;  /* 0x000000ffff07b224 */ /* 0x000fe200078e0a07 */
[----:B------:R-:W-:Y:S01]  /*54a0*/  ISETP.GE.AND P3, PT, R15, RZ, PT ;  /* 0x000000ff0f00720c */ /* 0x000fe20003f66270 */
[----:B------:R-:W-:Y:S01]  /*54b0*/  @!P4 IMAD.IADD R10, R10, 0x1, -R3 ;  /* 0x000000010a0ac824 */ /* 0x000fe200078e0a03 */
[----:B------:R-:W-:Y:S01]  /*54c0*/  ISETP.GT.U32.AND P4, PT, R3, R8, PT ;  /* 0x000000080300720c */ /* 0x000fe20003f84070 */
[C---:B------:R-:W-:Y:S01]  /*54d0*/  IMAD.HI.U32 R18, R4.reuse, R17, RZ ;  /* 0x0000001104127227 */ /* 0x040fe200078e00ff */
[----:B------:R0:W-:Y:S03]  /*54e0*/  STL [R1+0x3c0], R7 ;  /* 0x0003c00701007387 */ /* 0x0001e60000100800 */
[----:B------:R-:W-:-:S04]  /*54f0*/  IMAD.HI.U32 R16, R4, R12, RZ ;  /* 0x0000000c04107227 */ /* 0x000fc800078e00ff */
[----:B------:R-:W-:-:S04]  /*5500*/  IMAD.HI.U32 R15, R4, R13, RZ ;  /* 0x0000000d040f7227 */ /* 0x000fc800078e00ff */
[----:B0-----:R-:W-:Y:S02]  /*5510*/  IMAD.MOV.U32 R7, RZ, RZ, R10 ;  /* 0x000000ffff077224 */ /* 0x001fe400078e000a */
[----:B------:R-:W-:Y:S02]  /*5520*/  IMAD.MOV R18, RZ, RZ, -R18 ;  /* 0x000000ffff127224 */ /* 0x000fe400078e0a12 */
[----:B------:R-:W-:Y:S02]  /*5530*/  IMAD.MOV R16, RZ, RZ, -R16 ;  /* 0x000000ffff107224 */ /* 0x000fe400078e0a10 */
[----:B------:R-:W-:Y:S01]  /*5540*/  @!P5 IMAD.IADD R2, R2, 0x1, -R3 ;  /* 0x000000010202d824 */ /* 0x000fe200078e0a03 */
[----:B------:R-:W-:Y:S01]  /*5550*/  ISETP.GE.AND P5, PT, R14, RZ, PT ;  /* 0x000000ff0e00720c */ /* 0x000fe20003fa6270 */
[----:B------:R-:W-:Y:S02]  /*5560*/  @!P0 IMAD.MOV R7, RZ, RZ, -R7 ;  /* 0x000000ffff078224 */ /* 0x000fe400078e0a07 */
[----:B------:R-:W-:-:S02]  /*5570*/  IMAD R14, R3, R18, R17 ;  /* 0x00000012030e7224 */ /* 0x000fc400078e0211 */
[----:B------:R-:W-:Y:S01]  /*5580*/  IMAD.MOV R15, RZ, RZ, -R15 ;  /* 0x000000ffff0f7224 */ /* 0x000fe200078e0a0f */
[----:B------:R0:W-:Y:S01]  /*5590*/  STL [R1+0x3c4], R7 ;  /* 0x0003c40701007387 */ /* 0x0001e20000100800 */
[C---:B------:R-:W-:Y:S01]  /*55a0*/  IMAD R12, R3.reuse, R16, R12 ;  /* 0x00000010030c7224 */ /* 0x040fe200078e020c */
[----:B------:R-:W-:Y:S01]  /*55b0*/  ISETP.GT.U32.AND P0, PT, R3, R14, PT ;  /* 0x0000000e0300720c */ /* 0x000fe20003f04070 */
[--C-:B------:R-:W-:Y:S02]  /*55c0*/  @!P1 IMAD.IADD R5, R5, 0x1, -R3.reuse ;  /* 0x0000000105059824 */ /* 0x100fe400078e0a03 */
[----:B------:R-:W-:Y:S01]  /*55d0*/  @!P4 IMAD.IADD R8, R8, 0x1, -R3 ;  /* 0x000000010808c824 */ /* 0x000fe200078e0a03 */
[C---:B------:R-:W-:Y:S01]  /*55e0*/  ISETP.GT.U32.AND P1, PT, R3.reuse, R12, PT ;  /* 0x0000000c0300720c */ /* 0x040fe20003f24070 */
[C---:B------:R-:W-:Y:S02]  /*55f0*/  IMAD R10, R3.reuse, R15, R13 ;  /* 0x0000000f030a7224 */ /* 0x040fe400078e020d */
[----:B------:R-:W-:Y:S01]  /*5600*/  IMAD.MOV.U32 R15, RZ, RZ, R2 ;  /* 0x000000ffff0f7224 */ /* 0x000fe200078e0002 */
[----:B------:R-:W-:Y:S01]  /*5610*/  ISETP.GT.U32.AND P4, PT, R3, R8, PT ;  /* 0x000000080300720c */ /* 0x000fe20003f84070 */
[----:B0-----:R-:W-:-:S02]  /*5620*/  IMAD.MOV.U32 R7, RZ, RZ, R5 ;  /* 0x000000ffff077224 */ /* 0x001fc400078e0005 */
[C---:B------:R-:W-:Y:S02]  /*5630*/  VIADD R16, R0.reuse, 0x1a7 ;  /* 0x000001a700107836 */ /* 0x040fe40000000000 */
[----:B------:R-:W-:Y:S01]  /*5640*/  @!P6 IMAD.MOV R7, RZ, RZ, -R7 ;  /* 0x000000ffff07e224 */ /* 0x000fe200078e0a07 */
[----:B------:R-:W-:Y:S01]  /*5650*/  ISETP.GT.U32.AND P6, PT, R3, R10, PT ;  /* 0x0000000a0300720c */ /* 0x000fe20003fc4070 */
[----:B------:R-:W-:Y:S01]  /*5660*/  @!P2 IMAD.MOV R15, RZ, RZ, -R15 ;  /* 0x000000ffff0fa224 */ /* 0x000fe200078e0a0f */
[----:B------:R-:W-:Y:S01]  /*5670*/  ISETP.GE.AND P2, PT, R9, RZ, PT ;  /* 0x000000ff0900720c */ /* 0x000fe20003f46270 */
[----:B------:R-:W-:Y:S01]  /*5680*/  VIADD R9, R0, 0x1a6 ;  /* 0x000001a600097836 */ /* 0x000fe20000000000 */
[----:B------:R-:W-:Y:S01]  /*5690*/  IABS R13, R16 ;  /* 0x00000010000d7213 */ /* 0x000fe20000000000 */
[--C-:B------:R-:W-:Y:S01]  /*56a0*/  @!P0 IMAD.IADD R14, R14, 0x1, -R3.reuse ;  /* 0x000000010e0e8824 */ /* 0x100fe200078e0a03 */
[----:B------:R0:W-:Y:S01]  /*56b0*/  STL [R1+0x3c8], R15 ;  /* 0x0003c80f01007387 */ /* 0x0001e20000100800 */
[----:B------:R-:W-:Y:S01]  /*56c0*/  @!P1 IMAD.IADD R12, R12, 0x1, -R3 ;  /* 0x000000010c0c9824 */ /* 0x000fe200078e0a03 */
[----:B------:R-:W-:Y:S01]  /*56d0*/  ISETP.GE.AND P0, PT, R16, RZ, PT ;  /* 0x000000ff1000720c */ /* 0x000fe20003f06270 */
[----:B------:R-:W-:Y:S01]  /*56e0*/  IMAD.MOV.U32 R2, RZ, RZ, R13 ;  /* 0x000000ffff027224 */ /* 0x000fe200078e000d */
[----:B------:R-:W-:Y:S01]  /*56f0*/  ISETP.GT.U32.AND P1, PT, R3, R14, PT ;  /* 0x0000000e0300720c */ /* 0x000fe20003f24070 */
[--C-:B------:R-:W-:Y:S01]  /*5700*/  @!P4 IMAD.IADD R8, R8, 0x1, -R3.reuse ;  /* 0x000000010808c824 */ /* 0x100fe200078e0a03 */
[----:B------:R-:W-:Y:S01]  /*5710*/  ISETP.GE.AND P4, PT, R11, RZ, PT ;  /* 0x000000ff0b00720c */ /* 0x000fe20003f86270 */
[----:B------:R-:W-:Y:S01]  /*5720*/  @!P6 IMAD.IADD R10, R10, 0x1, -R3 ;  /* 0x000000010a0ae824 */ /* 0x000fe200078e0a03 */
[----:B------:R-:W-:Y:S01]  /*5730*/  ISETP.GT.U32.AND P6, PT, R3, R12, PT ;  /* 0x0000000c0300720c */ /* 0x000fe20003fc4070 */
[----:B------:R-:W-:Y:S01]  /*5740*/  IMAD.HI.U32 R5, R4, R2, RZ ;  /* 0x0000000204057227 */ /* 0x000fe200078e00ff */
[----:B0-----:R-:W-:Y:S01]  /*5750*/  IABS R15, R9 ;  /* 0x00000009000f7213 */ /* 0x001fe20000000000 */
[----:B------:R0:W-:Y:S02]  /*5760*/  STL [R1+0x3cc], R7 ;  /* 0x0003cc0701007387 */ /* 0x0001e40000100800 */
[----:B------:R-:W-:-:S02]  /*5770*/  IMAD.MOV R5, RZ, RZ, -R5 ;  /* 0x000000ffff057224 */ /* 0x000fc400078e0a05 */
[----:B------:R-:W-:-:S04]  /*5780*/  IMAD.HI.U32 R11, R4, R15, RZ ;  /* 0x0000000f040b7227 */ /* 0x000fc800078e00ff */
[----:B------:R-:W-:Y:S02]  /*5790*/  IMAD.MOV R11, RZ, RZ, -R11 ;  /* 0x000000ffff0b7224 */ /* 0x000fe400078e0a0b */
[----:B0-----:R-:W-:Y:S02]  /*57a0*/  IMAD.MOV.U32 R7, RZ, RZ, R8 ;  /* 0x000000ffff077224 */ /* 0x001fe400078e0008 */
[C---:B------:R-:W-:Y:S02]  /*57b0*/  IMAD R2, R3.reuse, R5, R2 ;  /* 0x0000000503027224 */ /* 0x040fe400078e0202 */
[----:B------:R-:W-:Y:S01]  /*57c0*/  @!P3 IMAD.MOV R7, RZ, RZ, -R7 ;  /* 0x000000ffff07b224 */ /* 0x000fe200078e0a07 */
[C---:B------:R-:W-:Y:S01]  /*57d0*/  ISETP.GT.U32.AND P3, PT, R3.reuse, R10, PT ;  /* 0x0000000a0300720c */ /* 0x040fe20003f64070 */
[C---:B------:R-:W-:Y:S02]  /*57e0*/  IMAD R15, R3.reuse, R11, R15 ;  /* 0x0000000b030f7224 */ /* 0x040fe400078e020f */
[--C-:B------:R-:W-:Y:S01]  /*57f0*/  @!P1 IMAD.IADD R14, R14, 0x1, -R3.reuse ;  /* 0x000000010e0e9824 */ /* 0x100fe200078e0a03 */
[C---:B------:R-:W-:Y:S01]  /*5800*/  ISETP.GT.U32.AND P1, PT, R3.reuse, R2, PT ;  /* 0x000000020300720c */ /* 0x040fe20003f24070 */
[----:B------:R-:W-:Y:S01]  /*5810*/  @!P6 IMAD.IADD R12, R12, 0x1, -R3 ;  /* 0x000000010c0ce824 */ /* 0x000fe200078e0a03 */
[----:B------:R-:W-:Y:S01]  /*5820*/  ISETP.GT.U32.AND P6, PT, R3, R15, PT ;  /* 0x0000000f0300720c */ /* 0x000fe20003fc4070 */
[C---:B------:R-:W-:Y:S01]  /*5830*/  VIADD R5, R0.reuse, 0x1a3 ;  /* 0x000001a300057836 */ /* 0x040fe20000000000 */
[----:B------:R0:W-:Y:S01]  /*5840*/  STL [R1+0x3d0], R7 ;  /* 0x0003d00701007387 */ /* 0x0001e20000100800 */
[----:B------:R-:W-:-:S02]  /*5850*/  VIADD R13, R0, 0x1a5 ;  /* 0x000001a5000d7836 */ /* 0x000fc40000000000 */
[----:B------:R-:W-:Y:S01]  /*5860*/  VIADD R8, R0, 0x1a4 ;  /* 0x000001a400087836 */ /* 0x000fe20000000000 */
[----:B------:R-:W-:Y:S01]  /*5870*/  IABS R17, R5 ;  /* 0x0000000500117213 */ /* 0x000fe20000000000 */
[----:B------:R-:W-:Y:S01]  /*5880*/  @!P3 IMAD.IADD R10, R10, 0x1, -R3 ;  /* 0x000000010a0ab824 */ /* 0x000fe200078e0a03 */
[----:B------:R-:W-:Y:S01]  /*5890*/  IABS R16, R13 ;  /* 0x0000000d00107213 */ /* 0x000fe20000000000 */
[----:B------:R-:W-:Y:S01]  /*58a0*/  @!P2 IMAD.MOV R12, RZ, RZ, -R12 ;  /* 0x000000ffff0ca224 */ /* 0x000fe200078e0a0c */
[----:B------:R-:W-:Y:S01]  /*58b0*/  ISETP.GE.AND P3, PT, R9, RZ, PT ;  /* 0x000000ff0900720c */ /* 0x000fe20003f66270 */
[----:B------:R-:W-:Y:S01]  /*58c0*/  IMAD.MOV.U32 R9, RZ, RZ, R17 ;  /* 0x000000ffff097224 */ /* 0x000fe200078e0011 */
[----:B------:R-:W-:Y:S01]  /*58d0*/  IABS R11, R8 ;  /* 0x00000008000b7213 */ /* 0x000fe20000000000 */
[----:B------:R-:W-:-:S04]  /*58e0*/  IMAD.HI.U32 R17, R4, R16, RZ ;  /* 0x0000001004117227 */ /* 0x000fc800078e00ff */
[--C-:B------:R-:W-:Y:S01]  /*58f0*/  @!P1 IMAD.IADD R2, R2, 0x1, -R3.reuse ;  /* 0x0000000102029824 */ /* 0x100fe200078e0a03 */
[----:B------:R-:W-:Y:S01]  /*5900*/  ISETP.GE.AND P1, PT, R13, RZ, PT ;  /* 0x000000ff0d00720c */ /* 0x000fe20003f26270 */
[----:B0-----:R-:W-:Y:S02]  /*5910*/  IMAD.MOV.U32 R7, RZ, RZ, R14 ;  /* 0x000000ffff077224 */ /* 0x001fe400078e000e */
[----:B------:R-:W-:Y:S02]  /*5920*/  @!P6 IMAD.IADD R15, R15, 0x1, -R3 ;  /* 0x000000010f0fe824 */ /* 0x000fe400078e0a03 */
[----:B------:R-:W-:-:S03]  /*5930*/  IMAD.HI.U32 R18, R4, R11, RZ ;  /* 0x0000000b04127227 */ /* 0x000fc600078e00ff */
[C---:B------:R-:W-:Y:S01]  /*5940*/  ISETP.GT.U32.AND P6, PT, R3.reuse, R15, PT ;  /* 0x0000000f0300720c */ /* 0x040fe20003fc4070 */
[----:B------:R-:W-:Y:S02]  /*5950*/  IMAD.MOV R17, RZ, RZ, -R17 ;  /* 0x000000ffff117224 */ /* 0x000fe400078e0a11 */
[----:B------:R-:W-:Y:S01]  /*5960*/  @!P5 IMAD.MOV R7, RZ, RZ, -R7 ;  /* 0x000000ffff07d224 */ /* 0x000fe200078e0a07 */
[----:B------:R-:W-:Y:S01]  /*5970*/  ISETP.GT.U32.AND P5, PT, R3, R2, PT ;  /* 0x000000020300720c */ /* 0x000fe20003fa4070 */
[----:B------:R-:W-:-:S03]  /*5980*/  IMAD.HI.U32 R13, R4, R9, RZ ;  /* 0x00000009040d7227 */ /* 0x000fc600078e00ff */
[----:B------:R0:W-:Y:S01]  /*5990*/  STL [R1+0x3ec], R7 ;  /* 0x0003ec0701007387 */ /* 0x0001e20000100800 */
[----:B------:R-:W-:Y:S02]  /*59a0*/  IMAD.MOV R18, RZ, RZ, -R18 ;  /* 0x000000ffff127224 */ /* 0x000fe400078e0a12 */
[C---:B------:R-:W-:Y:S01]  /*59b0*/  IMAD R16, R3.reuse, R17, R16 ;  /* 0x0000001103107224 */ /* 0x040fe200078e0210 */
[----:B------:R1:W-:Y:S01]  /*59c0*/  STL [R1+0x3f0], R12 ;  /* 0x0003f00c01007387 */ /* 0x0003e20000100800 */
[----:B------:R-:W-:Y:S02]  /*59d0*/  IMAD.MOV R13, RZ, RZ, -R13 ;  /* 0x000000ffff0d7224 */ /* 0x000fe400078e0a0d */
[C---:B------:R-:W-:Y:S01]  /*59e0*/  IMAD R11, R3.reuse, R18, R11 ;  /* 0x00000012030b7224 */ /* 0x040fe200078e020b */
[C---:B------:R-:W-:Y:S01]  /*59f0*/  ISETP.GT.U32.AND P2, PT, R3.reuse, R16, PT ;  /* 0x000000100300720c */ /* 0x040fe20003f44070 */
[----:B------:R-:W-:Y:S02]  /*5a00*/  IMAD R9, R3, R13, R9 ;  /* 0x0000000d03097224 */ /* 0x000fe400078e0209 */
[----:B0-----:R-:W-:-:S02]  /*5a10*/  IMAD.MOV.U32 R7, RZ, RZ, R10 ;  /* 0x000000ffff077224 */ /* 0x001fc400078e000a */
[----:B------:R-:W-:Y:S01]  /*5a20*/  @!P5 IMAD.IADD R2, R2, 0x1, -R3 ;  /* 0x000000010202d824 */ /* 0x000fe200078e0a03 */
[----:B------:R-:W-:Y:S01]  /*5a30*/  ISETP.GE.AND P5, PT, R8, RZ, PT ;  /* 0x000000ff0800720c */ /* 0x000fe20003fa6270 */
[----:B------:R-:W-:Y:S01]  /*5a40*/  @!P4 IMAD.MOV R7, RZ, RZ, -R7 ;  /* 0x000000ffff07c224 */ /* 0x000fe200078e0a07 */
[----:B------:R-:W-:Y:S01]  /*5a50*/  ISETP.GT.U32.AND P4, PT, R3, R11, PT ;  /* 0x0000000b0300720c */ /* 0x000fe20003f84070 */
[--C-:B------:R-:W-:Y:S01]  /*5a60*/  @!P6 IMAD.IADD R15, R15, 0x1, -R3.reuse ;  /* 0x000000010f0fe824 */ /* 0x100fe200078e0a03 */
[----:B------:R-:W-:Y:S01]  /*5a70*/  ISETP.GT.U32.AND P6, PT, R3, R9, PT ;  /* 0x000000090300720c */ /* 0x000fe20003fc4070 */
[C---:B------:R-:W-:Y:S01]  /*5a80*/  VIADD R17, R0.reuse, 0x1a2 ;  /* 0x000001a200117836 */ /* 0x040fe20000000000 */
[----:B------:R0:W-:Y:S01]  /*5a90*/  STL [R1+0x3f8], R7 ;  /* 0x0003f80701007387 */ /* 0x0001e20000100800 */
[----:B------:R-:W-:Y:S02]  /*5aa0*/  VIADD R8, R0, 0x1a1 ;  /* 0x000001a100087836 */ /* 0x000fe40000000000 */
[----:B------:R-:W-:Y:S01]  /*5ab0*/  @!P2 IMAD.IADD R16, R16, 0x1, -R3 ;  /* 0x000000011010a824 */ /* 0x000fe200078e0a03 */
[----:B-1----:R-:W-:Y:S01]  /*5ac0*/  IABS R12, R17 ;  /* 0x00000011000c7213 */ /* 0x002fe20000000000 */
[----:B------:R-:W-:Y:S01]  /*5ad0*/  VIADD R10, R0, 0x1a0 ;  /* 0x000001a0000a7836 */ /* 0x000fe20000000000 */
[----:B------:R-:W-:Y:S01]  /*5ae0*/  IABS R13, R8 ;  /* 0x00000008000d7213 */ /* 0x000fe20000000000 */
[----:B------:R-:W-:Y:S01]  /*5af0*/  @!P3 IMAD.MOV R15, RZ, RZ, -R15 ;  /* 0x000000ffff0fb224 */ /* 0x000fe200078e0a0f */
[----:B------:R-:W-:Y:S01]  /*5b00*/  ISETP.GE.AND P2, PT, R5, RZ, PT ;  /* 0x000000ff0500720c */ /* 0x000fe20003f46270 */
[----:B------:R-:W-:Y:S01]  /*5b10*/  @!P4 IMAD.IADD R11, R11, 0x1, -R3 ;  /* 0x000000010b0bc824 */ /* 0x000fe200078e0a03 */
[----:B------:R-:W-:Y:S01]  /*5b20*/  ISETP.GT.U32.AND P4, PT, R3, R16, PT ;  /* 0x000000100300720c */ /* 0x000fe20003f84070 */
[----:B------:R-:W-:Y:S01]  /*5b30*/  IMAD.HI.U32 R14, R4, R12, RZ ;  /* 0x0000000c040e7227 */ /* 0x000fe200078e00ff */
[----:B------:R-:W-:-:S03]  /*5b40*/  IABS R19, R10 ;  /* 0x0000000a00137213 */ /* 0x000fc60000000000 */
[----:B------:R-:W-:Y:S02]  /*5b50*/  IMAD.MOV.U32 R5, RZ, RZ, R13 ;  /* 0x000000ffff057224 */ /* 0x000fe400078e000d */
[----:B------:R-:W-:Y:S01]  /*5b60*/  @!P6 IMAD.IADD R9, R9, 0x1, -R3 ;  /* 0x000000010909e824 */ /* 0x000fe200078e0a03 */
[----:B------:R-:W-:Y:S01]  /*5b70*/  ISETP.GT.U32.AND P6, PT, R3, R11, PT ;  /* 0x0000000b0300720c */ /* 0x000fe20003fc4070 */
[----:B------:R-:W-:Y:S02]  /*5b80*/  IMAD.MOV R14, RZ, RZ, -R14 ;  /* 0x000000ffff0e7224 */ /* 0x000fe400078e0a0e */
[----:B------:R-:W-:-:S04]  /*5b90*/  IMAD.HI.U32 R13, R4, R5, RZ ;  /* 0x00000005040d7227 */ /* 0x000fc800078e00ff */
[----:B0-----:R-:W-:Y:S02]  /*5ba0*/  IMAD.MOV.U32 R7, RZ, RZ, R2 ;  /* 0x000000ffff077224 */ /* 0x001fe400078e0002 */
[C---:B------:R-:W-:Y:S02]  /*5bb0*/  IMAD R2, R3.reuse, R14, R12 ;  /* 0x0000000e03027224 */ /* 0x040fe400078e020c */
[----:B------:R-:W-:Y:S02]  /*5bc0*/  IMAD.MOV R13, RZ, RZ, -R13 ;  /* 0x000000ffff0d7224 */ /* 0x000fe400078e0a0d */
[----:B------:R-:W-:Y:S01]  /*5bd0*/  @!P4 IMAD.IADD R16, R16, 0x1, -R3 ;  /* 0x000000011010c824 */ /* 0x000fe200078e0a03 */
[C---:B------:R-:W-:Y:S01]  /*5be0*/  ISETP.GT.U32.AND P4, PT, R3.reuse, R2, PT ;  /* 0x000000020300720c */ /* 0x040fe20003f84070 */
[----:B------:R-:W-:Y:S02]  /*5bf0*/  IMAD R5, R3, R13, R5 ;  /* 0x0000000d03057224 */ /* 0x000fe400078e0205 */
[----:B------:R-:W-:-:S02]  /*5c00*/  @!P6 IMAD.IADD R11, R11, 0x1, -R3 ;  /* 0x000000010b0be824 */ /* 0x000fc400078e0a03 */
[----:B------:R-:W-:Y:S01]  /*5c10*/  @!P0 IMAD.MOV R7, RZ, RZ, -R7 ;  /* 0x000000ffff078224 */ /* 0x000fe200078e0a07 */
[C---:B------:R-:W-:Y:S01]  /*5c20*/  ISETP.GT.U32.AND P6, PT, R3.reuse, R5, PT ;  /* 0x000000050300720c */ /* 0x040fe20003fc4070 */
[----:B------:R-:W-:Y:S01]  /*5c30*/  VIADD R12, R0, 0x19f ;  /* 0x0000019f000c7836 */ /* 0x000fe20000000000 */
[----:B------:R-:W-:Y:S01]  /*5c40*/  ISETP.GT.U32.AND P0, PT, R3, R9, PT ;  /* 0x000000090300720c */ /* 0x000fe20003f04070 */
[----:B------:R-:W-:Y:S01]  /*5c50*/  IMAD.HI.U32 R20, R4, R19, RZ ;  /* 0x0000001304147227 */ /* 0x000fe200078e00ff */
[----:B------:R0:W-:Y:S02]  /*5c60*/  STL [R1+0x3fc], R7 ;  /* 0x0003fc0701007387 */ /* 0x0001e40000100800 */
[----:B------:R-:W-:Y:S01]  /*5c70*/  IABS R13, R12 ;  /* 0x0000000c000d7213 */ /* 0x000fe20000000000 */
[----:B------:R-:W-:Y:S01]  /*5c80*/  @!P4 IMAD.IADD R2, R2, 0x1, -R3 ;  /* 0x000000010202c824 */ /* 0x000fe200078e0a03 */
[----:B------:R-:W-:Y:S01]  /*5c90*/  ISETP.GE.AND P4, PT, R8, RZ, PT ;  /* 0x000000ff0800720c */ /* 0x000fe20003f86270 */
[----:B------:R-:W-:Y:S01]  /*5ca0*/  IMAD.MOV R20, RZ, RZ, -R20 ;  /* 0x000000ffff147224 */ /* 0x000fe200078e0a14 */
[----:B------:R-:W-:Y:S01]  /*5cb0*/  STL [R1+0x400], R15 ;  /* 0x0004000f01007387 */ /* 0x000fe20000100800 */
[----:B------:R-:W-:-:S04]  /*5cc0*/  IMAD.HI.U32 R18, R4, R13, RZ ;  /* 0x0000000d04127227 */ /* 0x000fc800078e00ff */
[----:B0-----:R-:W-:Y:S02]  /*5cd0*/  IMAD.MOV.U32 R7, RZ, RZ, R16 ;  /* 0x000000ffff077224 */ /* 0x001fe400078e0010 */
[----:B------:R-:W-:Y:S01]  /*5ce0*/  @!P6 IMAD.IADD R5, R5, 0x1, -R3 ;  /* 0x000000010505e824 */ /* 0x000fe200078e0a03 */
[----:B------:R-:W-:Y:S01]  /*5cf0*/  ISETP.GT.U32.AND P6, PT, R3, R2, PT ;  /* 0x000000020300720c */ /* 0x000fe20003fc4070 */
[----:B------:R-:W-:Y:S02]  /*5d00*/  @!P1 IMAD.MOV R7, RZ, RZ, -R7 ;  /* 0x000000ffff079224 */ /* 0x000fe400078e0a07 */
[----:B------:R-:W-:Y:S01]  /*5d10*/  @!P0 IMAD.IADD R9, R9, 0x1, -R3 ;  /* 0x0000000109098824 */ /* 0x000fe200078e0a03 */
[----:B------:R-:W-:Y:S01]  /*5d20*/  ISETP.GE.AND P0, PT, R17, RZ, PT ;  /* 0x000000ff1100720c */ /* 0x000fe20003f06270 */
[----:B------:R-:W-:Y:S01]  /*5d30*/  @!P5 IMAD.MOV R11, RZ, RZ, -R11 ;  /* 0x000000ffff0bd224 */ /* 0x000fe200078e0a0b */
[----:B------:R0:W-:Y:S01]  /*5d40*/  STL [R1+0x404], R7 ;  /* 0x0004040701007387 */ /* 0x0001e20000100800 */
[C---:B------:R-:W-:Y:S01]  /*5d50*/  IMAD R8, R3.reuse, R20, R19 ;  /* 0x0000001403087224 */ /* 0x040fe200078e0213 */
[C---:B------:R-:W-:Y:S01]  /*5d60*/  ISETP.GT.U32.AND P1, PT, R3.reuse, R5, PT ;  /* 0x000000050300720c */ /* 0x040fe20003f24070 */
[----:B------:R-:W-:Y:S01]  /*5d70*/  IMAD.MOV R18, RZ, RZ, -R18 ;  /* 0x000000ffff127224 */ /* 0x000fe200078e0a12 */
[----:B------:R1:W-:Y:S01]  /*5d80*/  STL [R1+0x408], R11 ;  /* 0x0004080b01007387 */ /* 0x0003e20000100800 */
[----:B------:R-:W-:Y:S01]  /*5d90*/  VIADD R14, R0, 0x19e ;  /* 0x0000019e000e7836 */ /* 0x000fe20000000000 */
[----:B------:R-:W-:Y:S01]  /*5da0*/  ISETP.GT.U32.AND P3, PT, R3, R8, PT ;  /* 0x000000080300720c */ /* 0x000fe20003f64070 */
[----:B------:R-:W-:Y:S01]  /*5db0*/  @!P6 IMAD.IADD R2, R2, 0x1, -R3 ;  /* 0x000000010202e824 */ /* 0x000fe200078e0a03 */
[----:B------:R-:W-:Y:S01]  /*5dc0*/  ISETP.GE.AND P5, PT, R10, RZ, PT ;  /* 0x000000ff0a00720c */ /* 0x000fe20003fa6270 */
[----:B------:R-:W-:Y:S01]  /*5dd0*/  VIADD R10, R0, 0x19d ;  /* 0x0000019d000a7836 */ /* 0x000fe20000000000 */
[----:B------:R-:W-:Y:S01]  /*5de0*/  IABS R17, R14 ;  /* 0x0000000e00117213 */ /* 0x000fe20000000000 */
[----:B0-----:R-:W-:-:S02]  /*5df0*/  IMAD.MOV.U32 R7, RZ, RZ, R9 ;  /* 0x000000ffff077224 */ /* 0x001fc400078e0009 */
[C---:B-1----:R-:W-:Y:S02]  /*5e00*/  IMAD R11, R3.reuse, R18, R13 ;  /* 0x00000012030b7224 */ /* 0x042fe400078e020d */
[----:B------:R-:W-:Y:S01]  /*5e10*/  @!P2 IMAD.MOV R7, RZ, RZ, -R7 ;  /* 0x000000ffff07a224 */ /* 0x000fe200078e0a07 */
[----:B------:R-:W-:Y:S01]  /*5e20*/  ISETP.GE.AND P2, PT, R12, RZ, PT ;  /* 0x000000ff0c00720c */ /* 0x000fe20003f46270 */
[----:B------:R-:W-:Y:S01]  /*5e30*/  IMAD.HI.U32 R9, R4, R17, RZ ;  /* 0x0000001104097227 */ /* 0x000fe200078e00ff */
[----:B------:R-:W-:Y:S02]  /*5e40*/  ISETP.GT.U32.AND P6, PT, R3, R11, PT ;  /* 0x0000000b0300720c */ /* 0x000fe40003fc4070 */
[----:B------:R0:W-:Y:S01]  /*5e50*/  STL [R1+0x40c], R7 ;  /* 0x00040c0701007387 */ /* 0x0001e20000100800 */
[----:B------:R-:W-:Y:S01]  /*5e60*/  IMAD.MOV R15, RZ, RZ, -R9 ;  /* 0x000000ffff0f7224 */ /* 0x000fe200078e0a09 */
[----:B------:R-:W-:Y:S01]  /*5e70*/  IABS R9, R10 ;  /* 0x0000000a00097213 */ /* 0x000fe20000000000 */
[--C-:B------:R-:W-:Y:S01]  /*5e80*/  @!P1 IMAD.IADD R5, R5, 0x1, -R3.reuse ;  /* 0x0000000105059824 */ /* 0x100fe200078e0a03 */
[----:B------:R-:W-:Y:S01]  /*5e90*/  ISETP.GE.AND P1, PT, R14, RZ, PT ;  /* 0x000000ff0e00720c */ /* 0x000fe20003f26270 */
[----:B------:R-:W-:Y:S01]  /*5ea0*/  @!P3 IMAD.IADD R8, R8, 0x1, -R3 ;  /* 0x000000010808b824 */ /* 0x000fe200078e0a03 */
[----:B------:R-:W-:Y:S01]  /*5eb0*/  ISETP.GE.AND P3, PT, R10, RZ, PT ;  /* 0x000000ff0a00720c */ /* 0x000fe20003f66270 */
[----:B------:R-:W-:-:S02]  /*5ec0*/  IMAD R15, R3, R15, R17 ;  /* 0x0000000f030f7224 */ /* 0x000fc400078e0211 */
[----:B------:R-:W-:Y:S02]  /*5ed0*/  IMAD.MOV.U32 R10, RZ, RZ, R9 ;  /* 0x000000ffff0a7224 */ /* 0x000fe400078e0009 */
[----:B0-----:R-:W-:Y:S02]  /*5ee0*/  IMAD.MOV.U32 R7, RZ, RZ, R2 ;  /* 0x000000ffff077224 */ /* 0x001fe400078e0002 */
[----:B------:R-:W-:Y:S01]  /*5ef0*/  @!P6 IMAD.IADD R11, R11, 0x1, -R3 ;  /* 0x000000010b0be824 */ /* 0x000fe200078e0a03 */
[C---:B------:R-:W-:Y:S01]  /*5f00*/  ISETP.GT.U32.AND P6, PT, R3.reuse, R8, PT ;  /* 0x000000080300720c */ /* 0x040fe20003fc4070 */
[----:B------:R-:W-:Y:S02]  /*5f10*/  @!P0 IMAD.MOV R7, RZ, RZ, -R7 ;  /* 0x000000ffff078224 */ /* 0x000fe400078e0a07 */
[----:B------:R-:W-:Y:S01]  /*5f20*/  IMAD.HI.U32 R14, R4, R10, RZ ;  /* 0x0000000a040e7227 */ /* 0x000fe200078e00ff */
[----:B------:R-:W-:Y:S02]  /*5f30*/  ISETP.GT.U32.AND P0, PT, R3, R11, PT ;  /* 0x0000000b0300720c */ /* 0x000fe40003f04070 */
[----:B------:R0:W-:Y:S01]  /*5f40*/  STL [R1+0x414], R7 ;  /* 0x0004140701007387 */ /* 0x0001e20000100800 */
[----:B------:R-:W-:-:S02]  /*5f50*/  VIADD R12, R0, 0x19c ;  /* 0x0000019c000c7836 */ /* 0x000fc40000000000 */
[C---:B------:R-:W-:Y:S02]  /*5f60*/  VIADD R18, R0.reuse, 0x19a ;  /* 0x0000019a00127836 */ /* 0x040fe40000000000 */
[----:B------:R-:W-:Y:S01]  /*5f70*/  VIADD R9, R0, 0x19b ;  /* 0x0000019b00097836 */ /* 0x000fe20000000000 */
[----:B------:R-:W-:Y:S01]  /*5f80*/  IABS R2, R12 ;  /* 0x0000000c00027213 */ /* 0x000fe20000000000 */
[----:B------:R-:W-:Y:S02]  /*5f90*/  @!P6 IMAD.IADD R8, R8, 0x1, -R3 ;  /* 0x000000010808e824 */ /* 0x000fe400078e0a03 */
[----:B0-----:R-:W-:Y:S01]  /*5fa0*/  IMAD.MOV.U32 R7, RZ, RZ, R5 ;  /* 0x000000ffff077224 */ /* 0x001fe200078e0005 */
[----:B------:R-:W-:Y:S01]  /*5fb0*/  IABS R13, R9 ;  /* 0x00000009000d7213 */ /* 0x000fe20000000000 */
[----:B------:R-:W-:Y:S01]  /*5fc0*/  IMAD.MOV R5, RZ, RZ, -R14 ;  /* 0x000000ffff057224 */ /* 0x000fe200078e0a0e */
[----:B------:R-:W-:Y:S01]  /*5fd0*/  IABS R14, R18 ;  /* 0x00000012000e7213 */ /* 0x000fe20000000000 */
[----:B------:R-:W-:Y:S01]  /*5fe0*/  @!P4 IMAD.MOV R7, RZ, RZ, -R7 ;  /* 0x000000ffff07c224 */ /* 0x000fe200078e0a07 */
[C---:B------:R-:W-:Y:S01]  /*5ff0*/  ISETP.GT.U32.AND P4, PT, R3.reuse, R15, PT ;  /* 0x0000000f0300720c */ /* 0x040fe20003f84070 */
[----:B------:R-:W-:-:S02]  /*6000*/  IMAD R5, R3, R5, R10 ;  /* 0x0000000503057224 */ /* 0x000fc400078e020a */
[C---:B------:R-:W-:Y:S01]  /*6010*/  IMAD.HI.U32 R16, R4.reuse, R2, RZ ;  /* 0x0000000204107227 */ /* 0x040fe200078e00ff */
[----:B------:R0:W-:Y:S02]  /*6020*/  STL [R1+0x418], R7 ;  /* 0x0004180701007387 */ /* 0x0001e40000100800 */
[----:B------:R-:W-:Y:S01]  /*6030*/  ISETP.GT.U32.AND P6, PT, R3, R5, PT ;  /* 0x000000050300720c */ /* 0x000fe20003fc4070 */
[----:B------:R-:W-:Y:S02]  /*6040*/  IMAD.MOV.U32 R10, RZ, RZ, R14 ;  /* 0x000000ffff0a7224 */ /* 0x000fe400078e000e */
[----:B------:R-:W-:-:S04]  /*6050*/  IMAD.HI.U32 R14, R4, R13, RZ ;  /* 0x0000000d040e7227 */ /* 0x000fc800078e00ff */
[--C-:B------:R-:W-:Y:S01]  /*6060*/  @!P4 IMAD.IADD R15, R15, 0x1, -R3.reuse ;  /* 0x000000010f0fc824 */ /* 0x100fe200078e0a03 */
[----:B------:R-:W-:Y:S01]  /*6070*/  ISETP.GE.AND P4, PT, R9, RZ, PT ;  /* 0x000000ff0900720c */ /* 0x000fe20003f86270 */
[----:B0-----:R-:W-:Y:S02]  /*6080*/  IMAD.MOV.U32 R7, RZ, RZ, R8 ;  /* 0x000000ffff077224 */ /* 0x001fe400078e0008 */
[----:B------:R-:W-:Y:S01]  /*6090*/  @!P0 IMAD.IADD R11, R11, 0x1, -R3 ;  /* 0x000000010b0b8824 */ /* 0x000fe200078e0a03 */
[----:B------:R-:W-:Y:S01]  /*60a0*/  ISETP.GE.AND P0, PT, R12, RZ, PT ;  /* 0x000000ff0c00720c */ /* 0x000fe20003f06270 */
[----:B------:R-:W-:Y:S01]  /*60b0*/  @!P5 IMAD.MOV R7, RZ, RZ, -R7 ;  /* 0x000000ffff07d224 */ /* 0x000fe200078e0a07 */
[C---:B------:R-:W-:Y:S01]  /*60c0*/  ISETP.GT.U32.AND P5, PT, R3.reuse, R15, PT ;  /* 0x0000000f0300720c */ /* 0x040fe20003fa4070 */
[----:B------:R-:W-:Y:S02]  /*60d0*/  IMAD.MOV R16, RZ, RZ, -R16 ;  /* 0x000000ffff107224 */ /* 0x000fe400078e0a10 */
[----:B------:R-:W-:Y:S01]  /*60e0*/  IMAD.MOV R14, RZ, RZ, -R14 ;  /* 0x000000ffff0e7224 */ /* 0x000fe200078e0a0e */
[----:B------:R0:W-:Y:S01]  /*60f0*/  STL [R1+0x41c], R7 ;  /* 0x00041c0701007387 */ /* 0x0001e20000100800 */
[----:B------:R-:W-:-:S02]  /*6100*/  IMAD R2, R3, R16, R2 ;  /* 0x0000001003027224 */ /* 0x000fc400078e0202 */
[----:B------:R-:W-:Y:S02]  /*6110*/  @!P6 IMAD.IADD R5, R5, 0x1, -R3 ;  /* 0x000000010505e824 */ /* 0x000fe400078e0a03 */
[C---:B------:R-:W-:Y:S02]  /*6120*/  IMAD R9, R3.reuse, R14, R13 ;  /* 0x0000000e03097224 */ /* 0x040fe400078e020d */
[----:B------:R-:W-:Y:S01]  /*6130*/  IMAD.HI.U32 R12, R4, R10, RZ ;  /* 0x0000000a040c7227 */ /* 0x000fe200078e00ff */
[----:B------:R-:W-:-:S03]  /*6140*/  ISETP.GT.U32.AND P6, PT, R3, R5, PT ;  /* 0x000000050300720c */ /* 0x000fc60003fc4070 */
[----:B0-----:R-:W-:Y:S02]  /*6150*/  IMAD.MOV.U32 R7, RZ, RZ, R11 ;  /* 0x000000ffff077224 */ /* 0x001fe400078e000b */
[----:B------:R-:W-:Y:S01]  /*6160*/  @!P5 IMAD.IADD R15, R15, 0x1, -R3 ;  /* 0x000000010f0fd824 */ /* 0x000fe200078e0a03 */
[C---:B------:R-:W-:Y:S01]  /*6170*/  ISETP.GT.U32.AND P5, PT, R3.reuse, R9, PT ;  /* 0x000000090300720c */ /* 0x040fe20003fa4070 */
[----:B------:R-:W-:Y:S01]  /*6180*/  @!P2 IMAD.MOV R7, RZ, RZ, -R7 ;  /* 0x000000ffff07a224 */ /* 0x000fe200078e0a07 */
[C---:B------:R-:W-:Y:S01]  /*6190*/  ISETP.GT.U32.AND P2, PT, R3.reuse, R2, PT ;  /* 0x000000020300720c */ /* 0x040fe20003f44070 */
[----:B------:R-:W-:Y:S02]  /*61a0*/  IMAD.MOV R12, RZ, RZ, -R12 ;  /* 0x000000ffff0c7224 */ /* 0x000fe400078e0a0c */
[----:B------:R-:W-:Y:S01]  /*61b0*/  VIADD R13, R0, 0x199 ;  /* 0x00000199000d7836 */ /* 0x000fe20000000000 */
[----:B------:R0:W-:Y:S01]  /*61c0*/  STL [R1+0x420], R7 ;  /* 0x0004200701007387 */ /* 0x0001e20000100800 */
[----:B------:R-:W-:-:S02]  /*61d0*/  IMAD R10, R3, R12, R10 ;  /* 0x0000000c030a7224 */ /* 0x000fc400078e020a */
[--C-:B------:R-:W-:Y:S01]  /*61e0*/  @!P6 IMAD.IADD R5, R5, 0x1, -R3.reuse ;  /* 0x000000010505e824 */ /* 0x100fe200078e0a03 */
[----:B------:R-:W-:Y:S01]  /*61f0*/  IABS R11, R13 ;  /* 0x0000000d000b7213 */ /* 0x000fe20000000000 */
[----:B------:R-:W-:Y:S01]  /*6200*/  VIADD R12, R0, 0x197 ;  /* 0x00000197000c7836 */ /* 0x000fe20000000000 */
[----:B------:R-:W-:Y:S01]  /*6210*/  ISETP.GT.U32.AND P6, PT, R3, R10, PT ;  /* 0x0000000a0300720c */ /* 0x000fe20003fc4070 */
[--C-:B------:R-:W-:Y:S02]  /*6220*/  @!P5 IMAD.IADD R9, R9, 0x1, -R3.reuse ;  /* 0x000000010909d824 */ /* 0x100fe400078e0a03 */
[----:B------:R-:W-:Y:S01]  /*6230*/  @!P2 IMAD.IADD R2, R2, 0x1, -R3 ;  /* 0x000000010202a824 */ /* 0x000fe200078e0a03 */
[----:B------:R-:W-:Y:S01]  /*6240*/  IABS R19, R12 ;  /* 0x0000000c00137213 */ /* 0x000fe20000000000 */
[----:B------:R-:W-:Y:S01]  /*6250*/  IMAD.HI.U32 R17, R4, R11, RZ ;  /* 0x0000000b04117227 */ /* 0x000fe200078e00ff */
[----:B------:R-:W-:Y:S02]  /*6260*/  ISETP.GE.AND P2, PT, R18, RZ, PT ;  /* 0x000000ff1200720c */ /* 0x000fe40003f46270 */
[----:B------:R-:W-:Y:S01]  /*6270*/  ISETP.GT.U32.AND P5, PT, R3, R2, PT ;  /* 0x000000020300720c */ /* 0x000fe20003fa4070 */
[----:B------:R-:W-:-:S02]  /*6280*/  VIADD R14, R0, 0x198 ;  /* 0x00000198000e7836 */ /* 0x000fc40000000000 */
[----:B------:R-:W-:Y:S02]  /*6290*/  IMAD.MOV R17, RZ, RZ, -R17 ;  /* 0x000000ffff117224 */ /* 0x000fe400078e0a11 */
[----:B------:R-:W-:Y:S01]  /*62a0*/  @!P6 IMAD.IADD R10, R10, 0x1, -R3 ;  /* 0x000000010a0ae824 */ /* 0x000fe200078e0a03 */
[----:B------:R-:W-:Y:S01]  /*62b0*/  IABS R16, R14 ;  /* 0x0000000e00107213 */ /* 0x000fe20000000000 */
[C---:B------:R-:W-:Y:S01]  /*62c0*/  IMAD R11, R3.reuse, R17, R11 ;  /* 0x00000011030b7224 */ /* 0x040fe200078e020b */
[----:B------:R-:W-:Y:S01]  /*62d0*/  ISETP.GT.U32.AND P6, PT, R3, R9, PT ;  /* 0x000000090300720c */ /* 0x000fe20003fc4070 */
[----:B------:R-:W-:Y:S02]  /*62e0*/  IMAD.MOV.U32 R18, RZ, RZ, R19 ;  /* 0x000000ffff127224 */ /* 0x000fe400078e0013 */
[----:B------:R-:W-:Y:S02]  /*62f0*/  VIADD R8, R0, 0x196 ;  /* 0x0000019600087836 */ /* 0x000fe40000000000 */
[----:B------:R-:W-:-:S03]  /*6300*/  IMAD.HI.U32 R19, R4, R16, RZ ;  /* 0x0000001004137227 */ /* 0x000fc600078e00ff */
[----:B------:R-:W-:Y:S01]  /*6310*/  IABS R20, R8 ;  /* 0x0000000800147213 */ /* 0x000fe20000000000 */
[----:B------:R-:W-:Y:S01]  /*6320*/  @!P5 IMAD.IADD R2, R2, 0x1, -R3 ;  /* 0x000000010202d824 */ /* 0x000fe200078e0a03 */
[C---:B------:R-:W-:Y:S01]  /*6330*/  ISETP.GT.U32.AND P5, PT, R3.reuse, R11, PT ;  /* 0x0000000b0300720c */ /* 0x040fe20003fa4070 */
[----:B------:R-:W-:Y:S02]  /*6340*/  IMAD.MOV.U32 R21, RZ, RZ, R15 ;  /* 0x000000ffff157224 */ /* 0x000fe400078e000f */
[----:B------:R-:W-:Y:S02]  /*6350*/  IMAD.MOV R19, RZ, RZ, -R19 ;  /* 0x000000ffff137224 */ /* 0x000fe400078e0a13 */
[----:B0-----:R-:W-:Y:S02]  /*6360*/  IMAD.MOV.U32 R7, RZ, RZ, R5 ;  /* 0x000000ffff077224 */ /* 0x001fe400078e0005 */
[----:B------:R-:W-:Y:S01]  /*6370*/  @!P1 IMAD.MOV R21, RZ, RZ, -R21 ;  /* 0x000000ffff159224 */ /* 0x000fe200078e0a15 */
[----:B------:R-:W-:Y:S01]  /*6380*/  ISETP.GT.U32.AND P1, PT, R3, R10, PT ;  /* 0x0000000a0300720c */ /* 0x000fe20003f24070 */
[----:B------:R-:W-:Y:S01]  /*6390*/  @!P3 IMAD.MOV R7, RZ, RZ, -R7 ;  /* 0x000000ffff07b224 */ /* 0x000fe200078e0a07 */
[----:B------:R-:W-:Y:S01]  /*63a0*/  ISETP.GE.AND P3, PT, R13, RZ, PT ;  /* 0x000000ff0d00720c */ /* 0x000fe20003f66270 */
[----:B------:R-:W-:Y:S01]  /*63b0*/  IMAD R16, R3, R19, R16 ;  /* 0x0000001303107224 */ /* 0x000fe200078e0210 */
[----:B------:R-:W-:Y:S01]  /*63c0*/  STL [R1+0x424], R21 ;  /* 0x0004241501007387 */ /* 0x000fe20000100800 */
[----:B------:R-:W-:-:S03]  /*63d0*/  IMAD.HI.U32 R15, R4, R20, RZ ;  /* 0x00000014040f7227 */ /* 0x000fc600078e00ff */
[----:B------:R0:W-:Y:S01]  /*63e0*/  STL [R1+0x428], R7 ;  /* 0x0004280701007387 */ /* 0x0001e20000100800 */
[----:B------:R-:W-:Y:S01]  /*63f0*/  @!P6 IMAD.IADD R9, R9, 0x1, -R3 ;  /* 0x000000010909e824 */ /* 0x000fe200078e0a03 */
[----:B------:R-:W-:Y:S01]  /*6400*/  ISETP.GT.U32.AND P6, PT, R3, R16, PT ;  /* 0x000000100300720c */ /* 0x000fe20003fc4070 */
[----:B------:R-:W-:Y:S02]  /*6410*/  IMAD.MOV R15, RZ, RZ, -R15 ;  /* 0x000000ffff0f7224 */ /* 0x000fe400078e0a0f */
[----:B------:R-:W-:Y:S02]  /*6420*/  @!P5 IMAD.IADD R11, R11, 0x1, -R3 ;  /* 0x000000010b0bd824 */ /* 0x000fe400078e0a03 */
[----:B------:R-:W-:Y:S02]  /*6430*/  IMAD R15, R3, R15, R20 ;  /* 0x0000000f030f7224 */ /* 0x000fe400078e0214 */
[----:B------:R-:W-:-:S04]  /*6440*/  IMAD.HI.U32 R13, R4, R18, RZ ;  /* 0x00000012040d7227 */ /* 0x000fc800078e00ff */
[----:B0-----:R-:W-:Y:S02]  /*6450*/  IMAD.MOV.U32 R7, RZ, RZ, R2 ;  /* 0x000000ffff077224 */ /* 0x001fe400078e0002 */
[----:B------:R-:W-:Y:S02]  /*6460*/  VIADD R5, R0, 0x195 ;  /* 0x0000019500057836 */ /* 0x000fe40000000000 */
[----:B------:R-:W-:Y:S01]  /*6470*/  @!P0 IMAD.MOV R7, RZ, RZ, -R7 ;  /* 0x000000ffff078224 */ /* 0x000fe200078e0a07 */
[C---:B------:R-:W-:Y:S01]  /*6480*/  ISETP.GT.U32.AND P0, PT, R3.reuse, R11, PT ;  /* 0x0000000b0300720c */ /* 0x040fe20003f04070 */
[----:B------:R-:W-:Y:S01]  /*6490*/  @!P1 IMAD.IADD R10, R10, 0x1, -R3 ;  /* 0x000000010a0a9824 */ /* 0x000fe200078e0a03 */
[----:B------:R-:W-:Y:S01]  /*64a0*/  ISETP.GE.AND P1, PT, R14, RZ, PT ;  /* 0x000000ff0e00720c */ /* 0x000fe20003f26270 */
[----:B------:R-:W-:Y:S01]  /*64b0*/  @!P4 IMAD.MOV R9, RZ, RZ, -R9 ;  /* 0x000000ffff09c224 */ /* 0x000fe200078e0a09 */
[C---:B------:R-:W-:Y:S01]  /*64c0*/  ISETP.GT.U32.AND P4, PT, R3.reuse, R15, PT ;  /* 0x0000000f0300720c */ /* 0x040fe20003f84070 */
[----:B------:R-:W-:Y:S01]  /*64d0*/  IMAD.MOV R13, RZ, RZ, -R13 ;  /* 0x000000ffff0d7224 */ /* 0x000fe200078e0a0d */
[----:B------:R0:W-:Y:S01]  /*64e0*/  STL [R1+0x42c], R7 ;  /* 0x00042c0701007387 */ /* 0x0001e20000100800 */
[----:B------:R-:W-:Y:S01]  /*64f0*/  @!P6 IMAD.IADD R16, R16, 0x1, -R3 ;  /* 0x000000011010e824 */ /* 0x000fe200078e0a03 */
[----:B------:R-:W-:Y:S01]  /*6500*/  IABS R14, R5 ;  /* 0x00000005000e7213 */ /* 0x000fe20000000000 */
[C---:B------:R-:W-:Y:S01]  /*6510*/  IMAD R13, R3.reuse, R13, R18 ;  /* 0x0000000d030d7224 */ /* 0x040fe200078e0212 */
[----:B------:R-:W-:Y:S01]  /*6520*/  STL [R1+0x434], R9 ;  /* 0x0004340901007387 */ /* 0x000fe20000100800 */
[----:B------:R-:W-:Y:S01]  /*6530*/  VIADD R17, R0, 0x194 ;  /* 0x0000019400117836 */ /* 0x000fe20000000000 */
[C---:B------:R-:W-:Y:S01]  /*6540*/  ISETP.GT.U32.AND P6, PT, R3.reuse, R16, PT ;  /* 0x000000100300720c */ /* 0x040fe20003fc4070 */
[----:B------:R-:W-:Y:S01]  /*6550*/  IMAD.HI.U32 R18, R4, R14, RZ ;  /* 0x0000000e04127227 */ /* 0x000fe200078e00ff */
[----:B------:R-:W-:-:S02]  /*6560*/  ISETP.GT.U32.AND P5, PT, R3, R13, PT ;  /* 0x0000000d0300720c */ /* 0x000fc40003fa4070 */
[----:B------:R-:W-:Y:S01]  /*6570*/  IABS R2, R17 ;  /* 0x0000001100027213 */ /* 0x000fe20000000000 */
[----:B0-----:R-:W-:Y:S02]  /*6580*/  IMAD.MOV.U32 R7, RZ, RZ, R10 ;  /* 0x000000ffff077224 */ /* 0x001fe400078e000a */
[----:B------:R-:W-:Y:S01]  /*6590*/  @!P0 IMAD.IADD R11, R11, 0x1, -R3 ;  /* 0x000000010b0b8824 */ /* 0x000fe200078e0a03 */
[----:B------:R-:W-:Y:S01]  /*65a0*/  ISETP.GE.AND P0, PT, R8, RZ, PT ;  /* 0x000000ff0800720c */ /* 0x000fe20003f06270 */
[----:B------:R-:W-:Y:S01]  /*65b0*/  @!P2 IMAD.MOV R7, RZ, RZ, -R7 ;  /* 0x000000ffff07a224 */ /* 0x000fe200078e0a07 */
[----:B------:R-:W-:Y:S01]  /*65c0*/  ISETP.GE.AND P2, PT, R12, RZ, PT ;  /* 0x000000ff0c00720c */ /* 0x000fe20003f46270 */
[----:B------:R-:W-:Y:S02]  /*65d0*/  IMAD.MOV R18, RZ, RZ, -R18 ;  /* 0x000000ffff127224 */ /* 0x000fe400078e0a12 */
[----:B------:R-:W-:Y:S01]  /*65e0*/  @!P4 IMAD.IADD R15, R15, 0x1, -R3 ;  /* 0x000000010f0fc824 */ /* 0x000fe200078e0a03 */
[----:B------:R0:W-:Y:S01]  /*65f0*/  STL [R1+0x438], R7 ;  /* 0x0004380701007387 */ /* 0x0001e20000100800 */
[----:B------:R-:W-:Y:S01]  /*6600*/  IMAD R14, R3, R18, R14 ;  /* 0x00000012030e7224 */ /* 0x000fe200078e020e */
[----:B------:R-:W-:Y:S01]  /*6610*/  ISETP.GE.AND P4, PT, R5, RZ, PT ;  /* 0x000000ff0500720c */ /* 0x000fe20003f86270 */
[----:B------:R-:W-:-:S04]  /*6620*/  IMAD.HI.U32 R8, R4, R2, RZ ;  /* 0x0000000204087227 */ /* 0x000fc800078e00ff */
[--C-:B------:R-:W-:Y:S01]  /*6630*/  @!P6 IMAD.IADD R16, R16, 0x1, -R3.reuse ;  /* 0x000000011010e824 */ /* 0x100fe200078e0a03 */
[----:B------:R-:W-:Y:S01]  /*6640*/  ISETP.GT.U32.AND P6, PT, R3, R14, PT ;  /* 0x0000000e0300720c */ /* 0x000fe20003fc4070 */
[----:B------:R-:W-:Y:S02]  /*6650*/  @!P5 IMAD.IADD R13, R13, 0x1, -R3 ;  /* 0x000000010d0dd824 */ /* 0x000fe400078e0a03 */
[----:B0-----:R-:W-:Y:S02]  /*6660*/  IMAD.MOV.U32 R7, RZ, RZ, R11 ;  /* 0x000000ffff077224 */ /* 0x001fe400078e000b */
[----:B------:R-:W-:Y:S01]  /*6670*/  IMAD.MOV R8, RZ, RZ, -R8 ;  /* 0x000000ffff087224 */ /* 0x000fe200078e0a08 */
[C---:B------:R-:W-:Y:S01]  /*6680*/  ISETP.GT.U32.AND P5, PT, R3.reuse, R13, PT ;  /* 0x0000000d0300720c */ /* 0x040fe20003fa4070 */
[----:B------:R-:W-:Y:S01]  /*6690*/  @!P3 IMAD.MOV R7, RZ, RZ, -R7 ;  /* 0x000000ffff07b224 */ /* 0x000fe200078e0a07 */
[C---:B------:R-:W-:Y:S01]  /*66a0*/  ISETP.GT.U32.AND P3, PT, R3.reuse, R15, PT ;  /* 0x0000000f0300720c */ /* 0x040fe20003f64070 */
[----:B------:R-:W-:-:S02]  /*66b0*/  IMAD R2, R3, R8, R2 ;  /* 0x0000000803027224 */ /* 0x000fc400078e0202 */
[----:B------:R-:W-:Y:S01]  /*66c0*/  VIADD R8, R0, 0x193 ;  /* 0x0000019300087836 */ /* 0x000fe20000000000 */
[----:B------:R0:W-:Y:S01]  /*66d0*/  STL [R1+0x43c], R7 ;  /* 0x00043c0701007387 */ /* 0x0001e20000100800 */
[--C-:B------:R-:W-:Y:S02]  /*66e0*/  @!P6 IMAD.IADD R14, R14, 0x1, -R3.reuse ;  /* 0x000000010e0ee824 */ /* 0x100fe400078e0a03 */
[C---:B------:R-:W-:Y:S01]  /*66f0*/  VIADD R9, R0.reuse, 0x192 ;  /* 0x0000019200097836 */ /* 0x040fe20000000000 */
[----:B------:R-:W-:Y:S01]  /*6700*/  IABS R19, R8 ;  /* 0x0000000800137213 */ /* 0x000fe20000000000 */
[----:B------:R-:W-:Y:S01]  /*6710*/  VIADD R10, R0, 0x191 ;  /* 0x00000191000a7836 */ /* 0x000fe20000000000 */
[----:B------:R-:W-:Y:S01]  /*6720*/  ISETP.GT.U32.AND P6, PT, R3, R14, PT ;  /* 0x0000000e0300720c */ /* 0x000fe20003fc4070 */
[--C-:B------:R-:W-:Y:S01]  /*6730*/  @!P5 IMAD.IADD R13, R13, 0x1, -R3.reuse ;  /* 0x000000010d0dd824 */ /* 0x100fe200078e0a03 */
[----:B------:R-:W-:Y:S01]  /*6740*/  ISETP.GE.AND P5, PT, R17, RZ, PT ;  /* 0x000000ff1100720c */ /* 0x000fe20003fa6270 */
[----:B------:R-:W-:Y:S01]  /*6750*/  @!P3 IMAD.IADD R15, R15, 0x1, -R3 ;  /* 0x000000010f0fb824 */ /* 0x000fe200078e0a03 */
[----:B------:R-:W-:Y:S01]  /*6760*/  ISETP.GT.U32.AND P3, PT, R3, R2, PT ;  /* 0x000000020300720c */ /* 0x000fe20003f64070 */
[----:B0-----:R-:W-:-:S02]  /*6770*/  IMAD.MOV.U32 R7, RZ, RZ, R16 ;  /* 0x000000ffff077224 */ /* 0x001fc400078e0010 */
[----:B------:R-:W-:Y:S02]  /*6780*/  IMAD.MOV.U32 R11, RZ, RZ, R13 ;  /* 0x000000ffff0b7224 */ /* 0x000fe400078e000d */
[----:B------:R-:W-:Y:S01]  /*6790*/  @!P1 IMAD.MOV R7, RZ, RZ, -R7 ;  /* 0x000000ffff079224 */ /* 0x000fe200078e0a07 */
[----:B------:R-:W-:Y:S01]  /*67a0*/  ISETP.GE.AND P1, PT, R8, RZ, PT ;  /* 0x000000ff0800720c */ /* 0x000fe20003f26270 */
[----:B------:R-:W-:Y:S01]  /*67b0*/  @!P2 IMAD.MOV R11, RZ, RZ, -R11 ;  /* 0x000000ffff0ba224 */ /* 0x000fe200078e0a0b */
[----:B------:R-:W-:Y:S01]  /*67c0*/  ISETP.GE.AND P2, PT, R9, RZ, PT ;  /* 0x000000ff0900720c */ /* 0x000fe20003f46270 */
[--C-:B------:R-:W-:Y:S01]  /*67d0*/  @!P6 IMAD.IADD R14, R14, 0x1, -R3.reuse ;  /* 0x000000010e0ee824 */ /* 0x100fe200078e0a03 */
[----:B------:R0:W-:Y:S01]  /*67e0*/  STL [R1+0x440], R7 ;  /* 0x0004400701007387 */ /* 0x0001e20000100800 */
[----:B------:R-:W-:Y:S01]  /*67f0*/  IABS R8, R9 ;  /* 0x0000000900087213 */ /* 0x000fe20000000000 */
[----:B------:R-:W-:Y:S02]  /*6800*/  IMAD.HI.U32 R9, R4, R19, RZ ;  /* 0x0000001304097227 */ /* 0x000fe400078e00ff */
[----:B------:R1:W-:Y:S02]  /*6810*/  STL [R1+0x444], R11 ;  /* 0x0004440b01007387 */ /* 0x0003e40000100800 */
[----:B------:R-:W-:-:S02]  /*6820*/  @!P3 IMAD.IADD R2, R2, 0x1, -R3 ;  /* 0x000000010202b824 */ /* 0x000fc400078e0a03 */
[----:B------:R-:W-:Y:S02]  /*6830*/  IMAD.MOV R9, RZ, RZ, -R9 ;  /* 0x000000ffff097224 */ /* 0x000fe400078e0a09 */
[----:B0-----:R-:W-:Y:S01]  /*6840*/  IMAD.MOV.U32 R7, RZ, RZ, R15 ;  /* 0x000000ffff077224 */ /* 0x001fe200078e000f */
[C---:B------:R-:W-:Y:S01]  /*6850*/  ISETP.GT.U32.AND P3, PT, R3.reuse, R2, PT ;  /* 0x000000020300720c */ /* 0x040fe20003f64070 */
[----:B------:R-:W-:Y:S02]  /*6860*/  IMAD R19, R3, R9, R19 ;  /* 0x0000000903137224 */ /* 0x000fe400078e0213 */
[----:B------:R-:W-:Y:S01]  /*6870*/  @!P0 IMAD.MOV R7, RZ, RZ, -R7 ;  /* 0x000000ffff078224 */ /* 0x000fe200078e0a07 */
[----:B-1----:R-:W-:Y:S01]  /*6880*/  IABS R11, R10 ;  /* 0x0000000a000b7213 */ /* 0x002fe20000000000 */
[----:B------:R-:W-:Y:S01]  /*6890*/  VIADD R5, R0, 0x190 ;  /* 0x0000019000057836 */ /* 0x000fe20000000000 */
[----:B------:R-:W-:Y:S01]  /*68a0*/  ISETP.GE.AND P0, PT, R10, RZ, PT ;  /* 0x000000ff0a00720c */ /* 0x000fe20003f06270 */
[----:B------:R-:W-:Y:S01]  /*68b0*/  IMAD.MOV.U32 R10, RZ, RZ, R8 ;  /* 0x000000ffff0a7224 */ /* 0x000fe200078e0008 */
[----:B------:R0:W-:Y:S01]  /*68c0*/  STL [R1+0x448], R7 ;  /* 0x0004480701007387 */ /* 0x0001e20000100800 */
[----:B------:R-:W-:Y:S01]  /*68d0*/  IMAD.HI.U32 R8, R4, R11, RZ ;  /* 0x0000000b04087227 */ /* 0x000fe200078e00ff */
[----:B------:R-:W-:-:S02]  /*68e0*/  ISETP.GE.AND P6, PT, R5, RZ, PT ;  /* 0x000000ff0500720c */ /* 0x000fc40003fc6270 */
[----:B------:R-:W-:Y:S01]  /*68f0*/  IABS R15, R5 ;  /* 0x00000005000f7213 */ /* 0x000fe20000000000 */
[----:B------:R-:W-:Y:S02]  /*6900*/  IMAD.MOV R8, RZ, RZ, -R8 ;  /* 0x000000ffff087224 */ /* 0x000fe400078e0a08 */
[----:B------:R-:W-:Y:S02]  /*6910*/  @!P3 IMAD.IADD R2, R2, 0x1, -R3 ;  /* 0x000000010202b824 */ /* 0x000fe400078e0a03 */
[----:B------:R-:W-:Y:S02]  /*6920*/  IMAD R11, R3, R8, R11 ;  /* 0x00000008030b7224 */ /* 0x000fe400078e020b */
[----:B0-----:R-:W-:Y:S02]  /*6930*/  IMAD.MOV.U32 R7, RZ, RZ, R14 ;  /* 0x000000ffff077224 */ /* 0x001fe400078e000e */
[----:B------:R-:W-:-:S04]  /*6940*/  IMAD.HI.U32 R5, R4, R10, RZ ;  /* 0x0000000a04057227 */ /* 0x000fc800078e00ff */
[----:B------:R-:W-:Y:S01]  /*6950*/  @!P4 IMAD.MOV R7, RZ, RZ, -R7 ;  /* 0x000000ffff07c224 */ /* 0x000fe200078e0a07 */
[C---:B------:R-:W-:Y:S01]  /*6960*/  ISETP.GT.U32.AND P4, PT, R3.reuse, R19, PT ;  /* 0x000000130300720c */ /* 0x040fe20003f84070 */
[----:B------:R-:W-:Y:S02]  /*6970*/  IMAD.MOV R9, RZ, RZ, -R5 ;  /* 0x000000ffff097224 */ /* 0x000fe400078e0a05 */
[----:B------:R-:W-:Y:S01]  /*6980*/  VIADD R16, R0, 0x18e ;  /* 0x0000018e00107836 */ /* 0x000fe20000000000 */
[----:B------:R0:W-:Y:S01]  /*6990*/  STL [R1+0x44c], R7 ;  /* 0x00044c0701007387 */ /* 0x0001e20000100800 */
[----:B------:R-:W-:Y:S02]  /*69a0*/  IMAD R10, R3, R9, R10 ;  /* 0x00000009030a7224 */ /* 0x000fe400078e020a */
[----:B------:R-:W-:-:S03]  /*69b0*/  IMAD.HI.U32 R5, R4, R15, RZ ;  /* 0x0000000f04057227 */ /* 0x000fc600078e00ff */
[----:B------:R-:W-:Y:S01]  /*69c0*/  ISETP.GT.U32.AND P3, PT, R3, R10, PT ;  /* 0x0000000a0300720c */ /* 0x000fe20003f64070 */
[----:B------:R-:W-:Y:S02]  /*69d0*/  IMAD.MOV R5, RZ, RZ, -R5 ;  /* 0x000000ffff057224 */ /* 0x000fe400078e0a05 */
[----:B------:R-:W-:Y:S02]  /*69e0*/  @!P4 IMAD.IADD R19, R19, 0x1, -R3 ;  /* 0x000000011313c824 */ /* 0x000fe400078e0a03 */
[----:B0-----:R-:W-:Y:S01]  /*69f0*/  IMAD.MOV.U32 R7, RZ, RZ, R2 ;  /* 0x000000ffff077224 */ /* 0x001fe200078e0002 */
[----:B------:R-:W-:Y:S01]  /*6a00*/  IABS R2, R16 ;  /* 0x0000001000027213 */ /* 0x000fe20000000000 */
[----:B------:R-:W-:Y:S01]  /*6a10*/  VIADD R20, R0, 0x18f ;  /* 0x0000018f00147836 */ /* 0x000fe20000000000 */
[C---:B------:R-:W-:Y:S01]  /*6a20*/  ISETP.GT.U32.AND P4, PT, R3.reuse, R19, PT ;  /* 0x000000130300720c */ /* 0x040fe20003f84070 */
[----:B------:R-:W-:Y:S01]  /*6a30*/  @!P5 IMAD.MOV R7, RZ, RZ, -R7 ;  /* 0x000000ffff07d224 */ /* 0x000fe200078e0a07 */
[C---:B------:R-:W-:Y:S01]  /*6a40*/  ISETP.GT.U32.AND P5, PT, R3.reuse, R11, PT ;  /* 0x0000000b0300720c */ /* 0x040fe20003fa4070 */
[----:B------:R-:W-:Y:S01]  /*6a50*/  IMAD R15, R3, R5, R15 ;  /* 0x00000005030f7224 */ /* 0x000fe200078e020f */
[----:B------:R-:W-:Y:S01]  /*6a60*/  IABS R5, R20 ;  /* 0x0000001400057213 */ /* 0x000fe20000000000 */
[----:B------:R-:W-:Y:S01]  /*6a70*/  IMAD.HI.U32 R8, R4, R2, RZ ;  /* 0x0000000204087227 */ /* 0x000fe200078e00ff */
[----:B------:R0:W-:Y:S03]  /*6a80*/  STL [R1+0x450], R7 ;  /* 0x0004500701007387 */ /* 0x0001e60000100800 */
[----:B------:R-:W-:-:S02]  /*6a90*/  @!P3 IMAD.IADD R10, R10, 0x1, -R3 ;  /* 0x000000010a0ab824 */ /* 0x000fc400078e0a03 */
[----:B------:R-:W-:Y:S02]  /*6aa0*/  IMAD.MOV R8, RZ, RZ, -R8 ;  /* 0x000000ffff087224 */ /* 0x000fe400078e0a08 */
[--C-:B------:R-:W-:Y:S01]  /*6ab0*/  @!P4 IMAD.IADD R19, R19, 0x1, -R3.reuse ;  /* 0x000000011313c824 */ /* 0x100fe200078e0a03 */
[----:B------:R-:W-:Y:S01]  /*6ac0*/  ISETP.GT.U32.AND P4, PT, R3, R15, PT ;  /* 0x0000000f0300720c */ /* 0x000fe20003f84070 */
[----:B------:R-:W-:Y:S01]  /*6ad0*/  @!P5 IMAD.IADD R11, R11, 0x1, -R3 ;  /* 0x000000010b0bd824 */ /* 0x000fe200078e0a03 */
[C---:B------:R-:W-:Y:S01]  /*6ae0*/  ISETP.GT.U32.AND P3, PT, R3.reuse, R10, PT ;  /* 0x0000000a0300720c */ /* 0x040fe20003f64070 */
[C---:B------:R-:W-:Y:S02]  /*6af0*/  IMAD R2, R3.reuse, R8, R2 ;  /* 0x0000000803027224 */ /* 0x040fe400078e0202 */
[----:B------:R-:W-:Y:S01]  /*6b00*/  IMAD.HI.U32 R17, R4, R5, RZ ;  /* 0x0000000504117227 */ /* 0x000fe200078e00ff */
[----:B------:R-:W-:-:S03]  /*6b10*/  ISETP.GT.U32.AND P5, PT, R3, R11, PT ;  /* 0x0000000b0300720c */ /* 0x000fc60003fa4070 */
[----:B------:R-:W-:Y:S02]  /*6b20*/  IMAD.MOV R17, RZ, RZ, -R17 ;  /* 0x000000ffff117224 */ /* 0x000fe400078e0a11 */
[----:B------:R-:W-:Y:S02]  /*6b30*/  VIADD R13, R0, 0x18d ;  /* 0x0000018d000d7836 */ /* 0x000fe40000000000 */
[----:B------:R-:W-:Y:S02]  /*6b40*/  IMAD R5, R3, R17, R5 ;  /* 0x0000001103057224 */ /* 0x000fe400078e0205 */
[----:B0-----:R-:W-:Y:S01]  /*6b50*/  IMAD.MOV.U32 R7, RZ, RZ, R19 ;  /* 0x000000ffff077224 */ /* 0x001fe200078e0013 */
[----:B------:R-:W-:Y:S01]  /*6b60*/  IABS R9, R13 ;  /* 0x0000000d00097213 */ /* 0x000fe20000000000 */
[--C-:B------:R-:W-:Y:S01]  /*6b70*/  @!P4 IMAD.IADD R15, R15, 0x1, -R3.reuse ;  /* 0x000000010f0fc824 */ /* 0x100fe200078e0a03 */
[----:B------:R-:W-:Y:S01]  /*6b80*/  ISETP.GE.AND P4, PT, R20, RZ, PT ;  /* 0x000000ff1400720c */ /* 0x000fe20003f86270 */
[----:B------:R-:W-:Y:S01]  /*6b90*/  @!P5 IMAD.IADD R11, R11, 0x1, -R3 ;  /* 0x000000010b0bd824 */ /* 0x000fe200078e0a03 */
[----:B------:R-:W-:Y:S01]  /*6ba0*/  ISETP.GT.U32.AND P5, PT, R3, R2, PT ;  /* 0x000000020300720c */ /* 0x000fe20003fa4070 */
[----:B------:R-:W-:-:S02]  /*6bb0*/  VIADD R14, R0, 0x18c ;  /* 0x0000018c000e7836 */ /* 0x000fc40000000000 */
[----:B------:R-:W-:Y:S02]  /*6bc0*/  VIADD R8, R0, 0x18b ;  /* 0x0000018b00087836 */ /* 0x000fe40000000000 */
[----:B------:R-:W-:Y:S01]  /*6bd0*/  @!P3 IMAD.IADD R10, R10, 0x1, -R3 ;  /* 0x000000010a0ab824 */ /* 0x000fe200078e0a03 */
[C---:B------:R-:W-:Y:S01]  /*6be0*/  ISETP.GT.U32.AND P3, PT, R3.reuse, R5, PT ;  /* 0x000000050300720c */ /* 0x040fe20003f64070 */
[----:B------:R-:W-:Y:S01]  /*6bf0*/  @!P1 IMAD.MOV R7, RZ, RZ, -R7 ;  /* 0x000000ffff079224 */ /* 0x000fe200078e0a07 */
[----:B------:R-:W-:Y:S01]  /*6c00*/  ISETP.GT.U32.AND P1, PT, R3, R15, PT ;  /* 0x0000000f0300720c */ /* 0x000fe20003f24070 */
[----:B------:R-:W-:Y:S01]  /*6c10*/  IMAD.HI.U32 R18, R4, R9, RZ ;  /* 0x0000000904127227 */ /* 0x000fe200078e00ff */
[----:B------:R-:W-:Y:S02]  /*6c20*/  IABS R12, R14 ;  /* 0x0000000e000c7213 */ /* 0x000fe40000000000 */
[----:B------:R-:W-:Y:S01]  /*6c30*/  IABS R19, R8 ;  /* 0x0000000800137213 */ /* 0x000fe20000000000 */
[----:B------:R-:W-:Y:S01]  /*6c40*/  @!P5 IMAD.IADD R2, R2, 0x1, -R3 ;  /* 0x000000010202d824 */ /* 0x000fe200078e0a03 */
[----:B------:R0:W-:Y:S01]  /*6c50*/  STL [R1+0x454], R7 ;  /* 0x0004540701007387 */ /* 0x0001e20000100800 */
[----:B------:R-:W-:-:S03]  /*6c60*/  IMAD.HI.U32 R17, R4, R12, RZ ;  /* 0x0000000c04117227 */ /* 0x000fc600078e00ff */
[----:B------:R-:W-:Y:S01]  /*6c70*/  ISETP.GT.U32.AND P5, PT, R3, R2, PT ;  /* 0x000000020300720c */ /* 0x000fe20003fa4070 */
[----:B------:R-:W-:Y:S02]  /*6c80*/  IMAD.MOV R18, RZ, RZ, -R18 ;  /* 0x000000ffff127224 */ /* 0x000fe400078e0a12 */
[----:B------:R-:W-:Y:S02]  /*6c90*/  IMAD.MOV R17, RZ, RZ, -R17 ;  /* 0x000000ffff117224 */ /* 0x000fe400078e0a11 */
[----:B------:R-:W-:Y:S01]  /*6ca0*/  @!P3 IMAD.IADD R5, R5, 0x1, -R3 ;  /* 0x000000010505b824 */ /* 0x000fe200078e0a03 */
[----:B------:R-:W-:Y:S01]  /*6cb0*/  ISETP.GE.AND P3, PT, R16, RZ, PT ;  /* 0x000000ff1000720c */ /* 0x000fe20003f66270 */
[----:B0-----:R-:W-:Y:S02]  /*6cc0*/  IMAD.MOV.U32 R7, RZ, RZ, R10 ;  /* 0x000000ffff077224 */ /* 0x001fe400078e000a */
[----:B------:R-:W-:-:S04]  /*6cd0*/  IMAD.HI.U32 R10, R4, R19, RZ ;  /* 0x00000013040a7227 */ /* 0x000fc800078e00ff */
[----:B------:R-:W-:Y:S01]  /*6ce0*/  @!P2 IMAD.MOV R7, RZ, RZ, -R7 ;  /* 0x000000ffff07a224 */ /* 0x000fe200078e0a07 */
[C---:B------:R-:W-:Y:S01]  /*6cf0*/  ISETP.GT.U32.AND P2, PT, R3.reuse, R5, PT ;  /* 0x000000050300720c */ /* 0x040fe20003f44070 */
[----:B------:R-:W-:Y:S02]  /*6d00*/  IMAD R9, R3, R18, R9 ;  /* 0x0000001203097224 */ /* 0x000fe400078e0209 */
[----:B------:R-:W-:Y:S01]  /*6d10*/  @!P1 IMAD.IADD R15, R15, 0x1, -R3 ;  /* 0x000000010f0f9824 */ /* 0x000fe200078e0a03 */
[----:B------:R0:W-:Y:S01]  /*6d20*/  STL [R1+0x45c], R7 ;  /* 0x00045c0701007387 */ /* 0x0001e20000100800 */
[----:B------:R-:W-:Y:S01]  /*6d30*/  IMAD.MOV R10, RZ, RZ, -R10 ;  /* 0x000000ffff0a7224 */ /* 0x000fe200078e0a0a */
[C---:B------:R-:W-:Y:S01]  /*6d40*/  ISETP.GT.U32.AND P1, PT, R3.reuse, R9, PT ;  /* 0x000000090300720c */ /* 0x040fe20003f24070 */
[C---:B------:R-:W-:Y:S02]  /*6d50*/  IMAD R12, R3.reuse, R17, R12 ;  /* 0x00000011030c7224 */ /* 0x040fe400078e020c */
[----:B------:R-:W-:-:S02]  /*6d60*/  IMAD R19, R3, R10, R19 ;  /* 0x0000000a03137224 */ /* 0x000fc400078e0213 */
[----:B------:R-:W-:Y:S02]  /*6d70*/  @!P5 IMAD.IADD R2, R2, 0x1, -R3 ;  /* 0x000000010202d824 */ /* 0x000fe400078e0a03 */
[----:B------:R-:W-:Y:S01]  /*6d80*/  @!P0 IMAD.MOV R11, RZ, RZ, -R11 ;  /* 0x000000ffff0b8224 */ /* 0x000fe200078e0a0b */
[----:B------:R-:W-:Y:S01]  /*6d90*/  ISETP.GT.U32.AND P5, PT, R3, R19, PT ;  /* 0x000000130300720c */ /* 0x000fe20003fa4070 */
[----:B0-----:R-:W-:Y:S01]  /*6da0*/  IMAD.MOV.U32 R7, RZ, RZ, R15 ;  /* 0x000000ffff077224 */ /* 0x001fe200078e000f */
[----:B------:R-:W-:Y:S01]  /*6db0*/  ISETP.GE.AND P0, PT, R13, RZ, PT ;  /* 0x000000ff0d00720c */ /* 0x000fe20003f06270 */
[C---:B------:R-:W-:Y:S01]  /*6dc0*/  VIADD R15, R0.reuse, 0x18a ;  /* 0x0000018a000f7836 */ /* 0x040fe20000000000 */
[----:B------:R0:W-:Y:S01]  /*6dd0*/  STL [R1+0x460], R11 ;  /* 0x0004600b01007387 */ /* 0x0001e20000100800 */
[----:B------:R-:W-:Y:S01]  /*6de0*/  @!P6 IMAD.MOV R7, RZ, RZ, -R7 ;  /* 0x000000ffff07e224 */ /* 0x000fe200078e0a07 */
[----:B------:R-:W-:Y:S01]  /*6df0*/  ISETP.GT.U32.AND P6, PT, R3, R12, PT ;  /* 0x0000000c0300720c */ /* 0x000fe20003fc4070 */
[--C-:B------:R-:W-:Y:S01]  /*6e00*/  @!P2 IMAD.IADD R5, R5, 0x1, -R3.reuse ;  /* 0x000000010505a824 */ /* 0x100fe200078e0a03 */
[----:B------:R-:W-:Y:S01]  /*6e10*/  IABS R17, R15 ;  /* 0x0000000f00117213 */ /* 0x000fe20000000000 */
[----:B------:R-:W-:Y:S01]  /*6e20*/  VIADD R13, R0, 0x189 ;  /* 0x00000189000d7836 */ /* 0x000fe20000000000 */
[----:B------:R1:W-:Y:S01]  /*6e30*/  STL [R1+0x464], R7 ;  /* 0x0004640701007387 */ /* 0x0003e20000100800 */
[--C-:B------:R-:W-:Y:S01]  /*6e40*/  @!P1 IMAD.IADD R9, R9, 0x1, -R3.reuse ;  /* 0x0000000109099824 */ /* 0x100fe200078e0a03 */
[----:B------:R-:W-:Y:S01]  /*6e50*/  ISETP.GE.AND P1, PT, R8, RZ, PT ;  /* 0x000000ff0800720c */ /* 0x000fe20003f26270 */
[----:B------:R-:W-:Y:S01]  /*6e60*/  @!P5 IMAD.IADD R19, R19, 0x1, -R3 ;  /* 0x000000011313d824 */ /* 0x000fe200078e0a03 */
[----:B0-----:R-:W-:Y:S01]  /*6e70*/  IABS R11, R13 ;  /* 0x0000000d000b7213 */ /* 0x001fe20000000000 */
[----:B------:R-:W-:Y:S01]  /*6e80*/  IMAD.HI.U32 R8, R4, R17, RZ ;  /* 0x0000001104087227 */ /* 0x000fe200078e00ff */
[----:B------:R-:W-:-:S03]  /*6e90*/  ISETP.GE.AND P2, PT, R14, RZ, PT ;  /* 0x000000ff0e00720c */ /* 0x000fc60003f46270 */
[----:B------:R-:W-:Y:S01]  /*6ea0*/  @!P6 IMAD.IADD R12, R12, 0x1, -R3 ;  /* 0x000000010c0ce824 */ /* 0x000fe200078e0a03 */
[C---:B------:R-:W-:Y:S01]  /*6eb0*/  ISETP.GT.U32.AND P6, PT, R3.reuse, R9, PT ;  /* 0x000000090300720c */ /* 0x040fe20003fc4070 */
[----:B-1----:R-:W-:Y:S02]  /*6ec0*/  IMAD.MOV.U32 R7, RZ, RZ, R5 ;  /* 0x000000ffff077224 */ /* 0x002fe400078e0005 */
[----:B------:R-:W-:Y:S01]  /*6ed0*/  IMAD.MOV R8, RZ, RZ, -R8 ;  /* 0x000000ffff087224 */ /* 0x000fe200078e0a08 */
[C---:B------:R-:W-:Y:S01]  /*6ee0*/  ISETP.GT.U32.AND P5, PT, R3.reuse, R12, PT ;  /* 0x0000000c0300720c */ /* 0x040fe20003fa4070 */
[----:B------:R-:W-:Y:S01]  /*6ef0*/  @!P4 IMAD.MOV R7, RZ, RZ, -R7 ;  /* 0x000000ffff07c224 */ /* 0x000fe200078e0a07 */
[----:B------:R-:W-:Y:S01]  /*6f00*/  ISETP.GT.U32.AND P4, PT, R3, R19, PT ;  /* 0x000000130300720c */ /* 0x000fe20003f84070 */
[----:B------:R-:W-:-:S03]  /*6f10*/  IMAD.HI.U32 R16, R4, R11, RZ ;  /* 0x0000000b04107227 */ /* 0x000fc600078e00ff */
[----:B------:R0:W-:Y:S01]  /*6f20*/  STL [R1+0x468], R7 ;  /* 0x0004680701007387 */ /* 0x0001e20000100800 */
[----:B------:R-:W-:Y:S02]  /*6f30*/  IMAD R8, R3, R8, R17 ;  /* 0x0000000803087224 */ /* 0x000fe400078e0211 */
[----:B------:R-:W-:Y:S02]  /*6f40*/  IMAD.MOV R16, RZ, RZ, -R16 ;  /* 0x000000ffff107224 */ /* 0x000fe400078e0a10 */
[----:B------:R-:W-:Y:S01]  /*6f50*/  @!P6 IMAD.IADD R9, R9, 0x1, -R3 ;  /* 0x000000010909e824 */ /* 0x000fe200078e0a03 */
[C---:B------:R-:W-:Y:S01]  /*6f60*/  ISETP.GT.U32.AND P6, PT, R3.reuse, R8, PT ;  /* 0x000000080300720c */ /* 0x040fe20003fc4070 */
[----:B------:R-:W-:Y:S02]  /*6f70*/  IMAD R11, R3, R16, R11 ;  /* 0x00000010030b7224 */ /* 0x000fe400078e020b */
[C---:B------:R-:W-:Y:S02]  /*6f80*/  VIADD R10, R0.reuse, 0x188 ;  /* 0x00000188000a7836 */ /* 0x040fe40000000000 */
[--C-:B------:R-:W-:Y:S01]  /*6f90*/  @!P4 IMAD.IADD R19, R19, 0x1, -R3.reuse ;  /* 0x000000011313c824 */ /* 0x100fe200078e0a03 */
[----:B------:R-:W-:Y:S01]  /*6fa0*/  ISETP.GT.U32.AND P4, PT, R3, R11, PT ;  /* 0x0000000b0300720c */ /* 0x000fe20003f84070 */
[----:B------:R-:W-:Y:S01]  /*6fb0*/  VIADD R14, R0, 0x187 ;  /* 0x00000187000e7836 */ /* 0x000fe20000000000 */
[----:B------:R-:W-:Y:S01]  /*6fc0*/  IABS R5, R10 ;  /* 0x0000000a00057213 */ /* 0x000fe20000000000 */
[----:B------:R-:W-:Y:S01]  /*6fd0*/  @!P5 IMAD.IADD R12, R12, 0x1, -R3 ;  /* 0x000000010c0cd824 */ /* 0x000fe200078e0a03 */
[----:B------:R-:W-:Y:S01]  /*6fe0*/  ISETP.GE.AND P5, PT, R15, RZ, PT ;  /* 0x000000ff0f00720c */ /* 0x000fe20003fa6270 */
[----:B------:R-:W-:Y:S01]  /*6ff0*/  VIADD R15, R0, 0x186 ;  /* 0x00000186000f7836 */ /* 0x000fe20000000000 */
[----:B------:R-:W-:Y:S01]  /*7000*/  IABS R20, R14 ;  /* 0x0000000e00147213 */ /* 0x000fe20000000000 */
[----:B------:R-:W-:-:S04]  /*7010*/  IMAD.HI.U32 R17, R4, R5, RZ ;  /* 0x0000000504117227 */ /* 0x000fc800078e00ff */
[----:B------:R-:W-:Y:S01]  /*7020*/  @!P6 IMAD.IADD R8, R8, 0x1, -R3 ;  /* 0x000000010808e824 */ /* 0x000fe200078e0a03 */
[----:B------:R-:W-:Y:S01]  /*7030*/  ISETP.GE.AND P6, PT, R13, RZ, PT ;  /* 0x000000ff0d00720c */ /* 0x000fe20003fc6270 */
[----:B------:R-:W-:-:S04]  /*7040*/  IMAD.HI.U32 R16, R4, R20, RZ ;  /* 0x0000001404107227 */ /* 0x000fc800078e00ff */
[----:B------:R-:W-:Y:S02]  /*7050*/  IMAD.MOV R17, RZ, RZ, -R17 ;  /* 0x000000ffff117224 */ /* 0x000fe400078e0a11 */
[----:B------:R-:W-:Y:S02]  /*7060*/  @!P4 IMAD.IADD R11, R11, 0x1, -R3 ;  /* 0x000000010b0bc824 */ /* 0x000fe400078e0a03 */
[----:B------:R-:W-:Y:S01]  /*7070*/  @!P3 IMAD.MOV R2, RZ, RZ, -R2 ;  /* 0x000000ffff02b224 */ /* 0x000fe200078e0a02 */
[C---:B------:R-:W-:Y:S01]  /*7080*/  ISETP.GT.U32.AND P3, PT, R3.reuse, R8, PT ;  /* 0x000000080300720c */ /* 0x040fe20003f64070 */
[----:B0-----:R-:W-:Y:S01]  /*7090*/  IMAD.MOV.U32 R7, RZ, RZ, R9 ;  /* 0x000000ffff077224 */ /* 0x001fe200078e0009 */
[----:B------:R-:W-:Y:S01]  /*70a0*/  ISETP.GT.U32.AND P4, PT, R3, R11, PT ;  /* 0x0000000b0300720c */ /* 0x000fe20003f84070 */
[----:B------:R-:W-:Y:S01]  /*70b0*/  IMAD.MOV R16, RZ, RZ, -R16 ;  /* 0x000000ffff107224 */ /* 0x000fe200078e0a10 */
[----:B------:R0:W-:Y:S01]  /*70c0*/  STL [R1+0x474], R2 ;  /* 0x0004740201007387 */ /* 0x0001e20000100800 */
[----:B------:R-:W-:-:S02]  /*70d0*/  VIADD R13, R0, 0x185 ;  /* 0x00000185000d7836 */ /* 0x000fc40000000000 */
[C---:B------:R-:W-:Y:S01]  /*70e0*/  IMAD R5, R3.reuse, R17, R5 ;  /* 0x0000001103057224 */ /* 0x040fe200078e0205 */
[----:B------:R-:W-:Y:S01]  /*70f0*/  IABS R17, R15 ;  /* 0x0000000f00117213 */ /* 0x000fe20000000000 */
[----:B------:R-:W-:Y:S02]  /*7100*/  @!P0 IMAD.MOV R7, RZ, RZ, -R7 ;  /* 0x000000ffff078224 */ /* 0x000fe400078e0a07 */
[C---:B------:R-:W-:Y:S01]  /*7110*/  IMAD R20, R3.reuse, R16, R20 ;  /* 0x0000001003147224 */ /* 0x040fe200078e0214 */
[----:B------:R-:W-:Y:S01]  /*7120*/  IABS R16, R13 ;  /* 0x0000000d00107213 */ /* 0x000fe20000000000 */
[----:B------:R-:W-:Y:S01]  /*7130*/  @!P2 IMAD.MOV R12, RZ, RZ, -R12 ;  /* 0x000000ffff0ca224 */ /* 0x000fe200078e0a0c */
[----:B------:R1:W-:Y:S01]  /*7140*/  STL [R1+0x478], R7 ;  /* 0x0004780701007387 */ /* 0x0003e20000100800 */
[C---:B0-----:R-:W-:Y:S01]  /*7150*/  IMAD.HI.U32 R2, R4.reuse, R17, RZ ;  /* 0x0000001104027227 */ /* 0x041fe200078e00ff */
[C---:B------:R-:W-:Y:S02]  /*7160*/  ISETP.GT.U32.AND P2, PT, R3.reuse, R20, PT ;  /* 0x000000140300720c */ /* 0x040fe40003f44070 */
[----:B------:R-:W-:Y:S01]  /*7170*/  ISETP.GT.U32.AND P0, PT, R3, R5, PT ;  /* 0x000000050300720c */ /* 0x000fe20003f04070 */
[----:B------:R-:W-:Y:S01]  /*7180*/  IMAD.HI.U32 R9, R4, R16, RZ ;  /* 0x0000001004097227 */ /* 0x000fe200078e00ff */
[----:B------:R-:W-:Y:S03]  /*7190*/  STL [R1+0x47c], R12 ;  /* 0x00047c0c01007387 */ /* 0x000fe60000100800 */
[----:B------:R-:W-:Y:S01]  /*71a0*/  @!P3 IMAD.IADD R8, R8, 0x1, -R3 ;  /* 0x000000010808b824 */ /* 0x000fe200078e0a03 */
[----:B------:R-:W-:Y:S01]  /*71b0*/  ISETP.GE.AND P3, PT, R14, RZ, PT ;  /* 0x000000ff0e00720c */ /* 0x000fe20003f66270 */
[----:B-1----:R-:W-:-:S02]  /*71c0*/  IMAD.MOV.U32 R7, RZ, RZ, R19 ;  /* 0x000000ffff077224 */ /* 0x002fc400078e0013 */
[----:B------:R-:W-:Y:S02]  /*71d0*/  IMAD.MOV R2, RZ, RZ, -R2 ;  /* 0x000000ffff027224 */ /* 0x000fe400078e0a02 */
[----:B------:R-:W-:Y:S01]  /*71e0*/  @!P1 IMAD.MOV R7, RZ, RZ, -R7 ;  /* 0x000000ffff079224 */ /* 0x000fe200078e0a07 */
[----:B------:R-:W-:Y:S01]  /*71f0*/  ISETP.GE.AND P1, PT, R10, RZ, PT ;  /* 0x000000ff0a00720c */ /* 0x000fe20003f26270 */
[----:B------:R-:W-:Y:S02]  /*7200*/  IMAD.MOV R10, RZ, RZ, -R9 ;  /* 0x000000ffff0a7224 */ /* 0x000fe400078e0a09 */
[----:B------:R-:W-:Y:S01]  /*7210*/  @!P4 IMAD.IADD R11, R11, 0x1, -R3 ;  /* 0x000000010b0bc824 */ /* 0x000fe200078e0a03 */
[----:B------:R0:W-:Y:S01]  /*7220*/  STL [R1+0x480], R7 ;  /* 0x0004800701007387 */ /* 0x0001e20000100800 */
[----:B------:R-:W-:Y:S01]  /*7230*/  IMAD R9, R3, R2, R17 ;  /* 0x0000000203097224 */ /* 0x000fe200078e0211 */
[----:B------:R-:W-:Y:S01]  /*7240*/  ISETP.GE.AND P4, PT, R15, RZ, PT ;  /* 0x000000ff0f00720c */ /* 0x000fe20003f86270 */
[----:B------:R-:W-:-:S02]  /*7250*/  IMAD.MOV.U32 R18, RZ, RZ, R8 ;  /* 0x000000ffff127224 */ /* 0x000fc400078e0008 */
[C---:B------:R-:W-:Y:S02]  /*7260*/  IMAD R10, R3.reuse, R10, R16 ;  /* 0x0000000a030a7224 */ /* 0x040fe400078e0210 */
[----:B------:R-:W-:Y:S01]  /*7270*/  @!P5 IMAD.MOV R18, RZ, RZ, -R18 ;  /* 0x000000ffff12d224 */ /* 0x000fe200078e0a12 */
[C---:B------:R-:W-:Y:S01]  /*7280*/  ISETP.GT.U32.AND P5, PT, R3.reuse, R9, PT ;  /* 0x000000090300720c */ /* 0x040fe20003fa4070 */
[----:B------:R-:W-:Y:S02]  /*7290*/  @!P2 IMAD.IADD R20, R20, 0x1, -R3 ;  /* 0x000000011414a824 */ /* 0x000fe400078e0a03 */
[----:B0-----:R-:W-:Y:S01]  /*72a0*/  IMAD.MOV.U32 R7, RZ, RZ, R11 ;  /* 0x000000ffff077224 */ /* 0x001fe200078e000b */
[----:B------:R-:W-:Y:S01]  /*72b0*/  STL [R1+0x484], R18 ;  /* 0x0004841201007387 */ /* 0x000fe20000100800 */
[C---:B------:R-:W-:Y:S01]  /*72c0*/  VIADD R12, R0.reuse, 0x184 ;  /* 0x00000184000c7836 */ /* 0x040fe20000000000 */
[C---:B------:R-:W-:Y:S01]  /*72d0*/  ISETP.GT.U32.AND P2, PT, R3.reuse, R20, PT ;  /* 0x000000140300720c */ /* 0x040fe20003f44070 */
[----:B------:R-:W-:Y:S01]  /*72e0*/  @!P6 IMAD.MOV R7, RZ, RZ, -R7 ;  /* 0x000000ffff07e224 */ /* 0x000fe200078e0a07 */
[----:B------:R-:W-:Y:S01]  /*72f0*/  ISETP.GT.U32.AND P6, PT, R3, R10, PT ;  /* 0x0000000a0300720c */ /* 0x000fe20003fc4070 */
[--C-:B------:R-:W-:Y:S01]  /*7300*/  @!P0 IMAD.IADD R5, R5, 0x1, -R3.reuse ;  /* 0x0000000105058824 */ /* 0x100fe200078e0a03 */
[----:B------:R-:W-:Y:S01]  /*7310*/  IABS R14, R12 ;  /* 0x0000000c000e7213 */ /* 0x000fe20000000000 */
[C---:B------:R-:W-:Y:S01]  /*7320*/  VIADD R2, R0.reuse, 0x183 ;  /* 0x0000018300027836 */ /* 0x040fe20000000000 */
[----:B------:R0:W-:Y:S01]  /*7330*/  STL [R1+0x48c], R7 ;  /* 0x00048c0701007387 */ /* 0x0001e20000100800 */
[----:B------:R-:W-:Y:S01]  /*7340*/  @!P5 IMAD.IADD R9, R9, 0x1, -R3 ;  /* 0x000000010909d824 */ /* 0x000fe200078e0a03 */
[C---:B------:R-:W-:Y:S01]  /*7350*/  ISETP.GT.U32.AND P0, PT, R3.reuse, R5, PT ;  /* 0x000000050300720c */ /* 0x040fe20003f04070 */
[----:B------:R-:W-:Y:S01]  /*7360*/  IMAD.MOV.U32 R11, RZ, RZ, R14 ;  /* 0x000000ffff0b7224 */ /* 0x000fe200078e000e */
[----:B------:R-:W-:Y:S01]  /*7370*/  IABS R8, R2 ;  /* 0x0000000200087213 */ /* 0x000fe20000000000 */
[----:B------:R-:W-:Y:S01]  /*7380*/  VIADD R15, R0, 0x17e ;  /* 0x0000017e000f7836 */ /* 0x000fe20000000000 */
[----:B------:R-:W-:Y:S01]  /*7390*/  ISETP.GT.U32.AND P5, PT, R3, R9, PT ;  /* 0x000000090300720c */ /* 0x000fe20003fa4070 */
[----:B------:R-:W-:-:S04]  /*73a0*/  IMAD.HI.U32 R14, R4, R11, RZ ;  /* 0x0000000b040e7227 */ /* 0x000fc800078e00ff */
[--C-:B------:R-:W-:Y:S02]  /*73b0*/  @!P6 IMAD.IADD R10, R10, 0x1, -R3.reuse ;  /* 0x000000010a0ae824 */ /* 0x100fe400078e0a03 */
[----:B------:R-:W-:Y:S01]  /*73c0*/  @!P2 IMAD.IADD R20, R20, 0x1, -R3 ;  /* 0x000000011414a824 */ /* 0x000fe200078e0a03 */
[----:B------:R-:W-:Y:S01]  /*73d0*/  ISETP.GE.AND P2, PT, R12, RZ, PT ;  /* 0x000000ff0c00720c */ /* 0x000fe20003f46270 */
[----:B------:R-:W-:Y:S01]  /*73e0*/  IMAD.HI.U32 R12, R4, R8, RZ ;  /* 0x00000008040c7227 */ /* 0x000fe200078e00ff */
[----:B------:R-:W-:-:S03]  /*73f0*/  ISETP.GT.U32.AND P6, PT, R3, R10, PT ;  /* 0x0000000a0300720c */ /* 0x000fc60003fc4070 */
[----:B------:R-:W-:Y:S02]  /*7400*/  IMAD.MOV R14, RZ, RZ, -R14 ;  /* 0x000000ffff0e7224 */ /* 0x000fe400078e0a0e */
[----:B------:R-:W-:Y:S01]  /*7410*/  @!P0 IMAD.IADD R5, R5, 0x1, -R3 ;  /* 0x0000000105058824 */ /* 0x000fe200078e0a03 */
[----:B------:R-:W-:Y:S01]  /*7420*/  ISETP.GE.AND P0, PT, R13, RZ, PT ;  /* 0x000000ff0d00720c */ /* 0x000fe20003f06270 */
[----:B------:R-:W-:Y:S02]  /*7430*/  IMAD.MOV R12, RZ, RZ, -R12 ;  /* 0x000000ffff0c7224 */ /* 0x000fe400078e0a0c */
[C---:B------:R-:W-:Y:S02]  /*7440*/  IMAD R11, R3.reuse, R14, R11 ;  /* 0x0000000e030b7224 */ /* 0x040fe400078e020b */
[----:B0-----:R-:W-:Y:S02]  /*7450*/  IMAD.MOV.U32 R7, RZ, RZ, R5 ;  /* 0x000000ffff077224 */ /* 0x001fe400078e0005 */
[----:B------:R-:W-:-:S02]  /*7460*/  IMAD R5, R3, R12, R8 ;  /* 0x0000000c03057224 */ /* 0x000fc400078e0208 */
[--C-:B------:R-:W-:Y:S01]  /*7470*/  @!P5 IMAD.IADD R9, R9, 0x1, -R3.reuse ;  /* 0x000000010909d824 */ /* 0x100fe200078e0a03 */
[C---:B------:R-:W-:Y:S01]  /*7480*/  ISETP.GT.U32.AND P5, PT, R3.reuse, R11, PT ;  /* 0x0000000b0300720c */ /* 0x040fe20003fa4070 */
[----:B------:R-:W-:Y:S02]  /*7490*/  VIADD R13, R0, 0x182 ;  /* 0x00000182000d7836 */ /* 0x000fe40000000000 */
[----:B------:R-:W-:Y:S01]  /*74a0*/  @!P6 IMAD.IADD R10, R10, 0x1, -R3 ;  /* 0x000000010a0ae824 */ /* 0x000fe200078e0a03 */
[----:B------:R-:W-:Y:S01]  /*74b0*/  ISETP.GT.U32.AND P6, PT, R3, R5, PT ;  /* 0x000000050300720c */ /* 0x000fe20003fc4070 */
[----:B------:R-:W-:Y:S01]  /*74c0*/  @!P1 IMAD.MOV R7, RZ, RZ, -R7 ;  /* 0x000000ffff079224 */ /* 0x000fe200078e0a07 */
[----:B------:R-:W-:Y:S01]  /*74d0*/  IABS R17, R13 ;  /* 0x0000000d00117213 */ /* 0x000fe20000000000 */
[----:B------:R-:W-:Y:S01]  /*74e0*/  VIADD R12, R0, 0x181 ;  /* 0x00000181000c7836 */ /* 0x000fe20000000000 */
[----:B------:R-:W-:Y:S01]  /*74f0*/  ISETP.GE.AND P1, PT, R2, RZ, PT ;  /* 0x000000ff0200720c */ /* 0x000fe20003f26270 */
[----:B------:R-:W-:Y:S01]  /*7500*/  VIADD R14, R0, 0x180 ;  /* 0x00000180000e7836 */ /* 0x000fe20000000000 */
[----:B------:R0:W-:Y:S01]  /*7510*/  STL [R1+0x490], R7 ;  /* 0x0004900701007387 */ /* 0x0001e20000100800 */
[----:B------:R-:W-:Y:S01]  /*7520*/  IMAD.HI.U32 R8, R4, R17, RZ ;  /* 0x0000001104087227 */ /* 0x000fe200078e00ff */
[----:B------:R-:W-:-:S02]  /*7530*/  IABS R18, R12 ;  /* 0x0000000c00127213 */ /* 0x000fc40000000000 */
[----:B------:R-:W-:Y:S01]  /*7540*/  IABS R16, R14 ;  /* 0x0000000e00107213 */ /* 0x000fe20000000000 */
[--C-:B------:R-:W-:Y:S02]  /*7550*/  @!P5 IMAD.IADD R11, R11, 0x1, -R3.reuse ;  /* 0x000000010b0bd824 */ /* 0x100fe400078e0a03 */
[----:B------:R-:W-:Y:S02]  /*7560*/  IMAD.MOV R8, RZ, RZ, -R8 ;  /* 0x000000ffff087224 */ /* 0x000fe400078e0a08 */
[----:B------:R-:W-:Y:S01]  /*7570*/  @!P6 IMAD.IADD R5, R5, 0x1, -R3 ;  /* 0x000000010505e824 */ /* 0x000fe200078e0a03 */
[----:B------:R-:W-:Y:S01]  /*7580*/  ISETP.GT.U32.AND P6, PT, R3, R11, PT ;  /* 0x0000000b0300720c */ /* 0x000fe20003fc4070 */
[----:B0-----:R-:W-:Y:S02]  /*7590*/  IMAD.MOV.U32 R7, RZ, RZ, R20 ;  /* 0x000000ffff077224 */ /* 0x001fe400078e0014 */
[----:B------:R-:W-:Y:S02]  /*75a0*/  VIADD R2, R0, 0x17f ;  /* 0x0000017f00027836 */ /* 0x000fe40000000000 */
[----:B------:R-:W-:Y:S01]  /*75b0*/  @!P3 IMAD.MOV R7, RZ, RZ, -R7 ;  /* 0x000000ffff07b224 */ /* 0x000fe200078e0a07 */
[----:B------:R-:W-:Y:S01]  /*75c0*/  ISETP.GE.AND P3, PT, R13, RZ, PT ;  /* 0x000000ff0d00720c */ /* 0x000fe20003f66270 */
[----:B------:R-:W-:-:S03]  /*75d0*/  IMAD.HI.U32 R21, R4, R18, RZ ;  /* 0x0000001204157227 */ /* 0x000fc600078e00ff */
[----:B------:R0:W-:Y:S01]  /*75e0*/  STL [R1+0x494], R7 ;  /* 0x0004940701007387 */ /* 0x0001e20000100800 */
[C---:B------:R-:W-:Y:S01]  /*75f0*/  IMAD R17, R3.reuse, R8, R17 ;  /* 0x0000000803117224 */ /* 0x040fe200078e0211 */
[----:B------:R-:W-:Y:S01]  /*7600*/  IABS R8, R2 ;  /* 0x0000000200087213 */ /* 0x000fe20000000000 */
[----:B------:R-:W-:Y:S02]  /*7610*/  IMAD.MOV R21, RZ, RZ, -R21 ;  /* 0x000000ffff157224 */ /* 0x000fe400078e0a15 */
[----:B------:R-:W-:Y:S01]  /*7620*/  IMAD.HI.U32 R19, R4, R16, RZ ;  /* 0x0000001004137227 */ /* 0x000fe200078e00ff */
[----:B------:R-:W-:-:S03]  /*7630*/  ISETP.GT.U32.AND P5, PT, R3, R17, PT ;  /* 0x000000110300720c */ /* 0x000fc60003fa4070 */
[C---:B------:R-:W-:Y:S01]  /*7640*/  IMAD R13, R3.reuse, R21, R18 ;  /* 0x00000015030d7224 */ /* 0x040fe200078e0212 */
[----:B------:R-:W-:Y:S01]  /*7650*/  IABS R18, R15 ;  /* 0x0000000f00127213 */ /* 0x000fe20000000000 */
[----:B0-----:R-:W-:Y:S02]  /*7660*/  IMAD.MOV.U32 R7, RZ, RZ, R9 ;  /* 0x000000ffff077224 */ /* 0x001fe400078e0009 */
[----:B------:R-:W-:Y:S02]  /*7670*/  IMAD.MOV.U32 R20, RZ, RZ, R8 ;  /* 0x000000ffff147224 */ /* 0x000fe400078e0008 */
[----:B------:R-:W-:Y:S01]  /*7680*/  @!P4 IMAD.MOV R7, RZ, RZ, -R7 ;  /* 0x000000ffff07c224 */ /* 0x000fe200078e0a07 */
[----:B------:R-:W-:Y:S01]  /*7690*/  ISETP.GT.U32.AND P4, PT, R3, R5, PT ;  /* 0x000000050300720c */ /* 0x000fe20003f84070 */
[----:B------:R-:W-:Y:S02]  /*76a0*/  IMAD.MOV R19, RZ, RZ, -R19 ;  /* 0x000000ffff137224 */ /* 0x000fe400078e0a13 */
[----:B------:R-:W-:Y:S01]  /*76b0*/  @!P6 IMAD.IADD R11, R11, 0x1, -R3 ;  /* 0x000000010b0be824 */ /* 0x000fe200078e0a03 */
[C---:B------:R-:W-:Y:S01]  /*76c0*/  ISETP.GT.U32.AND P6, PT, R3.reuse, R13, PT ;  /* 0x0000000d0300720c */ /* 0x040fe20003fc4070 */
[----:B------:R-:W-:Y:S01]  /*76d0*/  IMAD.HI.U32 R9, R4, R20, RZ ;  /* 0x0000001404097227 */ /* 0x000fe200078e00ff */
[----:B------:R0:W-:Y:S03]  /*76e0*/  STL [R1+0x498], R7 ;  /* 0x0004980701007387 */ /* 0x0001e60000100800 */
[----:B------:R-:W-:-:S02]  /*76f0*/  IMAD R8, R3, R19, R16 ;  /* 0x0000001303087224 */ /* 0x000fc400078e0210 */
[----:B------:R-:W-:Y:S02]  /*7700*/  IMAD.MOV R9, RZ, RZ, -R9 ;  /* 0x000000ffff097224 */ /* 0x000fe400078e0a09 */
[--C-:B------:R-:W-:Y:S02]  /*7710*/  @!P5 IMAD.IADD R17, R17, 0x1, -R3.reuse ;  /* 0x000000011111d824 */ /* 0x100fe400078e0a03 */
[----:B------:R-:W-:Y:S01]  /*7720*/  @!P4 IMAD.IADD R5, R5, 0x1, -R3 ;  /* 0x000000010505c824 */ /* 0x000fe200078e0a03 */
[----:B------:R-:W-:Y:S01]  /*7730*/  ISETP.GE.AND P4, PT, R14, RZ, PT ;  /* 0x000000ff0e00720c */ /* 0x000fe20003f86270 */
[----:B0-----:R-:W-:Y:S01]  /*7740*/  IMAD.MOV.U32 R7, RZ, RZ, R11 ;  /* 0x000000ffff077224 */ /* 0x001fe200078e000b */
[C---:B------:R-:W-:Y:S01]  /*7750*/  ISETP.GT.U32.AND P5, PT, R3.reuse, R17, PT ;  /* 0x000000110300720c */ /* 0x040fe20003fa4070 */
[C---:B------:R-:W-:Y:S02]  /*7760*/  IMAD R14, R3.reuse, R9, R20 ;  /* 0x00000009030e7224 */ /* 0x040fe400078e0214 */
[----:B------:R-:W-:Y:S01]  /*7770*/  @!P2 IMAD.MOV R7, RZ, RZ, -R7 ;  /* 0x000000ffff07a224 */ /* 0x000fe200078e0a07 */
[----:B------:R-:W-:Y:S01]  /*7780*/  ISETP.GT.U32.AND P2, PT, R3, R8, PT ;  /* 0x000000080300720c */ /* 0x000fe20003f44070 */
[----:B------:R-:W-:-:S02]  /*7790*/  IMAD.MOV.U32 R16, RZ, RZ, R10 ;  /* 0x000000ffff107224 */ /* 0x000fc400078e000a */
[----:B------:R-:W-:Y:S01]  /*77a0*/  @!P6 IMAD.IADD R13, R13, 0x1, -R3 ;  /* 0x000000010d0de824 */ /* 0x000fe200078e0a03 */
[----:B------:R-:W-:Y:S01]  /*77b0*/  ISETP.GT.U32.AND P6, PT, R3, R14, PT ;  /* 0x0000000e0300720c */ /* 0x000fe20003fc4070 */
[----:B------:R-:W-:Y:S01]  /*77c0*/  @!P0 IMAD.MOV R16, RZ, RZ, -R16 ;  /* 0x000000ffff108224 */ /* 0x000fe200078e0a10 */
[----:B------:R-:W-:Y:S01]  /*77d0*/  ISETP.GE.AND P0, PT, R12, RZ, PT ;  /* 0x000000ff0c00720c */ /* 0x000fe20003f06270 */
[----:B------:R-:W-:-:S03]  /*77e0*/  IMAD.HI.U32 R10, R4, R18, RZ ;  /* 0x00000012040a7227 */ /* 0x000fc600078e00ff */
[----:B------:R-:W-:Y:S01]  /*77f0*/  STL [R1+0x49c], R16 ;  /* 0x00049c1001007387 */ /* 0x000fe20000100800 */
[----:B------:R-:W-:Y:S02]  /*7800*/  IMAD.MOV R10, RZ, RZ, -R10 ;  /* 0x000000ffff0a7224 */ /* 0x000fe400078e0a0a */
[--C-:B------:R-:W-:Y:S01]  /*7810*/  @!P2 IMAD.IADD R8, R8, 0x1, -R3.reuse ;  /* 0x000000010808a824 */ /* 0x100fe200078e0a03 */
[----:B------:R0:W-:Y:S01]  /*7820*/  STL [R1+0x4a0], R7 ;  /* 0x0004a00701007387 */ /* 0x0001e20000100800 */
[----:B------:R-:W-:Y:S02]  /*7830*/  VIADD R11, R0, 0x17d ;  /* 0x0000017d000b7836 */ /* 0x000fe40000000000 */
[--C-:B------:R-:W-:Y:S01]  /*7840*/  @!P5 IMAD.IADD R17, R17, 0x1, -R3.reuse ;  /* 0x000000011111d824 */ /* 0x100fe200078e0a03 */
[----:B------:R-:W-:Y:S01]  /*7850*/  ISETP.GE.AND P5, PT, R2, RZ, PT ;  /* 0x000000ff0200720c */ /* 0x000fe20003fa6270 */
[C---:B------:R-:W-:Y:S01]  /*7860*/  IMAD R2, R3.reuse, R10, R18 ;  /* 0x0000000a03027224 */ /* 0x040fe200078e0212 */
[----:B------:R-:W-:Y:S01]  /*7870*/  ISETP.GT.U32.AND P2, PT, R3, R8, PT ;  /* 0x000000080300720c */ /* 0x000fe20003f44070 */
[----:B------:R-:W-:Y:S01]  /*7880*/  @!P6 IMAD.IADD R14, R14, 0x1, -R3 ;  /* 0x000000010e0ee824 */ /* 0x000fe200078e0a03 */
[----:B------:R-:W-:Y:S01]  /*7890*/  IABS R18, R11 ;  /* 0x0000000b00127213 */ /* 0x000fe20000000000 */
[----:B------:R-:W-:-:S02]  /*78a0*/  VIADD R12, R0, 0x17c ;  /* 0x0000017c000c7836 */ /* 0x000fc40000000000 */
[----:B0-----:R-:W-:Y:S01]  /*78b0*/  IMAD.MOV.U32 R7, RZ, RZ, R5 ;  /* 0x000000ffff077224 */ /* 0x001fe200078e0005 */
[----:B------:R-:W-:Y:S01]  /*78c0*/  ISETP.GT.U32.AND P6, PT, R3, R14, PT ;  /* 0x0000000e0300720c */ /* 0x000fe20003fc4070 */
[----:B------:R-:W-:Y:S01]  /*78d0*/  IMAD.HI.U32 R20, R4, R18, RZ ;  /* 0x0000001204147227 */ /* 0x000fe200078e00ff */
[----:B------:R-:W-:-:S03]  /*78e0*/  IABS R19, R12 ;  /* 0x0000000c00137213 */ /* 0x000fc60000000000 */
[----:B------:R-:W-:Y:S01]  /*78f0*/  @!P1 IMAD.MOV R7, RZ, RZ, -R7 ;  /* 0x000000ffff079224 */ /* 0x000fe200078e0a07 */
[----:B------:R-:W-:Y:S01]  /*7900*/  ISETP.GT.U32.AND P1, PT, R3, R13, PT ;  /* 0x0000000d0300720c */ /* 0x000fe20003f24070 */
[----:B------:R-:W-:Y:S02]  /*7910*/  IMAD.MOV R20, RZ, RZ, -R20 ;  /* 0x000000ffff147224 */ /* 0x000fe400078e0a14 */
[--C-:B------:R-:W-:Y:S01]  /*7920*/  @!P2 IMAD.IADD R8, R8, 0x1, -R3.reuse ;  /* 0x000000010808a824 */ /* 0x100fe200078e0a03 */
[----:B------:R-:W-:Y:S01]  /*7930*/  ISETP.GE.AND P2, PT, R15, RZ, PT ;  /* 0x000000ff0f00720c */ /* 0x000fe20003f46270 */
[C---:B------:R-:W-:Y:S01]  /*7940*/  IMAD R15, R3.reuse, R20, R18 ;  /* 0x00000014030f7224 */ /* 0x040fe200078e0212 */
[----:B------:R0:W-:Y:S01]  /*7950*/  STL [R1+0x4a4], R7 ;  /* 0x0004a40701007387 */ /* 0x0001e20000100800 */
[----:B------:R-:W-:Y:S02]  /*7960*/  @!P6 IMAD.IADD R14, R14, 0x1, -R3 ;  /* 0x000000010e0ee824 */ /* 0x000fe400078e0a03 */
[C---:B------:R-:W-:Y:S01]  /*7970*/  VIADD R16, R0.reuse, 0x17a ;  /* 0x0000017a00107836 */ /* 0x040fe20000000000 */
[----:B------:R-:W-:Y:S01]  /*7980*/  ISETP.GT.U32.AND P6, PT, R3, R15, PT ;  /* 0x0000000f0300720c */ /* 0x000fe20003fc4070 */
[----:B------:R-:W-:-:S02]  /*7990*/  VIADD R9, R0, 0x17b ;  /* 0x0000017b00097836 */ /* 0x000fc40000000000 */
[----:B------:R-:W-:Y:S01]  /*79a0*/  @!P1 IMAD.IADD R13, R13, 0x1, -R3 ;  /* 0x000000010d0d9824 */ /* 0x000fe200078e0a03 */
[----:B------:R-:W-:Y:S01]  /*79b0*/  ISETP.GT.U32.AND P1, PT, R3, R2, PT ;  /* 0x000000020300720c */ /* 0x000fe20003f24070 */
[C---:B------:R-:W-:Y:S01]  /*79c0*/  IMAD.HI.U32 R18, R4.reuse, R19, RZ ;  /* 0x0000001304127227 */ /* 0x040fe200078e00ff */
[----:B------:R-:W-:Y:S02]  /*79d0*/  IABS R5, R16 ;  /* 0x0000001000057213 */ /* 0x000fe40000000000 */
[----:B------:R-:W-:Y:S01]  /*79e0*/  IABS R10, R9 ;  /* 0x00000009000a7213 */ /* 0x000fe20000000000 */
[----:B------:R-:W-:Y:S02]  /*79f0*/  IMAD.MOV.U32 R22, RZ, RZ, R17 ;  /* 0x000000ffff167224 */ /* 0x000fe400078e0011 */
[----:B------:R-:W-:-:S04]  /*7a00*/  IMAD.HI.U32 R20, R4, R5, RZ ;  /* 0x0000000504147227 */ /* 0x000fc800078e00ff */
[----:B0-----:R-:W-:Y:S02]  /*7a10*/  IMAD.MOV.U32 R7, RZ, RZ, R13 ;  /* 0x000000ffff077224 */ /* 0x001fe400078e000d */
[----:B------:R-:W-:Y:S01]  /*7a20*/  @!P1 IMAD.IADD R2, R2, 0x1, -R3 ;  /* 0x0000000102029824 */ /* 0x000fe200078e0a03 */
[----:B------:R-:W-:Y:S01]  /*7a30*/  ISETP.GE.AND P1, PT, R11, RZ, PT ;  /* 0x000000ff0b00720c */ /* 0x000fe20003f26270 */
        /* <DEDUP_REMOVED lines=28> */
[----:B------:R-:W-:Y:S02]  /*7c00*/  VIADD R19, R0, 0x178 ;  /* 0x0000017800137836 */ /* 0x000fe40000000000 */
[--C-:B------:R-:W-:Y:S01]  /*7c10*/  @!P3 IMAD.IADD R18, R18, 0x1, -R3.reuse ;  /* 0x000000011212b824 */ /* 0x100fe200078e0a03 */
[----:B------:R-:W-:Y:S01]  /*7c20*/  ISETP.GE.AND P3, PT, R16, RZ, PT ;  /* 0x000000ff1000720c */ /* 0x000fe20003f66270 */
[----:B------:R-:W-:Y:S01]  /*7c30*/  IMAD.MOV R8, RZ, RZ, -R8 ;  /* 0x000000ffff087224 */ /* 0x000fe200078e0a08 */
[----:B------:R-:W-:Y:S01]  /*7c40*/  IABS R13, R19 ;  /* 0x00000013000d7213 */ /* 0x000fe20000000000 */
[--C-:B------:R-:W-:Y:S01]  /*7c50*/  @!P0 IMAD.IADD R15, R15, 0x1, -R3.reuse ;  /* 0x000000010f0f8824 */ /* 0x100fe200078e0a03 */
[----:B------:R-:W-:Y:S01]  /*7c60*/  ISETP.GE.AND P0, PT, R9, RZ, PT ;  /* 0x000000ff0900720c */ /* 0x000fe20003f06270 */
[----:B------:R-:W-:Y:S01]  /*7c70*/  @!P4 IMAD.IADD R10, R10, 0x1, -R3 ;  /* 0x000000010a0ac824 */ /* 0x000fe200078e0a03 */
[----:B------:R-:W-:Y:S01]  /*7c80*/  ISETP.GT.U32.AND P4, PT, R3, R18, PT ;  /* 0x000000120300720c */ /* 0x000fe20003f84070 */
[----:B0-----:R-:W-:-:S02]  /*7c90*/  IMAD.MOV.U32 R7, RZ, RZ, R2 ;  /* 0x000000ffff077224 */ /* 0x001fc400078e0002 */
[----:B------:R-:W-:Y:S02]  /*7ca0*/  IMAD R17, R3, R8, R17 ;  /* 0x0000000803117224 */ /* 0x000fe400078e0211 */
[----:B------:R-:W-:Y:S02]  /*7cb0*/  @!P2 IMAD.MOV R7, RZ, RZ, -R7 ;  /* 0x000000ffff07a224 */ /* 0x000fe400078e0a07 */
[----:B------:R-:W-:-:S03]  /*7cc0*/  IMAD.HI.U32 R9, R4, R13, RZ ;  /* 0x0000000d04097227 */ /* 0x000fc600078e00ff */
[----:B------:R0:W-:Y:S01]  /*7cd0*/  STL [R1+0x4b8], R7 ;  /* 0x0004b80701007387 */ /* 0x0001e20000100800 */
[----:B------:R-:W-:Y:S01]  /*7ce0*/  @!P6 IMAD.IADD R5, R5, 0x1, -R3 ;  /* 0x000000010505e824 */ /* 0x000fe200078e0a03 */
[C---:B------:R-:W-:Y:S01]  /*7cf0*/  ISETP.GT.U32.AND P6, PT, R3.reuse, R10, PT ;  /* 0x0000000a0300720c */ /* 0x040fe20003fc4070 */
[----:B------:R-:W-:Y:S02]  /*7d00*/  IMAD.MOV R9, RZ, RZ, -R9 ;  /* 0x000000ffff097224 */ /* 0x000fe400078e0a09 */
[----:B------:R-:W-:Y:S01]  /*7d10*/  VIADD R2, R0, 0x177 ;  /* 0x0000017700027836 */ /* 0x000fe20000000000 */
[C---:B------:R-:W-:Y:S01]  /*7d20*/  ISETP.GT.U32.AND P2, PT, R3.reuse, R5, PT ;  /* 0x000000050300720c */ /* 0x040fe20003f44070 */
[----:B------:R-:W-:Y:S02]  /*7d30*/  IMAD R13, R3, R9, R13 ;  /* 0x00000009030d7224 */ /* 0x000fe400078e020d */
[----:B------:R-:W-:Y:S01]  /*7d40*/  @!P4 IMAD.IADD R18, R18, 0x1, -R3 ;  /* 0x000000011212c824 */ /* 0x000fe200078e0a03 */
[----:B------:R-:W-:Y:S01]  /*7d50*/  IABS R9, R2 ;  /* 0x0000000200097213 */ /* 0x000fe20000000000 */
[----:B0-----:R-:W-:Y:S01]  /*7d60*/  IMAD.MOV.U32 R7, RZ, RZ, R15 ;  /* 0x000000ffff077224 */ /* 0x001fe200078e000f */
[----:B------:R-:W-:Y:S01]  /*7d70*/  ISETP.GE.AND P4, PT, R11, RZ, PT ;  /* 0x000000ff0b00720c */ /* 0x000fe20003f86270 */
[----:B------:R-:W-:-:S02]  /*7d80*/  VIADD R8, R0, 0x176 ;  /* 0x0000017600087836 */ /* 0x000fc40000000000 */
[----:B------:R-:W-:Y:S01]  /*7d90*/  @!P1 IMAD.MOV R7, RZ, RZ, -R7 ;  /* 0x000000ffff079224 */ /* 0x000fe200078e0a07 */
[C---:B------:R-:W-:Y:S01]  /*7da0*/  ISETP.GT.U32.AND P1, PT, R3.reuse, R17, PT ;  /* 0x000000110300720c */ /* 0x040fe20003f24070 */
[----:B------:R-:W-:Y:S01]  /*7db0*/  IMAD.HI.U32 R15, R4, R9, RZ ;  /* 0x00000009040f7227 */ /* 0x000fe200078e00ff */
[----:B------:R-:W-:Y:S02]  /*7dc0*/  IABS R11, R8 ;  /* 0x00000008000b7213 */ /* 0x000fe40000000000 */
[----:B------:R0:W-:Y:S01]  /*7dd0*/  STL [R1+0x4bc], R7 ;  /* 0x0004bc0701007387 */ /* 0x0001e20000100800 */
[----:B------:R-:W-:Y:S01]  /*7de0*/  @!P6 IMAD.IADD R10, R10, 0x1, -R3 ;  /* 0x000000010a0ae824 */ /* 0x000fe200078e0a03 */
[----:B------:R-:W-:Y:S01]  /*7df0*/  ISETP.GT.U32.AND P6, PT, R3, R13, PT ;  /* 0x0000000d0300720c */ /* 0x000fe20003fc4070 */
[----:B------:R-:W-:Y:S02]  /*7e00*/  VIADD R12, R0, 0x175 ;  /* 0x00000175000c7836 */ /* 0x000fe40000000000 */
[----:B------:R-:W-:-:S02]  /*7e10*/  IMAD.MOV R15, RZ, RZ, -R15 ;  /* 0x000000ffff0f7224 */ /* 0x000fc400078e0a0f */
[----:B------:R-:W-:-:S04]  /*7e20*/  IMAD.HI.U32 R14, R4, R11, RZ ;  /* 0x0000000b040e7227 */ /* 0x000fc800078e00ff */
[----:B0-----:R-:W-:Y:S02]  /*7e30*/  IMAD.MOV.U32 R7, RZ, RZ, R18 ;  /* 0x000000ffff077224 */ /* 0x001fe400078e0012 */
[----:B------:R-:W-:Y:S01]  /*7e40*/  @!P1 IMAD.IADD R17, R17, 0x1, -R3 ;  /* 0x0000000111119824 */ /* 0x000fe200078e0a03 */
[----:B------:R-:W-:Y:S01]  /*7e50*/  ISETP.GE.AND P1, PT, R2, RZ, PT ;  /* 0x000000ff0200720c */ /* 0x000fe20003f26270 */
[----:B------:R-:W-:Y:S01]  /*7e60*/  @!P5 IMAD.MOV R7, RZ, RZ, -R7 ;  /* 0x000000ffff07d224 */ /* 0x000fe200078e0a07 */
[----:B------:R-:W-:Y:S01]  /*7e70*/  IABS R2, R12 ;  /* 0x0000000c00027213 */ /* 0x000fe20000000000 */
[C---:B------:R-:W-:Y:S01]  /*7e80*/  IMAD R9, R3.reuse, R15, R9 ;  /* 0x0000000f03097224 */ /* 0x040fe200078e0209 */
[----:B------:R-:W-:Y:S01]  /*7e90*/  ISETP.GT.U32.AND P5, PT, R3, R17, PT ;  /* 0x000000110300720c */ /* 0x000fe20003fa4070 */
[----:B------:R-:W-:Y:S01]  /*7ea0*/  IMAD.MOV R14, RZ, RZ, -R14 ;  /* 0x000000ffff0e7224 */ /* 0x000fe200078e0a0e */
[----:B------:R0:W-:Y:S01]  /*7eb0*/  STL [R1+0x4d4], R7 ;  /* 0x0004d40701007387 */ /* 0x0001e20000100800 */
[----:B------:R-:W-:-:S02]  /*7ec0*/  @!P6 IMAD.IADD R13, R13, 0x1, -R3 ;  /* 0x000000010d0de824 */ /* 0x000fc400078e0a03 */
[----:B------:R-:W-:Y:S01]  /*7ed0*/  @!P2 IMAD.IADD R5, R5, 0x1, -R3 ;  /* 0x000000010505a824 */ /* 0x000fe200078e0a03 */
[----:B------:R-:W-:Y:S01]  /*7ee0*/  ISETP.GE.AND P2, PT, R19, RZ, PT ;  /* 0x000000ff1300720c */ /* 0x000fe20003f46270 */
[C---:B------:R-:W-:Y:S01]  /*7ef0*/  IMAD R11, R3.reuse, R14, R11 ;  /* 0x0000000e030b7224 */ /* 0x040fe200078e020b */
[----:B------:R-:W-:Y:S01]  /*7f00*/  ISETP.GT.U32.AND P6, PT, R3, R13, PT ;  /* 0x0000000d0300720c */ /* 0x000fe20003fc4070 */
[----:B------:R-:W-:Y:S01]  /*7f10*/  @!P3 IMAD.MOV R5, RZ, RZ, -R5 ;  /* 0x000000ffff05b224 */ /* 0x000fe200078e0a05 */
[----:B------:R-:W-:Y:S01]  /*7f20*/  ISETP.GE.AND P3, PT, R8, RZ, PT ;  /* 0x000000ff0800720c */ /* 0x000fe20003f66270 */
[----:B------:R-:W-:Y:S02]  /*7f30*/  VIADD R8, R0, 0x173 ;  /* 0x0000017300087836 */ /* 0x000fe40000000000 */
[----:B0-----:R-:W-:Y:S02]  /*7f40*/  IMAD.MOV.U32 R7, RZ, RZ, R10 ;  /* 0x000000ffff077224 */ /* 0x001fe400078e000a */
[----:B------:R-:W-:Y:S01]  /*7f50*/  IMAD.HI.U32 R10, R4, R2, RZ ;  /* 0x00000002040a7227 */ /* 0x000fe200078e00ff */
[----:B------:R-:W-:-:S03]  /*7f60*/  IABS R22, R8 ;  /* 0x0000000800167213 */ /* 0x000fc60000000000 */
[----:B------:R-:W-:Y:S01]  /*7f70*/  @!P0 IMAD.MOV R7, RZ, RZ, -R7 ;  /* 0x000000ffff078224 */ /* 0x000fe200078e0a07 */
[----:B------:R-:W-:Y:S01]  /*7f80*/  ISETP.GT.U32.AND P0, PT, R3, R9, PT ;  /* 0x000000090300720c */ /* 0x000fe20003f04070 */
[----:B------:R-:W-:Y:S02]  /*7f90*/  IMAD.MOV R10, RZ, RZ, -R10 ;  /* 0x000000ffff0a7224 */ /* 0x000fe400078e0a0a */
[----:B------:R-:W-:Y:S01]  /*7fa0*/  @!P5 IMAD.IADD R17, R17, 0x1, -R3 ;  /* 0x000000011111d824 */ /* 0x000fe200078e0a03 */
[C---:B------:R-:W-:Y:S01]  /*7fb0*/  ISETP.GT.U32.AND P5, PT, R3.reuse, R11, PT ;  /* 0x0000000b0300720c */ /* 0x040fe20003fa4070 */
[----:B------:R-:W-:Y:S01]  /*7fc0*/  IMAD R10, R3, R10, R2 ;  /* 0x0000000a030a7224 */ /* 0x000fe200078e0202 */
[----:B------:R0:W-:Y:S01]  /*7fd0*/  STL [R1+0x4e8], R7 ;  /* 0x0004e80701007387 */ /* 0x0001e20000100800 */
[----:B------:R-:W-:Y:S02]  /*7fe0*/  IMAD.MOV.U32 R14, RZ, RZ, R17 ;  /* 0x000000ffff0e7224 */ /* 0x000fe400078e0011 */
[--C-:B------:R-:W-:Y:S01]  /*7ff0*/  @!P6 IMAD.IADD R13, R13, 0x1, -R3.reuse ;  /* 0x000000010d0de824 */ /* 0x100fe200078e0a03 */
[----:B------:R1:W-:Y:S01]  /*8000*/  STL [R1+0x4ec], R5 ;  /* 0x0004ec0501007387 */ /* 0x0003e20000100800 */
[----:B------:R-:W-:Y:S01]  /*8010*/  @!P4 IMAD.MOV R14, RZ, RZ, -R14 ;  /* 0x000000ffff0ec224 */ /* 0x000fe200078e0a0e */
[----:B------:R-:W-:Y:S01]  /*8020*/  ISETP.GT.U32.AND P4, PT, R3, R10, PT ;  /* 0x0000000a0300720c */ /* 0x000fe20003f84070 */
[----:B------:R-:W-:Y:S01]  /*8030*/  @!P0 IMAD.IADD R9, R9, 0x1, -R3 ;  /* 0x0000000109098824 */ /* 0x000fe200078e0a03 */
[----:B------:R-:W-:Y:S01]  /*8040*/  ISETP.GE.AND P6, PT, R12, RZ, PT ;  /* 0x000000ff0c00720c */ /* 0x000fe20003fc6270 */
[C---:B------:R-:W-:Y:S01]  /*8050*/  VIADD R12, R0.reuse, 0x172 ;  /* 0x00000172000c7836 */ /* 0x040fe20000000000 */
[----:B------:R2:W-:Y:S01]  /*8060*/  STL [R1+0x4f0], R14 ;  /* 0x0004f00e01007387 */ /* 0x0005e20000100800 */
[----:B0-----:R-:W-:Y:S01]  /*8070*/  IMAD.MOV.U32 R7, RZ, RZ, R13 ;  /* 0x000000ffff077224 */ /* 0x001fe200078e000d */
[----:B------:R-:W-:Y:S01]  /*8080*/  ISETP.GT.U32.AND P0, PT, R3, R9, PT ;  /* 0x000000090300720c */ /* 0x000fe20003f04070 */
[----:B------:R-:W-:Y:S01]  /*8090*/  @!P5 IMAD.IADD R11, R11, 0x1, -R3 ;  /* 0x000000010b0bd824 */ /* 0x000fe200078e0a03 */
[----:B------:R-:W-:Y:S01]  /*80a0*/  IABS R2, R12 ;  /* 0x0000000c00027213 */ /* 0x000fe20000000000 */
[----:B-1----:R-:W-:-:S02]  /*80b0*/  VIADD R5, R0, 0x174 ;  /* 0x0000017400057836 */ /* 0x002fc40000000000 */
[----:B------:R-:W-:Y:S01]  /*80c0*/  @!P2 IMAD.MOV R7, RZ, RZ, -R7 ;  /* 0x000000ffff07a224 */ /* 0x000fe200078e0a07 */
[----:B------:R-:W-:Y:S01]  /*80d0*/  ISETP.GT.U32.AND P5, PT, R3, R11, PT ;  /* 0x0000000b0300720c */ /* 0x000fe20003fa4070 */
[----:B------:R-:W-:Y:S01]  /*80e0*/  @!P4 IMAD.IADD R10, R10, 0x1, -R3 ;  /* 0x000000010a0ac824 */ /* 0x000fe200078e0a03 */
[----:B------:R-:W-:Y:S01]  /*80f0*/  IABS R21, R5 ;  /* 0x0000000500157213 */ /* 0x000fe20000000000 */
[C---:B--2---:R-:W-:Y:S01]  /*8100*/  IMAD.HI.U32 R14, R4.reuse, R22, RZ ;  /* 0x00000016040e7227 */ /* 0x044fe200078e00ff */
[----:B------:R-:W-:Y:S01]  /*8110*/  ISETP.GE.AND P2, PT, R5, RZ, PT ;  /* 0x000000ff0500720c */ /* 0x000fe20003f46270 */
[----:B------:R0:W-:Y:S01]  /*8120*/  STL [R1+0x4f8], R7 ;  /* 0x0004f80701007387 */ /* 0x0001e20000100800 */
[----:B------:R-:W-:Y:S01]  /*8130*/  ISETP.GT.U32.AND P4, PT, R3, R10, PT ;  /* 0x0000000a0300720c */ /* 0x000fe20003f84070 */
[----:B------:R-:W-:-:S04]  /*8140*/  IMAD.HI.U32 R13, R4, R21, RZ ;  /* 0x00000015040d7227 */ /* 0x000fc800078e00ff */
[----:B------:R-:W-:Y:S01]  /*8150*/  @!P0 IMAD.IADD R9, R9, 0x1, -R3 ;  /* 0x0000000109098824 */ /* 0x000fe200078e0a03 */
[----:B------:R-:W-:Y:S01]  /*8160*/  ISETP.GE.AND P0, PT, R8, RZ, PT ;  /* 0x000000ff0800720c */ /* 0x000fe20003f06270 */
[----:B------:R-:W-:Y:S02]  /*8170*/  IMAD.MOV R13, RZ, RZ, -R13 ;  /* 0x000000ffff0d7224 */ /* 0x000fe400078e0a0d */
[----:B------:R-:W-:Y:S02]  /*8180*/  IMAD.MOV.U32 R15, RZ, RZ, R9 ;  /* 0x000000ffff0f7224 */ /* 0x000fe400078e0009 */
[C---:B------:R-:W-:Y:S02]  /*8190*/  IMAD R21, R3.reuse, R13, R21 ;  /* 0x0000000d03157224 */ /* 0x040fe400078e0215 */
[----:B------:R-:W-:Y:S02]  /*81a0*/  IMAD.MOV R8, RZ, RZ, -R14 ;  /* 0x000000ffff087224 */ /* 0x000fe400078e0a0e */
[----:B------:R-:W-:Y:S01]  /*81b0*/  @!P1 IMAD.MOV R15, RZ, RZ, -R15 ;  /* 0x000000ffff0f9224 */ /* 0x000fe200078e0a0f */
[C---:B------:R-:W-:Y:S01]  /*81c0*/  ISETP.GT.U32.AND P1, PT, R3.reuse, R21, PT ;  /* 0x000000150300720c */ /* 0x040fe20003f24070 */
[----:B------:R-:W-:-:S02]  /*81d0*/  IMAD R22, R3, R8, R22 ;  /* 0x0000000803167224 */ /* 0x000fc400078e0216 */
[--C-:B------:R-:W-:Y:S01]  /*81e0*/  @!P5 IMAD.IADD R11, R11, 0x1, -R3.reuse ;  /* 0x000000010b0bd824 */ /* 0x100fe200078e0a03 */
[----:B------:R1:W-:Y:S01]  /*81f0*/  STL [R1+0x4fc], R15 ;  /* 0x0004fc0f01007387 */ /* 0x0003e20000100800 */
[----:B------:R-:W-:Y:S01]  /*8200*/  @!P4 IMAD.IADD R10, R10, 0x1, -R3 ;  /* 0x000000010a0ac824 */ /* 0x000fe200078e0a03 */
[----:B------:R-:W-:Y:S01]  /*8210*/  ISETP.GT.U32.AND P4, PT, R3, R22, PT ;  /* 0x000000160300720c */ /* 0x000fe20003f84070 */
[----:B------:R-:W-:Y:S01]  /*8220*/  IMAD.HI.U32 R5, R4, R2, RZ ;  /* 0x0000000204057227 */ /* 0x000fe200078e00ff */
[----:B------:R-:W-:-:S03]  /*8230*/  ISETP.GE.AND P5, PT, R12, RZ, PT ;  /* 0x000000ff0c00720c */ /* 0x000fc60003fa6270 */
[----:B0-----:R-:W-:Y:S02]  /*8240*/  IMAD.MOV.U32 R7, RZ, RZ, R11 ;  /* 0x000000ffff077224 */ /* 0x001fe400078e000b */
[----:B------:R-:W-:Y:S02]  /*8250*/  IMAD.MOV R5, RZ, RZ, -R5 ;  /* 0x000000ffff057224 */ /* 0x000fe400078e0a05 */
[----:B------:R-:W-:Y:S02]  /*8260*/  @!P3 IMAD.MOV R7, RZ, RZ, -R7 ;  /* 0x000000ffff07b224 */ /* 0x000fe400078e0a07 */
[----:B------:R-:W-:Y:S02]  /*8270*/  @!P1 IMAD.IADD R21, R21, 0x1, -R3 ;  /* 0x0000000115159824 */ /* 0x000fe400078e0a03 */
[C---:B------:R-:W-:Y:S01]  /*8280*/  IMAD R2, R3.reuse, R5, R2 ;  /* 0x0000000503027224 */ /* 0x040fe200078e0202 */
[----:B------:R0:W-:Y:S01]  /*8290*/  STL [R1+0x500], R7 ;  /* 0x0005000701007387 */ /* 0x0001e20000100800 */
[C---:B------:R-:W-:Y:S01]  /*82a0*/  VIADD R13, R0.reuse, 0x171 ;  /* 0x00000171000d7836 */ /* 0x040fe20000000000 */
[----:B------:R-:W-:Y:S01]  /*82b0*/  ISETP.GT.U32.AND P1, PT, R3, R21, PT ;  /* 0x000000150300720c */ /* 0x000fe20003f24070 */
[----:B------:R-:W-:-:S02]  /*82c0*/  VIADD R5, R0, 0x170 ;  /* 0x0000017000057836 */ /* 0x000fc40000000000 */
[----:B------:R-:W-:Y:S01]  /*82d0*/  @!P4 IMAD.IADD R22, R22, 0x1, -R3 ;  /* 0x000000011616c824 */ /* 0x000fe200078e0a03 */
[----:B------:R-:W-:Y:S01]  /*82e0*/  ISETP.GE.AND P3, PT, R13, RZ, PT ;  /* 0x000000ff0d00720c */ /* 0x000fe20003f66270 */
[C---:B------:R-:W-:Y:S01]  /*82f0*/  VIADD R18, R0.reuse, 0x16f ;  /* 0x0000016f00127836 */ /* 0x040fe20000000000 */
[----:B------:R-:W-:Y:S01]  /*8300*/  IABS R13, R13 ;  /* 0x0000000d000d7213 */ /* 0x000fe20000000000 */
[----:B-1----:R-:W-:Y:S01]  /*8310*/  VIADD R15, R0, 0x16e ;  /* 0x0000016e000f7836 */ /* 0x002fe20000000000 */
[----:B------:R-:W-:Y:S01]  /*8320*/  IABS R9, R5 ;  /* 0x0000000500097213 */ /* 0x000fe20000000000 */
[----:B0-----:R-:W-:Y:S01]  /*8330*/  IMAD.MOV.U32 R7, RZ, RZ, R10 ;  /* 0x000000ffff077224 */ /* 0x001fe200078e000a */
[C---:B------:R-:W-:Y:S01]  /*8340*/  ISETP.GT.U32.AND P4, PT, R3.reuse, R22, PT ;  /* 0x000000160300720c */ /* 0x040fe20003f84070 */
[C---:B------:R-:W-:Y:S01]  /*8350*/  IMAD.HI.U32 R14, R4.reuse, R13, RZ ;  /* 0x0000000d040e7227 */ /* 0x040fe200078e00ff */
[----:B------:R-:W-:Y:S02]  /*8360*/  IABS R12, R18 ;  /* 0x00000012000c7213 */ /* 0x000fe40000000000 */
[----:B------:R-:W-:Y:S01]  /*8370*/  IABS R17, R15 ;  /* 0x0000000f00117213 */ /* 0x000fe20000000000 */
[----:B------:R-:W-:Y:S01]  /*8380*/  @!P6 IMAD.MOV R7, RZ, RZ, -R7 ;  /* 0x000000ffff07e224 */ /* 0x000fe200078e0a07 */
[----:B------:R-:W-:Y:S01]  /*8390*/  ISETP.GT.U32.AND P6, PT, R3, R2, PT ;  /* 0x000000020300720c */ /* 0x000fe20003fc4070 */
[----:B------:R-:W-:-:S03]  /*83a0*/  IMAD.HI.U32 R11, R4, R9, RZ ;  /* 0x00000009040b7227 */ /* 0x000fc600078e00ff */
[----:B------:R0:W-:Y:S01]  /*83b0*/  STL [R1+0x504], R7 ;  /* 0x0005040701007387 */ /* 0x0001e20000100800 */
[----:B------:R-:W-:Y:S02]  /*83c0*/  IMAD.MOV R14, RZ, RZ, -R14 ;  /* 0x000000ffff0e7224 */ /* 0x000fe400078e0a0e */
[----:B------:R-:W-:Y:S02]  /*83d0*/  IMAD.MOV R11, RZ, RZ, -R11 ;  /* 0x000000ffff0b7224 */ /* 0x000fe400078e0a0b */
[----:B------:R-:W-:Y:S01]  /*83e0*/  @!P1 IMAD.IADD R21, R21, 0x1, -R3 ;  /* 0x0000000115159824 */ /* 0x000fe200078e0a03 */
[----:B------:R-:W-:Y:S01]  /*83f0*/  ISETP.GE.AND P1, PT, R5, RZ, PT ;  /* 0x000000ff0500720c */ /* 0x000fe20003f26270 */
[C---:B------:R-:W-:Y:S02]  /*8400*/  IMAD R5, R3.reuse, R14, R13 ;  /* 0x0000000e03057224 */ /* 0x040fe400078e020d */
[C---:B------:R-:W-:Y:S02]  /*8410*/  IMAD R9, R3.reuse, R11, R9 ;  /* 0x0000000b03097224 */ /* 0x040fe400078e0209 */
[--C-:B------:R-:W-:Y:S01]  /*8420*/  @!P4 IMAD.IADD R22, R22, 0x1, -R3.reuse ;  /* 0x000000011616c824 */ /* 0x100fe200078e0a03 */
[C---:B------:R-:W-:Y:S01]  /*8430*/  ISETP.GT.U32.AND P4, PT, R3.reuse, R5, PT ;  /* 0x000000050300720c */ /* 0x040fe20003f84070 */
[----:B------:R-:W-:Y:S01]  /*8440*/  @!P6 IMAD.IADD R2, R2, 0x1, -R3 ;  /* 0x000000010202e824 */ /* 0x000fe200078e0a03 */
[----:B------:R-:W-:Y:S01]  /*8450*/  ISETP.GT.U32.AND P6, PT, R3, R9, PT ;  /* 0x000000090300720c */ /* 0x000fe20003fc4070 */
[----:B------:R-:W-:-:S02]  /*8460*/  VIADD R14, R0, 0x16c ;  /* 0x0000016c000e7836 */ /* 0x000fc40000000000 */
[----:B------:R-:W-:-:S03]  /*8470*/  IMAD.HI.U32 R16, R4, R12, RZ ;  /* 0x0000000c04107227 */ /* 0x000fc600078e00ff */
[----:B------:R-:W-:Y:S01]  /*8480*/  IABS R19, R14 ;  /* 0x0000000e00137213 */ /* 0x000fe20000000000 */
[----:B------:R-:W-:Y:S02]  /*8490*/  VIADD R13, R0, 0x16d ;  /* 0x0000016d000d7836 */ /* 0x000fe40000000000 */
[----:B------:R-:W-:-:S04]  /*84a0*/  IMAD.HI.U32 R8, R4, R17, RZ ;  /* 0x0000001104087227 */ /* 0x000fc800078e00ff */
[--C-:B------:R-:W-:Y:S01]  /*84b0*/  @!P4 IMAD.IADD R5, R5, 0x1, -R3.reuse ;  /* 0x000000010505c824 */ /* 0x100fe200078e0a03 */
[----:B------:R-:W-:Y:S01]  /*84c0*/  ISETP.GT.U32.AND P4, PT, R3, R2, PT ;  /* 0x000000020300720c */ /* 0x000fe20003f84070 */
[----:B------:R-:W-:Y:S02]  /*84d0*/  @!P6 IMAD.IADD R9, R9, 0x1, -R3 ;  /* 0x000000010909e824 */ /* 0x000fe400078e0a03 */
[----:B------:R-:W-:Y:S01]  /*84e0*/  IMAD.MOV R10, RZ, RZ, -R16 ;  /* 0x000000ffff0a7224 */ /* 0x000fe200078e0a10 */
[----:B------:R-:W-:Y:S01]  /*84f0*/  IABS R16, R13 ;  /* 0x0000000d00107213 */ /* 0x000fe20000000000 */
[----:B0-----:R-:W-:Y:S01]  /*8500*/  IMAD.MOV.U32 R7, RZ, RZ, R21 ;  /* 0x000000ffff077224 */ /* 0x001fe200078e0015 */
[----:B------:R-:W-:Y:S01]  /*8510*/  ISETP.GT.U32.AND P6, PT, R3, R9, PT ;  /* 0x000000090300720c */ /* 0x000fe20003fc4070 */
[----:B------:R-:W-:Y:S02]  /*8520*/  IMAD.MOV R8, RZ, RZ, -R8 ;  /* 0x000000ffff087224 */ /* 0x000fe400078e0a08 */
[----:B------:R-:W-:-:S04]  /*8530*/  IMAD.HI.U32 R21, R4, R19, RZ ;  /* 0x0000001304157227 */ /* 0x000fc800078e00ff */
[----:B------:R-:W-:Y:S01]  /*8540*/  @!P2 IMAD.MOV R7, RZ, RZ, -R7 ;  /* 0x000000ffff07a224 */ /* 0x000fe200078e0a07 */
[----:B------:R-:W-:Y:S01]  /*8550*/  ISETP.GT.U32.AND P2, PT, R3, R5, PT ;  /* 0x000000050300720c */ /* 0x000fe20003f44070 */
[----:B------:R-:W-:-:S03]  /*8560*/  IMAD.HI.U32 R23, R4, R16, RZ ;  /* 0x0000001004177227 */ /* 0x000fc600078e00ff */
[----:B------:R0:W-:Y:S01]  /*8570*/  STL [R1+0x508], R7 ;  /* 0x0005080701007387 */ /* 0x0001e20000100800 */
[C---:B------:R-:W-:Y:S02]  /*8580*/  IMAD R17, R3.reuse, R8, R17 ;  /* 0x0000000803117224 */ /* 0x040fe400078e0211 */
[----:B------:R-:W-:Y:S02]  /*8590*/  IMAD.MOV R21, RZ, RZ, -R21 ;  /* 0x000000ffff157224 */ /* 0x000fe400078e0a15 */
[C---:B------:R-:W-:Y:S02]  /*85a0*/  IMAD R12, R3.reuse, R10, R12 ;  /* 0x0000000a030c7224 */ /* 0x040fe400078e020c */
[----:B------:R-:W-:Y:S02]  /*85b0*/  IMAD.MOV R23, RZ, RZ, -R23 ;  /* 0x000000ffff177224 */ /* 0x000fe400078e0a17 */
[----:B------:R-:W-:Y:S01]  /*85c0*/  @!P4 IMAD.IADD R2, R2, 0x1, -R3 ;  /* 0x000000010202c824 */ /* 0x000fe200078e0a03 */
[----:B------:R-:W-:Y:S01]  /*85d0*/  ISETP.GT.U32.AND P4, PT, R3, R17, PT ;  /* 0x000000110300720c */ /* 0x000fe20003f84070 */
[----:B0-----:R-:W-:-:S02]  /*85e0*/  IMAD.MOV.U32 R7, RZ, RZ, R22 ;  /* 0x000000ffff077224 */ /* 0x001fc400078e0016 */
[C---:B------:R-:W-:Y:S02]  /*85f0*/  IMAD R19, R3.reuse, R21, R19 ;  /* 0x0000001503137224 */ /* 0x040fe400078e0213 */
[----:B------:R-:W-:Y:S01]  /*8600*/  @!P0 IMAD.MOV R7, RZ, RZ, -R7 ;  /* 0x000000ffff078224 */ /* 0x000fe200078e0a07 */
[C---:B------:R-:W-:Y:S01]  /*8610*/  ISETP.GT.U32.AND P0, PT, R3.reuse, R12, PT ;  /* 0x0000000c0300720c */ /* 0x040fe20003f04070 */
[----:B------:R-:W-:Y:S02]  /*8620*/  IMAD R16, R3, R23, R16 ;  /* 0x0000001703107224 */ /* 0x000fe400078e0210 */
[--C-:B------:R-:W-:Y:S01]  /*8630*/  @!P6 IMAD.IADD R9, R9, 0x1, -R3.reuse ;  /* 0x000000010909e824 */ /* 0x100fe200078e0a03 */
[----:B------:R-:W-:Y:S01]  /*8640*/  ISETP.GT.U32.AND P6, PT, R3, R19, PT ;  /* 0x000000130300720c */ /* 0x000fe20003fc4070 */
[----:B------:R-:W-:Y:S01]  /*8650*/  @!P2 IMAD.IADD R5, R5, 0x1, -R3 ;  /* 0x000000010505a824 */ /* 0x000fe200078e0a03 */
[----:B------:R-:W-:Y:S01]  /*8660*/  ISETP.GT.U32.AND P2, PT, R3, R16, PT ;  /* 0x000000100300720c */ /* 0x000fe20003f44070 */
[C---:B------:R-:W-:Y:S01]  /*8670*/  VIADD R8, R0.reuse, 0x16b ;  /* 0x0000016b00087836 */ /* 0x040fe20000000000 */
[----:B------:R0:W-:Y:S01]  /*8680*/  STL [R1+0x50c], R7 ;  /* 0x00050c0701007387 */ /* 0x0001e20000100800 */
[----:B------:R-:W-:-:S02]  /*8690*/  VIADD R10, R0, 0x16a ;  /* 0x0000016a000a7836 */ /* 0x000fc40000000000 */
[--C-:B------:R-:W-:Y:S01]  /*86a0*/  @!P4 IMAD.IADD R17, R17, 0x1, -R3.reuse ;  /* 0x000000011111c824 */ /* 0x100fe200078e0a03 */
[----:B------:R-:W-:Y:S01]  /*86b0*/  IABS R20, R8 ;  /* 0x0000000800147213 */ /* 0x000fe20000000000 */
[----:B------:R-:W-:Y:S01]  /*86c0*/  IMAD.MOV.U32 R24, RZ, RZ, R2 ;  /* 0x000000ffff187224 */ /* 0x000fe200078e0002 */
[----:B------:R-:W-:Y:S01]  /*86d0*/  IABS R11, R10 ;  /* 0x0000000a000b7213 */ /* 0x000fe20000000000 */
[----:B------:R-:W-:Y:S01]  /*86e0*/  @!P0 IMAD.IADD R12, R12, 0x1, -R3 ;  /* 0x000000010c0c8824 */ /* 0x000fe200078e0a03 */
[----:B------:R-:W-:Y:S01]  /*86f0*/  ISETP.GE.AND P4, PT, R15, RZ, PT ;  /* 0x000000ff0f00720c */ /* 0x000fe20003f86270 */
[----:B------:R-:W-:Y:S01]  /*8700*/  IMAD.HI.U32 R22, R4, R20, RZ ;  /* 0x0000001404167227 */ /* 0x000fe200078e00ff */
[----:B------:R-:W-:-:S03]  /*8710*/  ISETP.GE.AND P0, PT, R18, RZ, PT ;  /* 0x000000ff1200720c */ /* 0x000fc60003f06270 */
[----:B0-----:R-:W-:Y:S02]  /*8720*/  IMAD.MOV.U32 R7, RZ, RZ, R5 ;  /* 0x000000ffff077224 */ /* 0x001fe400078e0005 */
[----:B------:R-:W-:Y:S01]  /*8730*/  @!P6 IMAD.IADD R19, R19, 0x1, -R3 ;  /* 0x000000011313e824 */ /* 0x000fe200078e0a03 */
[----:B------:R-:W-:Y:S01]  /*8740*/  ISETP.GT.U32.AND P6, PT, R3, R17, PT ;  /* 0x000000110300720c */ /* 0x000fe20003fc4070 */
[----:B------:R-:W-:Y:S02]  /*8750*/  @!P5 IMAD.MOV R24, RZ, RZ, -R24 ;  /* 0x000000ffff18d224 */ /* 0x000fe400078e0a18 */
[----:B------:R-:W-:-:S03]  /*8760*/  IMAD.HI.U32 R23, R4, R11, RZ ;  /* 0x0000000b04177227 */ /* 0x000fc600078e00ff */
[----:B------:R-:W-:Y:S01]  /*8770*/  STL [R1+0x520], R24 ;  /* 0x0005201801007387 */ /* 0x000fe20000100800 */
[----:B------:R-:W-:Y:S01]  /*8780*/  @!P3 IMAD.MOV R7, RZ, RZ, -R7 ;  /* 0x000000ffff07b224 */ /* 0x000fe200078e0a07 */
[C---:B------:R-:W-:Y:S01]  /*8790*/  ISETP.GT.U32.AND P3, PT, R3.reuse, R19, PT ;  /* 0x000000130300720c */ /* 0x040fe20003f64070 */
[----:B------:R-:W-:Y:S01]  /*87a0*/  @!P2 IMAD.IADD R16, R16, 0x1, -R3 ;  /* 0x000000011010a824 */ /* 0x000fe200078e0a03 */
[C---:B------:R-:W-:Y:S01]  /*87b0*/  ISETP.GT.U32.AND P2, PT, R3.reuse, R12, PT ;  /* 0x0000000c0300720c */ /* 0x040fe20003f44070 */
[----:B------:R-:W-:Y:S01]  /*87c0*/  IMAD.MOV R22, RZ, RZ, -R22 ;  /* 0x000000ffff167224 */ /* 0x000fe200078e0a16 */
[----:B------:R0:W-:Y:S01]  /*87d0*/  STL [R1+0x51c], R7 ;  /* 0x00051c0701007387 */ /* 0x0001e20000100800 */
[----:B------:R-:W-:Y:S01]  /*87e0*/  IMAD.MOV R23, RZ, RZ, -R23 ;  /* 0x000000ffff177224 */ /* 0x000fe200078e0a17 */
[C---:B------:R-:W-:Y:S01]  /*87f0*/  ISETP.GT.U32.AND P5, PT, R3.reuse, R16, PT ;  /* 0x000000100300720c */ /* 0x040fe20003fa4070 */
[C---:B------:R-:W-:Y:S02]  /*8800*/  IMAD R20, R3.reuse, R22, R20 ;  /* 0x0000001603147224 */ /* 0x040fe400078e0214 */
[----:B------:R-:W-:-:S02]  /*8810*/  IMAD R11, R3, R23, R11 ;  /* 0x00000017030b7224 */ /* 0x000fc400078e020b */
[C---:B------:R-:W-:Y:S02]  /*8820*/  VIADD R15, R0.reuse, 0x169 ;  /* 0x00000169000f7836 */ /* 0x040fe40000000000 */
[----:B------:R-:W-:Y:S02]  /*8830*/  VIADD R18, R0, 0x168 ;  /* 0x0000016800127836 */ /* 0x000fe40000000000 */
[----:B0-----:R-:W-:Y:S01]  /*8840*/  IMAD.MOV.U32 R7, RZ, RZ, R9 ;  /* 0x000000ffff077224 */ /* 0x001fe200078e0009 */
[----:B------:R-:W-:Y:S01]  /*8850*/  IABS R2, R15 ;  /* 0x0000000f00027213 */ /* 0x000fe20000000000 */
[----:B------:R-:W-:Y:S01]  /*8860*/  @!P6 IMAD.IADD R17, R17, 0x1, -R3 ;  /* 0x000000011111e824 */ /* 0x000fe200078e0a03 */
[C---:B------:R-:W-:Y:S01]  /*8870*/  ISETP.GT.U32.AND P6, PT, R3.reuse, R11, PT ;  /* 0x0000000b0300720c */ /* 0x040fe20003fc4070 */
[----:B------:R-:W-:Y:S01]  /*8880*/  @!P1 IMAD.MOV R7, RZ, RZ, -R7 ;  /* 0x000000ffff079224 */ /* 0x000fe200078e0a07 */
[----:B------:R-:W-:Y:S01]  /*8890*/  ISETP.GT.U32.AND P1, PT, R3, R20, PT ;  /* 0x000000140300720c */ /* 0x000fe20003f24070 */
[----:B------:R-:W-:Y:S01]  /*88a0*/  @!P2 IMAD.IADD R12, R12, 0x1, -R3 ;  /* 0x000000010c0ca824 */ /* 0x000fe200078e0a03 */
[----:B------:R-:W-:Y:S01]  /*88b0*/  IABS R5, R18 ;  /* 0x0000001200057213 */ /* 0x000fe20000000000 */
[----:B------:R-:W-:Y:S01]  /*88c0*/  IMAD.HI.U32 R9, R4, R2, RZ ;  /* 0x0000000204097227 */ /* 0x000fe200078e00ff */
[----:B------:R-:W-:Y:S01]  /*88d0*/  ISETP.GE.AND P2, PT, R13, RZ, PT ;  /* 0x000000ff0d00720c */ /* 0x000fe20003f46270 */
[----:B------:R0:W-:Y:S02]  /*88e0*/  STL [R1+0x518], R7 ;  /* 0x0005180701007387 */ /* 0x0001e40000100800 */
[----:B------:R-:W-:-:S02]  /*88f0*/  IMAD.MOV.U32 R21, RZ, RZ, R12 ;  /* 0x000000ffff157224 */ /* 0x000fc400078e000c */
[--C-:B------:R-:W-:Y:S01]  /*8900*/  @!P5 IMAD.IADD R16, R16, 0x1, -R3.reuse ;  /* 0x000000011010d824 */ /* 0x100fe200078e0a03 */
[----:B------:R-:W-:Y:S01]  /*8910*/  ISETP.GE.AND P5, PT, R14, RZ, PT ;  /* 0x000000ff0e00720c */ /* 0x000fe20003fa6270 */
[----:B------:R-:W-:Y:S01]  /*8920*/  @!P3 IMAD.IADD R19, R19, 0x1, -R3 ;  /* 0x000000011313b824 */ /* 0x000fe200078e0a03 */
[----:B------:R-:W-:Y:S01]  /*8930*/  ISETP.GE.AND P3, PT, R8, RZ, PT ;  /* 0x000000ff0800720c */ /* 0x000fe20003f66270 */
[----:B------:R-:W-:-:S04]  /*8940*/  IMAD.HI.U32 R8, R4, R5, RZ ;  /* 0x0000000504087227 */ /* 0x000fc800078e00ff */
[----:B0-----:R-:W-:Y:S02]  /*8950*/  IMAD.MOV.U32 R7, RZ, RZ, R17 ;  /* 0x000000ffff077224 */ /* 0x001fe400078e0011 */
[----:B------:R-:W-:Y:S02]  /*8960*/  IMAD.MOV R9, RZ, RZ, -R9 ;  /* 0x000000ffff097224 */ /* 0x000fe400078e0a09 */
[----:B------:R-:W-:Y:S02]  /*8970*/  @!P0 IMAD.MOV R21, RZ, RZ, -R21 ;  /* 0x000000ffff158224 */ /* 0x000fe400078e0a15 */
[----:B------:R-:W-:Y:S01]  /*8980*/  @!P1 IMAD.IADD R20, R20, 0x1, -R3 ;  /* 0x0000000114149824 */ /* 0x000fe200078e0a03 */
[----:B------:R-:W-:Y:S01]  /*8990*/  ISETP.GE.AND P1, PT, R10, RZ, PT ;  /* 0x000000ff0a00720c */ /* 0x000fe20003f26270 */
[----:B------:R-:W-:Y:S01]  /*89a0*/  @!P4 IMAD.MOV R7, RZ, RZ, -R7 ;  /* 0x000000ffff07c224 */ /* 0x000fe200078e0a07 */
[----:B------:R-:W-:Y:S01]  /*89b0*/  STL [R1+0x584], R21 ;  /* 0x0005841501007387 */ /* 0x000fe20000100800 */
[----:B------:R-:W-:Y:S01]  /*89c0*/  IMAD.MOV R8, RZ, RZ, -R8 ;  /* 0x000000ffff087224 */ /* 0x000fe200078e0a08 */
[----:B------:R-:W-:Y:S01]  /*89d0*/  ISETP.GT.U32.AND P0, PT, R3, R20, PT ;  /* 0x000000140300720c */ /* 0x000fe20003f04070 */
[----:B------:R-:W-:Y:S01]  /*89e0*/  @!P6 IMAD.IADD R11, R11, 0x1, -R3 ;  /* 0x000000010b0be824 */ /* 0x000fe200078e0a03 */
[----:B------:R0:W-:Y:S01]  /*89f0*/  STL [R1+0x5bc], R7 ;  /* 0x0005bc0701007387 */ /* 0x0001e20000100800 */
[----:B------:R-:W-:Y:S01]  /*8a00*/  IMAD R2, R3, R9, R2 ;  /* 0x0000000903027224 */ /* 0x000fe200078e0202 */
[----:B------:R-:W-:Y:S01]  /*8a10*/  ISETP.GE.AND P6, PT, R15, RZ, PT ;  /* 0x000000ff0f00720c */ /* 0x000fe20003fc6270 */
[----:B------:R-:W-:Y:S01]  /*8a20*/  IMAD.MOV.U32 R10, RZ, RZ, R16 ;  /* 0x000000ffff0a7224 */ /* 0x000fe200078e0010 */
[C---:B------:R-:W-:Y:S01]  /*8a30*/  ISETP.GT.U32.AND P4, PT, R3.reuse, R11, PT ;  /* 0x0000000b0300720c */ /* 0x040fe20003f84070 */
[----:B------:R-:W-:-:S02]  /*8a40*/  IMAD R8, R3, R8, R5 ;  /* 0x0000000803087224 */ /* 0x000fc400078e0205 */
[----:B------:R-:W-:Y:S01]  /*8a50*/  @!P2 IMAD.MOV R10, RZ, RZ, -R10 ;  /* 0x000000ffff0aa224 */ /* 0x000fe200078e0a0a */
[C---:B------:R-:W-:Y:S01]  /*8a60*/  ISETP.GT.U32.AND P2, PT, R3.reuse, R2, PT ;  /* 0x000000020300720c */ /* 0x040fe20003f44070 */
[C---:B------:R-:W-:Y:S02]  /*8a70*/  VIADD R9, R0.reuse, 0x167 ;  /* 0x0000016700097836 */ /* 0x040fe40000000000 */
[----:B0-----:R-:W-:Y:S01]  /*8a80*/  IMAD.MOV.U32 R7, RZ, RZ, R19 ;  /* 0x000000ffff077224 */ /* 0x001fe200078e0013 */
[----:B------:R0:W-:Y:S01]  /*8a90*/  STL [R1+0x5b8], R10 ;  /* 0x0005b80a01007387 */ /* 0x0001e20000100800 */
[----:B------:R-:W-:Y:S02]  /*8aa0*/  VIADD R5, R0, 0x166 ;  /* 0x0000016600057836 */ /* 0x000fe40000000000 */
[----:B------:R-:W-:Y:S01]  /*8ab0*/  @!P5 IMAD.MOV R7, RZ, RZ, -R7 ;  /* 0x000000ffff07d224 */ /* 0x000fe200078e0a07 */
[----:B------:R-:W-:Y:S01]  /*8ac0*/  ISETP.GT.U32.AND P5, PT, R3, R8, PT ;  /* 0x000000080300720c */ /* 0x000fe20003fa4070 */
[--C-:B------:R-:W-:Y:S01]  /*8ad0*/  @!P4 IMAD.IADD R11, R11, 0x1, -R3.reuse ;  /* 0x000000010b0bc824 */ /* 0x100fe200078e0a03 */
[----:B------:R-:W-:Y:S01]  /*8ae0*/  ISETP.GE.AND P4, PT, R9, RZ, PT ;  /* 0x000000ff0900720c */ /* 0x000fe20003f86270 */
[--C-:B------:R-:W-:Y:S01]  /*8af0*/  @!P0 IMAD.IADD R20, R20, 0x1, -R3.reuse ;  /* 0x0000000114148824 */ /* 0x100fe200078e0a03 */
[----:B------:R-:W-:Y:S01]  /*8b00*/  IABS R16, R5 ;  /* 0x0000000500107213 */ /* 0x000fe20000000000 */
[----:B------:R-:W-:Y:S01]  /*8b10*/  @!P2 IMAD.IADD R2, R2, 0x1, -R3 ;  /* 0x000000010202a824 */ /* 0x000fe200078e0a03 */
[----:B0-----:R-:W-:Y:S01]  /*8b20*/  IABS R10, R9 ;  /* 0x00000009000a7213 */ /* 0x001fe20000000000 */
[----:B------:R0:W-:Y:S01]  /*8b30*/  STL [R1+0x5b4], R7 ;  /* 0x0005b40701007387 */ /* 0x0001e20000100800 */
[----:B------:R-:W-:Y:S01]  /*8b40*/  ISETP.GE.AND P2, PT, R5, RZ, PT ;  /* 0x000000ff0500720c */ /* 0x000fe20003f46270 */
[----:B------:R-:W-:Y:S01]  /*8b50*/  VIADD R12, R0, 0x165 ;  /* 0x00000165000c7836 */ /* 0x000fe20000000000 */
[----:B------:R-:W-:Y:S01]  /*8b60*/  ISETP.GE.AND P0, PT, R18, RZ, PT ;  /* 0x000000ff1200720c */ /* 0x000fe20003f06270 */
[----:B------:R-:W-:-:S02]  /*8b70*/  IMAD.MOV.U32 R9, RZ, RZ, R10 ;  /* 0x000000ffff097224 */ /* 0x000fc400078e000a */
[----:B------:R-:W-:Y:S01]  /*8b80*/  @!P5 IMAD.IADD R8, R8, 0x1, -R3 ;  /* 0x000000010808d824 */ /* 0x000fe200078e0a03 */
[----:B------:R-:W-:Y:S01]  /*8b90*/  ISETP.GT.U32.AND P5, PT, R3, R2, PT ;  /* 0x000000020300720c */ /* 0x000fe20003fa4070 */
[----:B------:R-:W-:-:S04]  /*8ba0*/  IMAD.HI.U32 R5, R4, R9, RZ ;  /* 0x0000000904057227 */ /* 0x000fc800078e00ff */
[----:B0-----:R-:W-:Y:S02]  /*8bb0*/  IMAD.MOV.U32 R7, RZ, RZ, R20 ;  /* 0x000000ffff077224 */ /* 0x001fe400078e0014 */
[----:B------:R-:W-:Y:S02]  /*8bc0*/  IMAD.MOV R5, RZ, RZ, -R5 ;  /* 0x000000ffff057224 */ /* 0x000fe400078e0a05 */
[----:B------:R-:W-:Y:S01]  /*8bd0*/  @!P3 IMAD.MOV R7, RZ, RZ, -R7 ;  /* 0x000000ffff07b224 */ /* 0x000fe200078e0a07 */
[C---:B------:R-:W-:Y:S01]  /*8be0*/  ISETP.GT.U32.AND P3, PT, R3.reuse, R8, PT ;  /* 0x000000080300720c */ /* 0x040fe20003f64070 */
[C---:B------:R-:W-:Y:S02]  /*8bf0*/  IMAD R5, R3.reuse, R5, R9 ;  /* 0x0000000503057224 */ /* 0x040fe400078e0209 */
[----:B------:R-:W-:Y:S01]  /*8c00*/  IMAD.HI.U32 R10, R4, R16, RZ ;  /* 0x00000010040a7227 */ /* 0x000fe200078e00ff */
[----:B------:R0:W-:Y:S03]  /*8c10*/  STL [R1+0x5b0], R7 ;  /* 0x0005b00701007387 */ /* 0x0001e60000100800 */
[----:B------:R-:W-:Y:S01]  /*8c20*/  @!P5 IMAD.IADD R2, R2, 0x1, -R3 ;  /* 0x000000010202d824 */ /* 0x000fe200078e0a03 */
[----:B------:R-:W-:Y:S01]  /*8c30*/  ISETP.GT.U32.AND P5, PT, R3, R5, PT ;  /* 0x000000050300720c */ /* 0x000fe20003fa4070 */
[----:B------:R-:W-:-:S02]  /*8c40*/  VIADD R14, R0, 0x164 ;  /* 0x00000164000e7836 */ /* 0x000fc40000000000 */
[----:B------:R-:W-:Y:S02]  /*8c50*/  IMAD.MOV.U32 R13, RZ, RZ, R2 ;  /* 0x000000ffff0d7224 */ /* 0x000fe400078e0002 */
[----:B------:R-:W-:Y:S01]  /*8c60*/  @!P3 IMAD.IADD R8, R8, 0x1, -R3 ;  /* 0x000000010808b824 */ /* 0x000fe200078e0a03 */
[----:B------:R-:W-:Y:S01]  /*8c70*/  ISETP.GE.AND P3, PT, R14, RZ, PT ;  /* 0x000000ff0e00720c */ /* 0x000fe20003f66270 */
[----:B0-----:R-:W-:Y:S01]  /*8c80*/  IMAD.MOV.U32 R7, RZ, RZ, R11 ;  /* 0x000000ffff077224 */ /* 0x001fe200078e000b */
[----:B------:R-:W-:Y:S01]  /*8c90*/  IABS R14, R14 ;  /* 0x0000000e000e7213 */ /* 0x000fe20000000000 */
[----:B------:R-:W-:Y:S01]  /*8ca0*/  IMAD.MOV R11, RZ, RZ, -R10 ;  /* 0x000000ffff0b7224 */ /* 0x000fe200078e0a0a */
[----:B------:R-:W-:Y:S01]  /*8cb0*/  IABS R10, R12 ;  /* 0x0000000c000a7213 */ /* 0x000fe20000000000 */
[----:B------:R-:W-:Y:S02]  /*8cc0*/  @!P6 IMAD.MOV R13, RZ, RZ, -R13 ;  /* 0x000000ffff0de224 */ /* 0x000fe400078e0a0d */
[----:B------:R-:W-:-:S02]  /*8cd0*/  IMAD R16, R3, R11, R16 ;  /* 0x0000000b03107224 */ /* 0x000fc400078e0210 */
[----:B------:R-:W-:Y:S02]  /*8ce0*/  @!P5 IMAD.IADD R5, R5, 0x1, -R3 ;  /* 0x000000010505d824 */ /* 0x000fe400078e0a03 */
[----:B------:R-:W-:Y:S01]  /*8cf0*/  @!P1 IMAD.MOV R7, RZ, RZ, -R7 ;  /* 0x000000ffff079224 */ /* 0x000fe200078e0a07 */
[C---:B------:R-:W-:Y:S01]  /*8d00*/  ISETP.GT.U32.AND P6, PT, R3.reuse, R16, PT ;  /* 0x000000100300720c */ /* 0x040fe20003fc4070 */
[----:B------:R-:W-:Y:S01]  /*8d10*/  IMAD.HI.U32 R11, R4, R10, RZ ;  /* 0x0000000a040b7227 */ /* 0x000fe200078e00ff */
[----:B------:R-:W-:Y:S02]  /*8d20*/  ISETP.GE.AND P1, PT, R12, RZ, PT ;  /* 0x000000ff0c00720c */ /* 0x000fe40003f26270 */
[----:B------:R-:W-:Y:S01]  /*8d30*/  ISETP.GT.U32.AND P5, PT, R3, R5, PT ;  /* 0x000000050300720c */ /* 0x000fe20003fa4070 */
[C---:B------:R-:W-:Y:S01]  /*8d40*/  VIADD R12, R0.reuse, 0x163 ;  /* 0x00000163000c7836 */ /* 0x040fe20000000000 */
[----:B------:R0:W-:Y:S01]  /*8d50*/  STL [R1+0x5ac], R7 ;  /* 0x0005ac0701007387 */ /* 0x0001e20000100800 */
[----:B------:R-:W-:-:S02]  /*8d60*/  VIADD R9, R0, 0x162 ;  /* 0x0000016200097836 */ /* 0x000fc40000000000 */
[----:B------:R-:W-:Y:S01]  /*8d70*/  IMAD.MOV R2, RZ, RZ, -R11 ;  /* 0x000000ffff027224 */ /* 0x000fe200078e0a0b */
[----:B------:R-:W-:Y:S01]  /*8d80*/  STL [R1+0x5a8], R13 ;  /* 0x0005a80d01007387 */ /* 0x000fe20000100800 */
[----:B------:R-:W-:-:S04]  /*8d90*/  IMAD.HI.U32 R11, R4, R14, RZ ;  /* 0x0000000e040b7227 */ /* 0x000fc800078e00ff */
[----:B------:R-:W-:Y:S02]  /*8da0*/  @!P6 IMAD.IADD R16, R16, 0x1, -R3 ;  /* 0x000000011010e824 */ /* 0x000fe400078e0a03 */
[----:B0-----:R-:W-:Y:S01]  /*8db0*/  IMAD.MOV.U32 R7, RZ, RZ, R8 ;  /* 0x000000ffff077224 */ /* 0x001fe200078e0008 */
[----:B------:R-:W-:Y:S01]  /*8dc0*/  IABS R8, R12 ;  /* 0x0000000c00087213 */ /* 0x000fe20000000000 */
[C---:B------:R-:W-:Y:S01]  /*8dd0*/  IMAD R10, R3.reuse, R2, R10 ;  /* 0x00000002030a7224 */ /* 0x040fe200078e020a */
[----:B------:R-:W-:Y:S01]  /*8de0*/  IABS R2, R9 ;  /* 0x0000000900027213 */ /* 0x000fe20000000000 */
[----:B------:R-:W-:Y:S01]  /*8df0*/  @!P0 IMAD.MOV R7, RZ, RZ, -R7 ;  /* 0x000000ffff078224 */ /* 0x000fe200078e0a07 */
[----:B------:R-:W-:Y:S01]  /*8e00*/  ISETP.GE.AND P0, PT, R12, RZ, PT ;  /* 0x000000ff0c00720c */ /* 0x000fe20003f06270 */
[----:B------:R-:W-:Y:S01]  /*8e10*/  IMAD.MOV R11, RZ, RZ, -R11 ;  /* 0x000000ffff0b7224 */ /* 0x000fe200078e0a0b */
[----:B------:R-:W-:Y:S01]  /*8e20*/  ISETP.GT.U32.AND P6, PT, R3, R16, PT ;  /* 0x000000100300720c */ /* 0x000fe20003fc4070 */
[----:B------:R-:W-:Y:S01]  /*8e30*/  IMAD.HI.U32 R12, R4, R8, RZ ;  /* 0x00000008040c7227 */ /* 0x000fe200078e00ff */
[----:B------:R0:W-:Y:S03]  /*8e40*/  STL [R1+0x630], R7 ;  /* 0x0006300701007387 */ /* 0x0001e60000100800 */
[----:B------:R-:W-:Y:S01]  /*8e50*/  @!P5 IMAD.IADD R5, R5, 0x1, -R3 ;  /* 0x000000010505d824 */ /* 0x000fe200078e0a03 */
[C---:B------:R-:W-:Y:S01]  /*8e60*/  ISETP.GT.U32.AND P5, PT, R3.reuse, R10, PT ;  /* 0x0000000a0300720c */ /* 0x040fe20003fa4070 */
[----:B------:R-:W-:-:S02]  /*8e70*/  IMAD R14, R3, R11, R14 ;  /* 0x0000000b030e7224 */ /* 0x000fc400078e020e */
[----:B------:R-:W-:-:S04]  /*8e80*/  IMAD.HI.U32 R11, R4, R2, RZ ;  /* 0x00000002040b7227 */ /* 0x000fc800078e00ff */
[----:B------:R-:W-:Y:S02]  /*8e90*/  IMAD.MOV R12, RZ, RZ, -R12 ;  /* 0x000000ffff0c7224 */ /* 0x000fe400078e0a0c */
[----:B0-----:R-:W-:Y:S02]  /*8ea0*/  IMAD.MOV.U32 R7, RZ, RZ, R5 ;  /* 0x000000ffff077224 */ /* 0x001fe400078e0005 */
[----:B------:R-:W-:Y:S02]  /*8eb0*/  IMAD.MOV R11, RZ, RZ, -R11 ;  /* 0x000000ffff0b7224 */ /* 0x000fe400078e0a0b */
[C---:B------:R-:W-:Y:S02]  /*8ec0*/  IMAD R5, R3.reuse, R12, R8 ;  /* 0x0000000c03057224 */ /* 0x040fe400078e0208 */
[C---:B------:R-:W-:Y:S02]  /*8ed0*/  IMAD R2, R3.reuse, R11, R2 ;  /* 0x0000000b03027224 */ /* 0x040fe400078e0202 */
[--C-:B------:R-:W-:Y:S01]  /*8ee0*/  @!P6 IMAD.IADD R16, R16, 0x1, -R3.reuse ;  /* 0x000000011010e824 */ /* 0x100fe200078e0a03 */
[C---:B------:R-:W-:Y:S01]  /*8ef0*/  ISETP.GT.U32.AND P6, PT, R3.reuse, R5, PT ;  /* 0x000000050300720c */ /* 0x040fe20003fc4070 */
[----:B------:R-:W-:Y:S01]  /*8f00*/  @!P5 IMAD.IADD R10, R10, 0x1, -R3 ;  /* 0x000000010a0ad824 */ /* 0x000fe200078e0a03 */
[C---:B------:R-:W-:Y:S01]  /*8f10*/  ISETP.GT.U32.AND P5, PT, R3.reuse, R2, PT ;  /* 0x000000020300720c */ /* 0x040fe20003fa4070 */
[----:B------:R-:W-:Y:S01]  /*8f20*/  @!P4 IMAD.MOV R7, RZ, RZ, -R7 ;  /* 0x000000ffff07c224 */ /* 0x000fe200078e0a07 */
[----:B------:R-:W-:Y:S01]  /*8f30*/  ISETP.GT.U32.AND P4, PT, R3, R14, PT ;  /* 0x0000000e0300720c */ /* 0x000fe20003f84070 */
[----:B------:R-:W-:-:S02]  /*8f40*/  VIADD R17, R0, 0x160 ;  /* 0x0000016000117836 */ /* 0x000fc40000000000 */
[----:B------:R-:W-:Y:S01]  /*8f50*/  VIADD R18, R0, 0x161 ;  /* 0x0000016100127836 */ /* 0x000fe20000000000 */
[----:B------:R0:W-:Y:S02]  /*8f60*/  STL [R1+0x634], R7 ;  /* 0x0006340701007387 */ /* 0x0001e40000100800 */
[----:B------:R-:W-:Y:S02]  /*8f70*/  IABS R12, R17 ;  /* 0x00000011000c7213 */ /* 0x000fe40000000000 */
[----:B------:R-:W-:Y:S01]  /*8f80*/  IABS R15, R18 ;  /* 0x00000012000f7213 */ /* 0x000fe20000000000 */
[--C-:B------:R-:W-:Y:S02]  /*8f90*/  @!P6 IMAD.IADD R5, R5, 0x1, -R3.reuse ;  /* 0x000000010505e824 */ /* 0x100fe400078e0a03 */
[----:B------:R-:W-:Y:S02]  /*8fa0*/  @!P5 IMAD.IADD R2, R2, 0x1, -R3 ;  /* 0x000000010202d824 */ /* 0x000fe400078e0a03 */
[----:B------:R-:W-:Y:S01]  /*8fb0*/  IMAD.HI.U32 R19, R4, R12, RZ ;  /* 0x0000000c04137227 */ /* 0x000fe200078e00ff */
[----:B------:R-:W-:-:S03]  /*8fc0*/  ISETP.GT.U32.AND P5, PT, R3, R5, PT ;  /* 0x000000050300720c */ /* 0x000fc60003fa4070 */
[----:B------:R-:W-:Y:S01]  /*8fd0*/  @!P4 IMAD.IADD R14, R14, 0x1, -R3 ;  /* 0x000000010e0ec824 */ /* 0x000fe200078e0a03 */
[C---:B------:R-:W-:Y:S01]  /*8fe0*/  ISETP.GT.U32.AND P4, PT, R3.reuse, R10, PT ;  /* 0x0000000a0300720c */ /* 0x040fe20003f84070 */
[----:B------:R-:W-:Y:S02]  /*8ff0*/  IMAD.MOV R19, RZ, RZ, -R19 ;  /* 0x000000ffff137224 */ /* 0x000fe400078e0a13 */
[----:B0-----:R-:W-:Y:S01]  /*9000*/  IMAD.MOV.U32 R7, RZ, RZ, R16 ;  /* 0x000000ffff077224 */ /* 0x001fe200078e0010 */
[C---:B------:R-:W-:Y:S01]  /*9010*/  ISETP.GT.U32.AND P6, PT, R3.reuse, R14, PT ;  /* 0x0000000e0300720c */ /* 0x040fe20003fc4070 */
[C---:B------:R-:W-:Y:S02]  /*9020*/  IMAD R12, R3.reuse, R19, R12 ;  /* 0x00000013030c7224 */ /* 0x040fe400078e020c */
[----:B------:R-:W-:Y:S01]  /*9030*/  @!P2 IMAD.MOV R7, RZ, RZ, -R7 ;  /* 0x000000ffff07a224 */ /* 0x000fe200078e0a07 */
[----:B------:R-:W-:Y:S01]  /*9040*/  ISETP.GT.U32.AND P2, PT, R3, R2, PT ;  /* 0x000000020300720c */ /* 0x000fe20003f44070 */
[----:B------:R-:W-:Y:S01]  /*9050*/  @!P5 IMAD.IADD R5, R5, 0x1, -R3 ;  /* 0x000000010505d824 */ /* 0x000fe200078e0a03 */
[----:B------:R-:W-:Y:S01]  /*9060*/  ISETP.GT.U32.AND P5, PT, R3, R12, PT ;  /* 0x0000000c0300720c */ /* 0x000fe20003fa4070 */
[----:B------:R-:W-:Y:S01]  /*9070*/  IMAD.HI.U32 R8, R4, R15, RZ ;  /* 0x0000000f04087227 */ /* 0x000fe200078e00ff */
[----:B------:R0:W-:Y:S03]  /*9080*/  STL [R1+0x62c], R7 ;  /* 0x00062c0701007387 */ /* 0x0001e60000100800 */
[----:B------:R-:W-:-:S02]  /*9090*/  IMAD.MOV R11, RZ, RZ, -R8 ;  /* 0x000000ffff0b7224 */ /* 0x000fc400078e0a08 */
[--C-:B------:R-:W-:Y:S01]  /*90a0*/  @!P6 IMAD.IADD R14, R14, 0x1, -R3.reuse ;  /* 0x000000010e0ee824 */ /* 0x100fe200078e0a03 */
[----:B------:R-:W-:Y:S01]  /*90b0*/  ISETP.GE.AND P6, PT, R9, RZ, PT ;  /* 0x000000ff0900720c */ /* 0x000fe20003fc6270 */
[----:B------:R-:W-:Y:S02]  /*90c0*/  VIADD R9, R0, 0x15d ;  /* 0x0000015d00097836 */ /* 0x000fe40000000000 */
[----:B------:R-:W-:Y:S01]  /*90d0*/  @!P2 IMAD.IADD R2, R2, 0x1, -R3 ;  /* 0x000000010202a824 */ /* 0x000fe200078e0a03 */
[----:B------:R-:W-:Y:S01]  /*90e0*/  ISETP.GE.AND P2, PT, R18, RZ, PT ;  /* 0x000000ff1200720c */ /* 0x000fe20003f46270 */
[----:B------:R-:W-:Y:S01]  /*90f0*/  IMAD R15, R3, R11, R15 ;  /* 0x0000000b030f7224 */ /* 0x000fe200078e020f */
[----:B------:R-:W-:Y:S01]  /*9100*/  IABS R18, R9 ;  /* 0x0000000900127213 */ /* 0x000fe20000000000 */
[----:B------:R-:W-:Y:S02]  /*9110*/  @!P5 IMAD.IADD R12, R12, 0x1, -R3 ;  /* 0x000000010c0cd824 */ /* 0x000fe400078e0a03 */
[----:B------:R-:W-:-:S02]  /*9120*/  VIADD R8, R0, 0x15f ;  /* 0x0000015f00087836 */ /* 0x000fc40000000000 */
[----:B------:R-:W-:Y:S01]  /*9130*/  @!P4 IMAD.IADD R10, R10, 0x1, -R3 ;  /* 0x000000010a0ac824 */ /* 0x000fe200078e0a03 */
[C---:B------:R-:W-:Y:S01]  /*9140*/  ISETP.GT.U32.AND P4, PT, R3.reuse, R15, PT ;  /* 0x0000000f0300720c */ /* 0x040fe20003f84070 */
[----:B------:R-:W-:Y:S01]  /*9150*/  VIADD R11, R0, 0x15e ;  /* 0x0000015e000b7836 */ /* 0x000fe20000000000 */
[----:B------:R-:W-:Y:S01]  /*9160*/  ISETP.GT.U32.AND P5, PT, R3, R12, PT ;  /* 0x0000000c0300720c */ /* 0x000fe20003fa4070 */
[----:B------:R-:W-:Y:S01]  /*9170*/  IMAD.MOV.U32 R21, RZ, RZ, R10 ;  /* 0x000000ffff157224 */ /* 0x000fe200078e000a */
[----:B------:R-:W-:Y:S01]  /*9180*/  IABS R13, R8 ;  /* 0x00000008000d7213 */ /* 0x000fe20000000000 */
[----:B------:R-:W-:Y:S01]  /*9190*/  IMAD.HI.U32 R10, R4, R18, RZ ;  /* 0x00000012040a7227 */ /* 0x000fe200078e00ff */
[----:B------:R-:W-:-:S03]  /*91a0*/  IABS R16, R11 ;  /* 0x0000000b00107213 */ /* 0x000fc60000000000 */
[----:B------:R-:W-:Y:S02]  /*91b0*/  IMAD.MOV R10, RZ, RZ, -R10 ;  /* 0x000000ffff0a7224 */ /* 0x000fe400078e0a0a */
[----:B------:R-:W-:-:S04]  /*91c0*/  IMAD.HI.U32 R19, R4, R13, RZ ;  /* 0x0000000d04137227 */ /* 0x000fc800078e00ff */
[----:B------:R-:W-:Y:S02]  /*91d0*/  IMAD R18, R3, R10, R18 ;  /* 0x0000000a03127224 */ /* 0x000fe400078e0212 */
[----:B------:R-:W-:-:S04]  /*91e0*/  IMAD.HI.U32 R20, R4, R16, RZ ;  /* 0x0000001004147227 */ /* 0x000fc800078e00ff */
[----:B------:R-:W-:Y:S02]  /*91f0*/  IMAD.MOV R19, RZ, RZ, -R19 ;  /* 0x000000ffff137224 */ /* 0x000fe400078e0a13 */
[----:B0-----:R-:W-:Y:S02]  /*9200*/  IMAD.MOV.U32 R7, RZ, RZ, R14 ;  /* 0x000000ffff077224 */ /* 0x001fe400078e000e */
[--C-:B------:R-:W-:Y:S01]  /*9210*/  @!P4 IMAD.IADD R15, R15, 0x1, -R3.reuse ;  /* 0x000000010f0fc824 */ /* 0x100fe200078e0a03 */
[----:B------:R-:W-:Y:S01]  /*9220*/  ISETP.GE.AND P4, PT, R17, RZ, PT ;  /* 0x000000ff1100720c */ /* 0x000fe20003f86270 */
[----:B------:R-:W-:Y:S01]  /*9230*/  @!P5 IMAD.IADD R12, R12, 0x1, -R3 ;  /* 0x000000010c0cd824 */ /* 0x000fe200078e0a03 */
[C---:B------:R-:W-:Y:S01]  /*9240*/  ISETP.GT.U32.AND P5, PT, R3.reuse, R18, PT ;  /* 0x000000120300720c */ /* 0x040fe20003fa4070 */
[----:B------:R-:W-:Y:S02]  /*9250*/  IMAD.MOV R20, RZ, RZ, -R20 ;  /* 0x000000ffff147224 */ /* 0x000fe400078e0a14 */
[----:B------:R-:W-:-:S02]  /*9260*/  IMAD R13, R3, R19, R13 ;  /* 0x00000013030d7224 */ /* 0x000fc400078e020d */
[----:B------:R-:W-:Y:S01]  /*9270*/  @!P1 IMAD.MOV R21, RZ, RZ, -R21 ;  /* 0x000000ffff159224 */ /* 0x000fe200078e0a15 */
[C---:B------:R-:W-:Y:S01]  /*9280*/  ISETP.GT.U32.AND P1, PT, R3.reuse, R15, PT ;  /* 0x0000000f0300720c */ /* 0x040fe20003f24070 */
[----:B------:R-:W-:Y:S01]  /*9290*/  @!P3 IMAD.MOV R7, RZ, RZ, -R7 ;  /* 0x000000ffff07b224 */ /* 0x000fe200078e0a07 */
[C---:B------:R-:W-:Y:S01]  /*92a0*/  ISETP.GT.U32.AND P3, PT, R3.reuse, R13, PT ;  /* 0x0000000d0300720c */ /* 0x040fe20003f64070 */
[----:B------:R-:W-:Y:S01]  /*92b0*/  @!P0 IMAD.MOV R5, RZ, RZ, -R5 ;  /* 0x000000ffff058224 */ /* 0x000fe200078e0a05 */
[----:B------:R-:W-:Y:S01]  /*92c0*/  STL [R1+0x628], R21 ;  /* 0x0006281501007387 */ /* 0x000fe20000100800 */
[----:B------:R-:W-:Y:S01]  /*92d0*/  @!P6 IMAD.MOV R2, RZ, RZ, -R2 ;  /* 0x000000ffff02e224 */ /* 0x000fe200078e0a02 */
[----:B------:R-:W-:Y:S01]  /*92e0*/  ISETP.GE.AND P0, PT, R8, RZ, PT ;  /* 0x000000ff0800720c */ /* 0x000fe20003f06270 */
[----:B------:R-:W-:Y:S01]  /*92f0*/  IMAD R16, R3, R20, R16 ;  /* 0x0000001403107224 */ /* 0x000fe200078e0210 */
[----:B------:R0:W-:Y:S01]  /*9300*/  STL [R1+0x624], R7 ;  /* 0x0006240701007387 */ /* 0x0001e20000100800 */
[----:B------:R-:W-:-:S02]  /*9310*/  @!P5 IMAD.IADD R18, R18, 0x1, -R3 ;  /* 0x000000011212d824 */ /* 0x000fc400078e0a03 */
[----:B------:R-:W-:Y:S01]  /*9320*/  VIADD R17, R0, 0x15c ;  /* 0x0000015c00117836 */ /* 0x000fe20000000000 */
[----:B------:R-:W-:Y:S01]  /*9330*/  STL [R1+0x620], R5 ;  /* 0x0006200501007387 */ /* 0x000fe20000100800 */
[----:B------:R-:W-:Y:S01]  /*9340*/  ISETP.GT.U32.AND P6, PT, R3, R16, PT ;  /* 0x000000100300720c */ /* 0x000fe20003fc4070 */
[--C-:B------:R-:W-:Y:S01]  /*9350*/  @!P1 IMAD.IADD R15, R15, 0x1, -R3.reuse ;  /* 0x000000010f0f9824 */ /* 0x100fe200078e0a03 */
[----:B------:R-:W-:Y:S01]  /*9360*/  ISETP.GE.AND P1, PT, R11, RZ, PT ;  /* 0x000000ff0b00720c */ /* 0x000fe20003f26270 */
[----:B------:R1:W-:Y:S01]  /*9370*/  STL [R1+0x61c], R2 ;  /* 0x00061c0201007387 */ /* 0x0003e20000100800 */
[----:B------:R-:W-:Y:S01]  /*9380*/  @!P3 IMAD.IADD R13, R13, 0x1, -R3 ;  /* 0x000000010d0db824 */ /* 0x000fe200078e0a03 */
[----:B------:R-:W-:Y:S01]  /*9390*/  ISETP.GT.U32.AND P5, PT, R3, R18, PT ;  /* 0x000000120300720c */ /* 0x000fe20003fa4070 */
[----:B0-----:R-:W-:Y:S01]  /*93a0*/  IMAD.MOV.U32 R7, RZ, RZ, R15 ;  /* 0x000000ffff077224 */ /* 0x001fe200078e000f */
[----:B------:R-:W-:Y:S01]  /*93b0*/  IABS R8, R17 ;  /* 0x0000001100087213 */ /* 0x000fe20000000000 */
[----:B------:R-:W-:Y:S01]  /*93c0*/  IMAD.MOV.U32 R21, RZ, RZ, R12 ;  /* 0x000000ffff157224 */ /* 0x000fe200078e000c */
[----:B------:R-:W-:Y:S01]  /*93d0*/  ISETP.GE.AND P3, PT, R9, RZ, PT ;  /* 0x000000ff0900720c */ /* 0x000fe20003f66270 */
[----:B------:R-:W-:-:S02]  /*93e0*/  @!P2 IMAD.MOV R7, RZ, RZ, -R7 ;  /* 0x000000ffff07a224 */ /* 0x000fc400078e0a07 */
[----:B------:R-:W-:-:S03]  /*93f0*/  IMAD.HI.U32 R15, R4, R8, RZ ;  /* 0x00000008040f7227 */ /* 0x000fc600078e00ff */
[----:B------:R0:W-:Y:S01]  /*9400*/  STL [R1+0x64c], R7 ;  /* 0x00064c0701007387 */ /* 0x0001e20000100800 */
[----:B-1----:R-:W-:Y:S02]  /*9410*/  VIADD R2, R0, 0x15b ;  /* 0x0000015b00027836 */ /* 0x002fe40000000000 */
[----:B------:R-:W-:Y:S01]  /*9420*/  @!P6 IMAD.IADD R16, R16, 0x1, -R3 ;  /* 0x000000011010e824 */ /* 0x000fe200078e0a03 */
[C---:B------:R-:W-:Y:S01]  /*9430*/  ISETP.GT.U32.AND P6, PT, R3.reuse, R13, PT ;  /* 0x0000000d0300720c */ /* 0x040fe20003fc4070 */
[----:B------:R-:W-:Y:S01]  /*9440*/  IMAD.MOV R15, RZ, RZ, -R15 ;  /* 0x000000ffff0f7224 */ /* 0x000fe200078e0a0f */
[----:B------:R-:W-:Y:S01]  /*9450*/  IABS R14, R2 ;  /* 0x00000002000e7213 */ /* 0x000fe20000000000 */
[----:B------:R-:W-:Y:S01]  /*9460*/  VIADD R9, R0, 0x159 ;  /* 0x0000015900097836 */ /* 0x000fe20000000000 */
[----:B------:R-:W-:Y:S01]  /*9470*/  ISETP.GT.U32.AND P2, PT, R3, R16, PT ;  /* 0x000000100300720c */ /* 0x000fe20003f44070 */
[----:B------:R-:W-:Y:S02]  /*9480*/  @!P5 IMAD.IADD R18, R18, 0x1, -R3 ;  /* 0x000000011212d824 */ /* 0x000fe400078e0a03 */
[----:B------:R-:W-:-:S04]  /*9490*/  IMAD.HI.U32 R11, R4, R14, RZ ;  /* 0x0000000e040b7227 */ /* 0x000fc800078e00ff */
[----:B------:R-:W-:Y:S02]  /*94a0*/  IMAD.MOV R19, RZ, RZ, -R11 ;  /* 0x000000ffff137224 */ /* 0x000fe400078e0a0b */
[C---:B------:R-:W-:Y:S01]  /*94b0*/  IMAD R8, R3.reuse, R15, R8 ;  /* 0x0000000f03087224 */ /* 0x040fe200078e0208 */
[----:B------:R-:W-:Y:S01]  /*94c0*/  IABS R15, R9 ;  /* 0x00000009000f7213 */ /* 0x000fe20000000000 */
[----:B------:R-:W-:Y:S02]  /*94d0*/  IMAD R14, R3, R19, R14 ;  /* 0x00000013030e7224 */ /* 0x000fe400078e020e */
[----:B------:R-:W-:Y:S01]  /*94e0*/  @!P6 IMAD.IADD R13, R13, 0x1, -R3 ;  /* 0x000000010d0de824 */ /* 0x000fe200078e0a03 */
[C---:B------:R-:W-:Y:S01]  /*94f0*/  ISETP.GT.U32.AND P6, PT, R3.reuse, R8, PT ;  /* 0x000000080300720c */ /* 0x040fe20003fc4070 */
[----:B------:R-:W-:Y:S01]  /*9500*/  VIADD R5, R0, 0x15a ;  /* 0x0000015a00057836 */ /* 0x000fe20000000000 */
[----:B------:R-:W-:Y:S01]  /*9510*/  ISETP.GT.U32.AND P5, PT, R3, R14, PT ;  /* 0x0000000e0300720c */ /* 0x000fe20003fa4070 */
[----:B------:R-:W-:-:S02]  /*9520*/  IMAD.MOV.U32 R11, RZ, RZ, R15 ;  /* 0x000000ffff0b7224 */ /* 0x000fc400078e000f */
[----:B------:R-:W-:Y:S01]  /*9530*/  VIADD R15, R0, 0x158 ;  /* 0x00000158000f7836 */ /* 0x000fe20000000000 */
[----:B------:R-:W-:Y:S01]  /*9540*/  IABS R10, R5 ;  /* 0x00000005000a7213 */ /* 0x000fe20000000000 */
[----:B------:R-:W-:Y:S01]  /*9550*/  @!P2 IMAD.IADD R16, R16, 0x1, -R3 ;  /* 0x000000011010a824 */ /* 0x000fe200078e0a03 */
[----:B------:R-:W-:Y:S01]  /*9560*/  ISETP.GE.AND P2, PT, R17, RZ, PT ;  /* 0x000000ff1100720c */ /* 0x000fe20003f46270 */
[----:B0-----:R-:W-:Y:S01]  /*9570*/  IMAD.MOV.U32 R7, RZ, RZ, R13 ;  /* 0x000000ffff077224 */ /* 0x001fe200078e000d */
[----:B------:R-:W-:Y:S01]  /*9580*/  IABS R17, R15 ;  /* 0x0000000f00117213 */ /* 0x000fe20000000000 */
[----:B------:R-:W-:-:S04]  /*9590*/  IMAD.HI.U32 R19, R4, R10, RZ ;  /* 0x0000000a04137227 */ /* 0x000fc800078e00ff */
[--C-:B------:R-:W-:Y:S02]  /*95a0*/  @!P5 IMAD.IADD R14, R14, 0x1, -R3.reuse ;  /* 0x000000010e0ed824 */ /* 0x100fe400078e0a03 */
[----:B------:R-:W-:Y:S01]  /*95b0*/  @!P6 IMAD.IADD R8, R8, 0x1, -R3 ;  /* 0x000000010808e824 */ /* 0x000fe200078e0a03 */
[----:B------:R-:W-:Y:S01]  /*95c0*/  ISETP.GE.AND P6, PT, R2, RZ, PT ;  /* 0x000000ff0200720c */ /* 0x000fe20003fc6270 */
[----:B------:R-:W-:Y:S01]  /*95d0*/  IMAD.HI.U32 R12, R4, R17, RZ ;  /* 0x00000011040c7227 */ /* 0x000fe200078e00ff */
[----:B------:R-:W-:-:S03]  /*95e0*/  ISETP.GT.U32.AND P5, PT, R3, R14, PT ;  /* 0x0000000e0300720c */ /* 0x000fc60003fa4070 */
[----:B------:R-:W-:Y:S02]  /*95f0*/  IMAD.MOV R19, RZ, RZ, -R19 ;  /* 0x000000ffff137224 */ /* 0x000fe400078e0a13 */
[----:B------:R-:W-:Y:S01]  /*9600*/  @!P4 IMAD.MOV R21, RZ, RZ, -R21 ;  /* 0x000000ffff15c224 */ /* 0x000fe200078e0a15 */
[C---:B------:R-:W-:Y:S01]  /*9610*/  ISETP.GT.U32.AND P4, PT, R3.reuse, R8, PT ;  /* 0x000000080300720c */ /* 0x040fe20003f84070 */
[----:B------:R-:W-:Y:S02]  /*9620*/  IMAD.MOV R12, RZ, RZ, -R12 ;  /* 0x000000ffff0c7224 */ /* 0x000fe400078e0a0c */
[----:B------:R-:W-:Y:S01]  /*9630*/  @!P0 IMAD.MOV R7, RZ, RZ, -R7 ;  /* 0x000000ffff078224 */ /* 0x000fe200078e0a07 */
[----:B------:R-:W-:Y:S01]  /*9640*/  STL [R1+0x674], R21 ;  /* 0x0006741501007387 */ /* 0x000fe20000100800 */
[C---:B------:R-:W-:Y:S02]  /*9650*/  IMAD R10, R3.reuse, R19, R10 ;  /* 0x00000013030a7224 */ /* 0x040fe400078e020a */
[----:B------:R-:W-:Y:S01]  /*9660*/  IMAD.HI.U32 R20, R4, R11, RZ ;  /* 0x0000000b04147227 */ /* 0x000fe200078e00ff */
[----:B------:R0:W-:Y:S02]  /*9670*/  STL [R1+0x684], R7 ;  /* 0x0006840701007387 */ /* 0x0001e40000100800 */
[C---:B------:R-:W-:Y:S01]  /*9680*/  ISETP.GT.U32.AND P0, PT, R3.reuse, R10, PT ;  /* 0x0000000a0300720c */ /* 0x040fe20003f04070 */
[----:B------:R-:W-:-:S02]  /*9690*/  IMAD R12, R3, R12, R17 ;  /* 0x0000000c030c7224 */ /* 0x000fc400078e0211 */
[----:B------:R-:W-:Y:S02]  /*96a0*/  IMAD.MOV.U32 R13, RZ, RZ, R16 ;  /* 0x000000ffff0d7224 */ /* 0x000fe400078e0010 */
[----:B------:R-:W-:Y:S02]  /*96b0*/  IMAD.MOV R20, RZ, RZ, -R20 ;  /* 0x000000ffff147224 */ /* 0x000fe400078e0a14 */
[----:B------:R-:W-:Y:S01]  /*96c0*/  @!P5 IMAD.IADD R14, R14, 0x1, -R3 ;  /* 0x000000010e0ed824 */ /* 0x000fe200078e0a03 */
[----:B------:R-:W-:Y:S01]  /*96d0*/  ISETP.GT.U32.AND P5, PT, R3, R12, PT ;  /* 0x0000000c0300720c */ /* 0x000fe20003fa4070 */
[----:B0-----:R-:W-:Y:S02]  /*96e0*/  IMAD.MOV.U32 R7, RZ, RZ, R18 ;  /* 0x000000ffff077224 */ /* 0x001fe400078e0012 */
[----:B------:R-:W-:Y:S01]  /*96f0*/  @!P1 IMAD.MOV R13, RZ, RZ, -R13 ;  /* 0x000000ffff0d9224 */ /* 0x000fe200078e0a0d */
[----:B------:R-:W-:Y:S01]  /*9700*/  ISETP.GE.AND P1, PT, R5, RZ, PT ;  /* 0x000000ff0500720c */ /* 0x000fe20003f26270 */
[----:B------:R-:W-:-:S02]  /*9710*/  @!P3 IMAD.MOV R7, RZ, RZ, -R7 ;  /* 0x000000ffff07b224 */ /* 0x000fc400078e0a07 */
[----:B------:R-:W-:Y:S01]  /*9720*/  IMAD R11, R3, R20, R11 ;  /* 0x00000014030b7224 */ /* 0x000fe200078e020b */
[----:B------:R0:W-:Y:S01]  /*9730*/  STL [R1+0x680], R13 ;  /* 0x0006800d01007387 */ /* 0x0001e20000100800 */
[--C-:B------:R-:W-:Y:S01]  /*9740*/  @!P4 IMAD.IADD R8, R8, 0x1, -R3.reuse ;  /* 0x000000010808c824 */ /* 0x100fe200078e0a03 */
[----:B------:R-:W-:Y:S01]  /*9750*/  ISETP.GE.AND P4, PT, R9, RZ, PT ;  /* 0x000000ff0900720c */ /* 0x000fe20003f86270 */
[----:B------:R-:W-:Y:S01]  /*9760*/  VIADD R2, R0, 0x157 ;  /* 0x0000015700027836 */ /* 0x000fe20000000000 */
[----:B------:R1:W-:Y:S01]  /*9770*/  STL [R1+0x6b0], R7 ;  /* 0x0006b00701007387 */ /* 0x0003e20000100800 */
[----:B------:R-:W-:Y:S01]  /*9780*/  ISETP.GT.U32.AND P3, PT, R3, R11, PT ;  /* 0x0000000b0300720c */ /* 0x000fe20003f64070 */
[--C-:B------:R-:W-:Y:S01]  /*9790*/  @!P0 IMAD.IADD R10, R10, 0x1, -R3.reuse ;  /* 0x000000010a0a8824 */ /* 0x100fe200078e0a03 */
[----:B------:R-:W-:Y:S01]  /*97a0*/  ISETP.GE.AND P0, PT, R15, RZ, PT ;  /* 0x000000ff0f00720c */ /* 0x000fe20003f06270 */
[----:B------:R-:W-:Y:S01]  /*97b0*/  @!P5 IMAD.IADD R12, R12, 0x1, -R3 ;  /* 0x000000010c0cd824 */ /* 0x000fe200078e0a03 */
[----:B------:R-:W-:Y:S01]  /*97c0*/  IABS R19, R2 ;  /* 0x0000000200137213 */ /* 0x000fe20000000000 */
[----:B0-----:R-:W-:-:S02]  /*97d0*/  VIADD R13, R0, 0x156 ;  /* 0x00000156000d7836 */ /* 0x001fc40000000000 */
[----:B------:R-:W-:Y:S01]  /*97e0*/  VIADD R9, R0, 0x155 ;  /* 0x0000015500097836 */ /* 0x000fe20000000000 */
[----:B------:R-:W-:Y:S01]  /*97f0*/  ISETP.GT.U32.AND P5, PT, R3, R12, PT ;  /* 0x0000000c0300720c */ /* 0x000fe20003fa4070 */
[----:B-1----:R-:W-:Y:S01]  /*9800*/  IMAD.MOV.U32 R7, RZ, RZ, R8 ;  /* 0x000000ffff077224 */ /* 0x002fe200078e0008 */
[----:B------:R-:W-:Y:S01]  /*9810*/  IABS R15, R13 ;  /* 0x0000000d000f7213 */ /* 0x000fe20000000000 */
[----:B------:R-:W-:Y:S01]  /*9820*/  IMAD.HI.U32 R5, R4, R19, RZ ;  /* 0x0000001304057227 */ /* 0x000fe200078e00ff */
[----:B------:R-:W-:-:S03]  /*9830*/  IABS R8, R9 ;  /* 0x0000000900087213 */ /* 0x000fc60000000000 */
[----:B------:R-:W-:Y:S01]  /*9840*/  @!P2 IMAD.MOV R7, RZ, RZ, -R7 ;  /* 0x000000ffff07a224 */ /* 0x000fe200078e0a07 */
[----:B------:R-:W-:Y:S01]  /*9850*/  ISETP.GT.U32.AND P2, PT, R3, R10, PT ;  /* 0x0000000a0300720c */ /* 0x000fe20003f44070 */
[----:B------:R-:W-:Y:S02]  /*9860*/  @!P3 IMAD.IADD R11, R11, 0x1, -R3 ;  /* 0x000000010b0bb824 */ /* 0x000fe400078e0a03 */
[----:B------:R-:W-:Y:S01]  /*9870*/  IMAD.MOV R5, RZ, RZ, -R5 ;  /* 0x000000ffff057224 */ /* 0x000fe200078e0a05 */
[----:B------:R0:W-:Y:S01]  /*9880*/  STL [R1+0x6ac], R7 ;  /* 0x0006ac0701007387 */ /* 0x0001e20000100800 */
[----:B------:R-:W-:Y:S01]  /*9890*/  @!P5 IMAD.IADD R12, R12, 0x1, -R3 ;  /* 0x000000010c0cd824 */ /* 0x000fe200078e0a03 */
[C---:B------:R-:W-:Y:S01]  /*98a0*/  ISETP.GT.U32.AND P3, PT, R3.reuse, R11, PT ;  /* 0x0000000b0300720c */ /* 0x040fe20003f64070 */
[----:B------:R-:W-:Y:S02]  /*98b0*/  IMAD R5, R3, R5, R19 ;  /* 0x0000000503057224 */ /* 0x000fe400078e0213 */
[----:B------:R-:W-:-:S04]  /*98c0*/  VIADD R20, R0, 0x142 ;  /* 0x0000014200147836 */ /* 0x000fc80000000000 */
[----:B------:R-:W-:Y:S01]  /*98d0*/  @!P2 IMAD.IADD R10, R10, 0x1, -R3 ;  /* 0x000000010a0aa824 */ /* 0x000fe200078e0a03 */
[----:B------:R-:W-:Y:S01]  /*98e0*/  ISETP.GT.U32.AND P2, PT, R3, R5, PT ;  /* 0x000000050300720c */ /* 0x000fe20003f44070 */
[----:B0-----:R-:W-:Y:S01]  /*98f0*/  IMAD.MOV.U32 R7, RZ, RZ, R14 ;  /* 0x000000ffff077224 */ /* 0x001fe200078e000e */
[----:B------:R-:W-:Y:S01]  /*9900*/  IABS R21, R20 ;  /* 0x0000001400157213 */ /* 0x000fe20000000000 */
[----:B------:R-:W-:-:S04]  /*9910*/  IMAD.HI.U32 R14, R4, R15, RZ ;  /* 0x0000000f040e7227 */ /* 0x000fc800078e00ff */
[----:B------:R-:W-:Y:S02]  /*9920*/  IMAD.MOV R14, RZ, RZ, -R14 ;  /* 0x000000ffff0e7224 */ /* 0x000fe400078e0a0e */
[----:B------:R-:W-:Y:S01]  /*9930*/  @!P6 IMAD.MOV R7, RZ, RZ, -R7 ;  /* 0x000000ffff07e224 */ /* 0x000fe200078e0a07 */
[----:B------:R-:W-:Y:S01]  /*9940*/  ISETP.GE.AND P6, PT, R2, RZ, PT ;  /* 0x000000ff0200720c */ /* 0x000fe20003fc6270 */
[----:B------:R-:W-:Y:S02]  /*9950*/  IMAD R2, R3, R14, R15 ;  /* 0x0000000e03027224 */ /* 0x000fe400078e020f */
[----:B------:R-:W-:Y:S01]  /*9960*/  @!P3 IMAD.IADD R11, R11, 0x1, -R3 ;  /* 0x000000010b0bb824 */ /* 0x000fe200078e0a03 */
[----:B------:R-:W-:Y:S01]  /*9970*/  ISETP.GE.AND P3, PT, R13, RZ, PT ;  /* 0x000000ff0d00720c */ /* 0x000fe20003f66270 */
        /* <DEDUP_REMOVED lines=9> */
[----:B------:R-:W-:Y:S02]  /*9a10*/  VIADD R14, R0, 0x153 ;  /* 0x00000153000e7836 */ /* 0x000fe40000000000 */
[----:B------:R-:W-:Y:S02]  /*9a20*/  @!P5 IMAD.IADD R2, R2, 0x1, -R3 ;  /* 0x000000010202d824 */ /* 0x000fe400078e0a03 */
[----:B0-----:R-:W-:Y:S01]  /*9a30*/  IMAD.MOV.U32 R7, RZ, RZ, R10 ;  /* 0x000000ffff077224 */ /* 0x001fe200078e000a */
[----:B------:R-:W-:Y:S01]  /*9a40*/  IABS R17, R14 ;  /* 0x0000000e00117213 */ /* 0x000fe20000000000 */
[----:B------:R-:W-:Y:S01]  /*9a50*/  IMAD.HI.U32 R9, R4, R16, RZ ;  /* 0x0000001004097227 */ /* 0x000fe200078e00ff */
[----:B------:R-:W-:-:S03]  /*9a60*/  ISETP.GT.U32.AND P5, PT, R3, R2, PT ;  /* 0x000000020300720c */ /* 0x000fc60003fa4070 */
[----:B------:R-:W-:Y:S01]  /*9a70*/  @!P1 IMAD.MOV R7, RZ, RZ, -R7 ;  /* 0x000000ffff079224 */ /* 0x000fe200078e0a07 */
[C---:B------:R-:W-:Y:S01]  /*9a80*/  ISETP.GT.U32.AND P1, PT, R3.reuse, R5, PT ;  /* 0x000000050300720c */ /* 0x040fe20003f24070 */
[----:B------:R-:W-:Y:S01]  /*9a90*/  @!P4 IMAD.MOV R11, RZ, RZ, -R11 ;  /* 0x000000ffff0bc224 */ /* 0x000fe200078e0a0b */
[----:B------:R-:W-:Y:S01]  /*9aa0*/  ISETP.GT.U32.AND P4, PT, R3, R8, PT ;  /* 0x000000080300720c */ /* 0x000fe20003f84070 */
[----:B------:R-:W-:Y:S01]  /*9ab0*/  IMAD.MOV R9, RZ, RZ, -R9 ;  /* 0x000000ffff097224 */ /* 0x000fe200078e0a09 */
[----:B------:R0:W-:Y:S01]  /*9ac0*/  STL [R1+0x6b4], R7 ;  /* 0x0006b40701007387 */ /* 0x0001e20000100800 */
[----:B------:R-:W-:-:S03]  /*9ad0*/  IMAD.HI.U32 R10, R4, R17, RZ ;  /* 0x00000011040a7227 */ /* 0x000fc600078e00ff */
[----:B------:R1:W-:Y:S01]  /*9ae0*/  STL [R1+0x6f4], R11 ;  /* 0x0006f40b01007387 */ /* 0x0003e20000100800 */
[----:B------:R-:W-:Y:S02]  /*9af0*/  IMAD R9, R3, R9, R16 ;  /* 0x0000000903097224 */ /* 0x000fe400078e0210 */
[--C-:B------:R-:W-:Y:S02]  /*9b00*/  @!P5 IMAD.IADD R2, R2, 0x1, -R3.reuse ;  /* 0x000000010202d824 */ /* 0x100fe400078e0a03 */
[--C-:B------:R-:W-:Y:S01]  /*9b10*/  @!P1 IMAD.IADD R5, R5, 0x1, -R3.reuse ;  /* 0x0000000105059824 */ /* 0x100fe200078e0a03 */
[C---:B------:R-:W-:Y:S01]  /*9b20*/  ISETP.GT.U32.AND P5, PT, R3.reuse, R9, PT ;  /* 0x000000090300720c */ /* 0x040fe20003fa4070 */
[----:B------:R-:W-:Y:S01]  /*9b30*/  @!P4 IMAD.IADD R8, R8, 0x1, -R3 ;  /* 0x000000010808c824 */ /* 0x000fe200078e0a03 */
[----:B------:R-:W-:Y:S01]  /*9b40*/  ISETP.GE.AND P1, PT, R14, RZ, PT ;  /* 0x000000ff0e00720c */ /* 0x000fe20003f26270 */
[----:B0-----:R-:W-:Y:S02]  /*9b50*/  IMAD.MOV.U32 R7, RZ, RZ, R12 ;  /* 0x000000ffff077224 */ /* 0x001fe400078e000c */
[----:B-1----:R-:W-:Y:S01]  /*9b60*/  IMAD.MOV R11, RZ, RZ, -R10 ;  /* 0x000000ffff0b7224 */ /* 0x002fe200078e0a0a */
[----:B------:R-:W-:Y:S01]  /*9b70*/  ISETP.GT.U32.AND P4, PT, R3, R8, PT ;  /* 0x000000080300720c */ /* 0x000fe20003f84070 */
[----:B------:R-:W-:-:S02]  /*9b80*/  IMAD.MOV.U32 R15, RZ, RZ, R5 ;  /* 0x000000ffff0f7224 */ /* 0x000fc400078e0005 */
[----:B------:R-:W-:Y:S02]  /*9b90*/  IMAD R16, R3, R11, R17 ;  /* 0x0000000b03107224 */ /* 0x000fe400078e0211 */
[----:B------:R-:W-:Y:S01]  /*9ba0*/  @!P0 IMAD.MOV R7, RZ, RZ, -R7 ;  /* 0x000000ffff078224 */ /* 0x000fe200078e0a07 */
[----:B------:R-:W-:Y:S01]  /*9bb0*/  ISETP.GE.AND P0, PT, R13, RZ, PT ;  /* 0x000000ff0d00720c */ /* 0x000fe20003f06270 */
[----:B------:R-:W-:Y:S01]  /*9bc0*/  @!P6 IMAD.MOV R15, RZ, RZ, -R15 ;  /* 0x000000ffff0fe224 */ /* 0x000fe200078e0a0f */
[----:B------:R-:W-:Y:S01]  /*9bd0*/  ISETP.GT.U32.AND P6, PT, R3, R16, PT ;  /* 0x000000100300720c */ /* 0x000fe20003fc4070 */
[--C-:B------:R-:W-:Y:S01]  /*9be0*/  @!P5 IMAD.IADD R9, R9, 0x1, -R3.reuse ;  /* 0x000000010909d824 */ /* 0x100fe200078e0a03 */
[----:B------:R0:W-:Y:S01]  /*9bf0*/  STL [R1+0x6f0], R7 ;  /* 0x0006f00701007387 */ /* 0x0001e20000100800 */
[C---:B------:R-:W-:Y:S02]  /*9c00*/  VIADD R10, R0.reuse, 0x152 ;  /* 0x00000152000a7836 */ /* 0x040fe40000000000 */
[C---:B------:R-:W-:Y:S01]  /*9c10*/  VIADD R11, R0.reuse, 0x150 ;  /* 0x00000150000b7836 */ /* 0x040fe20000000000 */
[C---:B------:R-:W-:Y:S01]  /*9c20*/  ISETP.GT.U32.AND P5, PT, R3.reuse, R9, PT ;  /* 0x000000090300720c */ /* 0x040fe20003fa4070 */
[----:B------:R-:W-:Y:S01]  /*9c30*/  VIADD R12, R0, 0x151 ;  /* 0x00000151000c7836 */ /* 0x000fe20000000000 */
[----:B------:R-:W-:Y:S01]  /*9c40*/  IABS R13, R10 ;  /* 0x0000000a000d7213 */ /* 0x000fe20000000000 */
        /* <DEDUP_REMOVED lines=48> */
[----:B------:R-:W-:Y:S01]  /*9f50*/  IMAD.HI.U32 R16, R4, R12, RZ ;  /* 0x0000000c04107227 */ /* 0x000fe200078e00ff */
[----:B------:R-:W-:Y:S02]  /*9f60*/  ISETP.GT.U32.AND P0, PT, R3, R5, PT ;  /* 0x000000050300720c */ /* 0x000fe40003f04070 */
[----:B------:R0:W-:Y:S01]  /*9f70*/  STL [R1+0x710], R7 ;  /* 0x0007100701007387 */ /* 0x0001e20000100800 */
[----:B------:R-:W-:-:S02]  /*9f80*/  IMAD.MOV R16, RZ, RZ, -R16 ;  /* 0x000000ffff107224 */ /* 0x000fc400078e0a10 */
[----:B------:R-:W-:Y:S01]  /*9f90*/  @!P5 IMAD.IADD R2, R2, 0x1, -R3 ;  /* 0x000000010202d824 */ /* 0x000fe200078e0a03 */
[----:B------:R-:W-:Y:S01]  /*9fa0*/  ISETP.GE.AND P5, PT, R9, RZ, PT ;  /* 0x000000ff0900720c */ /* 0x000fe20003fa6270 */
[----:B------:R-:W-:Y:S02]  /*9fb0*/  IMAD R12, R3, R16, R12 ;  /* 0x00000010030c7224 */ /* 0x000fe400078e020c */
[----:B------:R-:W-:-:S04]  /*9fc0*/  IMAD.HI.U32 R17, R4, R13, RZ ;  /* 0x0000000d04117227 */ /* 0x000fc800078e00ff */
[--C-:B------:R-:W-:Y:S02]  /*9fd0*/  @!P1 IMAD.IADD R8, R8, 0x1, -R3.reuse ;  /* 0x0000000108089824 */ /* 0x100fe400078e0a03 */
[----:B------:R-:W-:Y:S01]  /*9fe0*/  @!P0 IMAD.IADD R5, R5, 0x1, -R3 ;  /* 0x0000000105058824 */ /* 0x000fe200078e0a03 */
[C---:B------:R-:W-:Y:S01]  /*9ff0*/  ISETP.GT.U32.AND P0, PT, R3.reuse, R12, PT ;  /* 0x0000000c0300720c */ /* 0x040fe20003f04070 */
[----:B------:R-:W-:Y:S01]  /*a000*/  IMAD.MOV.U32 R19, RZ, RZ, R2 ;  /* 0x000000ffff137224 */ /* 0x000fe200078e0002 */
[----:B------:R-:W-:Y:S01]  /*a010*/  ISETP.GT.U32.AND P1, PT, R3, R8, PT ;  /* 0x000000080300720c */ /* 0x000fe20003f24070 */
[----:B0-----:R-:W-:Y:S02]  /*a020*/  IMAD.MOV.U32 R7, RZ, RZ, R5 ;  /* 0x000000ffff077224 */ /* 0x001fe400078e0005 */
[----:B------:R-:W-:Y:S02]  /*a030*/  IMAD.MOV R17, RZ, RZ, -R17 ;  /* 0x000000ffff117224 */ /* 0x000fe400078e0a11 */
[----:B------:R-:W-:-:S04]  /*a040*/  IMAD.HI.U32 R9, R4, R15, RZ ;  /* 0x0000000f04097227 */ /* 0x000fc800078e00ff */
[----:B------:R-:W-:-:S04]  /*a050*/  IMAD.HI.U32 R18, R4, R14, RZ ;  /* 0x0000000e04127227 */ /* 0x000fc800078e00ff */
[----:B------:R-:W-:Y:S02]  /*a060*/  @!P3 IMAD.MOV R19, RZ, RZ, -R19 ;  /* 0x000000ffff13b224 */ /* 0x000fe400078e0a13 */
[----:B------:R-:W-:Y:S01]  /*a070*/  @!P4 IMAD.MOV R7, RZ, RZ, -R7 ;  /* 0x000000ffff07c224 */ /* 0x000fe200078e0a07 */
[----:B------:R-:W-:Y:S01]  /*a080*/  ISETP.GE.AND P4, PT, R10, RZ, PT ;  /* 0x000000ff0a00720c */ /* 0x000fe20003f86270 */
[C---:B------:R-:W-:Y:S01]  /*a090*/  IMAD R13, R3.reuse, R17, R13 ;  /* 0x00000011030d7224 */ /* 0x040fe200078e020d */
[----:B------:R-:W-:Y:S01]  /*a0a0*/  STL [R1+0x708], R19 ;  /* 0x0007081301007387 */ /* 0x000fe20000100800 */
[----:B------:R-:W-:Y:S02]  /*a0b0*/  IMAD.MOV R9, RZ, RZ, -R9 ;  /* 0x000000ffff097224 */ /* 0x000fe400078e0a09 */
[----:B------:R-:W-:Y:S01]  /*a0c0*/  @!P1 IMAD.IADD R8, R8, 0x1, -R3 ;  /* 0x0000000108089824 */ /* 0x000fe200078e0a03 */
[----:B------:R0:W-:Y:S01]  /*a0d0*/  STL [R1+0x704], R7 ;  /* 0x0007040701007387 */ /* 0x0001e20000100800 */
[----:B------:R-:W-:Y:S01]  /*a0e0*/  IMAD.MOV R18, RZ, RZ, -R18 ;  /* 0x000000ffff127224 */ /* 0x000fe200078e0a12 */
[C---:B------:R-:W-:Y:S01]  /*a0f0*/  ISETP.GT.U32.AND P3, PT, R3.reuse, R13, PT ;  /* 0x0000000d0300720c */ /* 0x040fe20003f64070 */
[----:B------:R-:W-:-:S02]  /*a100*/  IMAD R15, R3, R9, R15 ;  /* 0x00000009030f7224 */ /* 0x000fc400078e020f */
[C---:B------:R-:W-:Y:S02]  /*a110*/  IMAD R14, R3.reuse, R18, R14 ;  /* 0x00000012030e7224 */ /* 0x040fe400078e020e */
[----:B------:R-:W-:Y:S02]  /*a120*/  @!P0 IMAD.IADD R12, R12, 0x1, -R3 ;  /* 0x000000010c0c8824 */ /* 0x000fe400078e0a03 */
[C---:B------:R-:W-:Y:S01]  /*a130*/  VIADD R9, R0.reuse, 0x14a ;  /* 0x0000014a00097836 */ /* 0x040fe20000000000 */
[C---:B------:R-:W-:Y:S01]  /*a140*/  ISETP.GT.U32.AND P1, PT, R3.reuse, R14, PT ;  /* 0x0000000e0300720c */ /* 0x040fe20003f24070 */
[----:B0-----:R-:W-:Y:S01]  /*a150*/  IMAD.MOV.U32 R7, RZ, RZ, R8 ;  /* 0x000000ffff077224 */ /* 0x001fe200078e0008 */
[C---:B------:R-:W-:Y:S01]  /*a160*/  ISETP.GT.U32.AND P0, PT, R3.reuse, R12, PT ;  /* 0x0000000c0300720c */ /* 0x040fe20003f04070 */
[C---:B------:R-:W-:Y:S01]  /*a170*/  VIADD R2, R0.reuse, 0x14b ;  /* 0x0000014b00027836 */ /* 0x040fe20000000000 */
[----:B------:R-:W-:Y:S01]  /*a180*/  IABS R16, R9 ;  /* 0x0000000900107213 */ /* 0x000fe20000000000 */
[----:B------:R-:W-:Y:S01]  /*a190*/  @!P2 IMAD.MOV R7, RZ, RZ, -R7 ;  /* 0x000000ffff07a224 */ /* 0x000fe200078e0a07 */
[----:B------:R-:W-:Y:S01]  /*a1a0*/  ISETP.GT.U32.AND P2, PT, R3, R15, PT ;  /* 0x0000000f0300720c */ /* 0x000fe20003f44070 */
[--C-:B------:R-:W-:Y:S01]  /*a1b0*/  @!P3 IMAD.IADD R13, R13, 0x1, -R3.reuse ;  /* 0x000000010d0db824 */ /* 0x100fe200078e0a03 */
[----:B------:R-:W-:Y:S01]  /*a1c0*/  IABS R5, R2 ;  /* 0x0000000200057213 */ /* 0x000fe20000000000 */
[----:B------:R-:W-:Y:S01]  /*a1d0*/  VIADD R10, R0, 0x149 ;  /* 0x00000149000a7836 */ /* 0x000fe20000000000 */
[----:B------:R0:W-:Y:S01]  /*a1e0*/  STL [R1+0x720], R7 ;  /* 0x0007200701007387 */ /* 0x0001e20000100800 */
[----:B------:R-:W-:Y:S01]  /*a1f0*/  IMAD.MOV R24, RZ, RZ, -R24 ;  /* 0x000000ffff187224 */ /* 0x000fe200078e0a18 */
[----:B------:R-:W-:Y:S01]  /*a200*/  ISETP.GT.U32.AND P3, PT, R3, R13, PT ;  /* 0x0000000d0300720c */ /* 0x000fe20003f64070 */
[--C-:B------:R-:W-:Y:S01]  /*a210*/  @!P1 IMAD.IADD R14, R14, 0x1, -R3.reuse ;  /* 0x000000010e0e9824 */ /* 0x100fe200078e0a03 */
[----:B------:R-:W-:Y:S01]  /*a220*/  IABS R8, R10 ;  /* 0x0000000a00087213 */ /* 0x000fe20000000000 */
[----:B------:R-:W-:Y:S01]  /*a230*/  @!P0 IMAD.IADD R12, R12, 0x1, -R3 ;  /* 0x000000010c0c8824 */ /* 0x000fe200078e0a03 */
[----:B------:R-:W-:Y:S01]  /*a240*/  ISETP.GE.AND P0, PT, R11, RZ, PT ;  /* 0x000000ff0b00720c */ /* 0x000fe20003f06270 */
[----:B------:R-:W-:Y:S01]  /*a250*/  IMAD.HI.U32 R11, R4, R16, RZ ;  /* 0x00000010040b7227 */ /* 0x000fe200078e00ff */
[----:B------:R-:W-:-:S03]  /*a260*/  ISETP.GT.U32.AND P1, PT, R3, R14, PT ;  /* 0x0000000e0300720c */ /* 0x000fc60003f24070 */
[----:B------:R-:W-:Y:S02]  /*a270*/  @!P2 IMAD.IADD R15, R15, 0x1, -R3 ;  /* 0x000000010f0fa824 */ /* 0x000fe400078e0a03 */
[----:B------:R-:W-:-:S03]  /*a280*/  IMAD.HI.U32 R17, R4, R5, RZ ;  /* 0x0000000504117227 */ /* 0x000fc600078e00ff */
[----:B------:R-:W-:Y:S01]  /*a290*/  ISETP.GT.U32.AND P2, PT, R3, R15, PT ;  /* 0x0000000f0300720c */ /* 0x000fe20003f44070 */
[----:B------:R-:W-:Y:S02]  /*a2a0*/  IMAD.MOV R11, RZ, RZ, -R11 ;  /* 0x000000ffff0b7224 */ /* 0x000fe400078e0a0b */
[----:B------:R-:W-:Y:S02]  /*a2b0*/  IMAD.MOV R17, RZ, RZ, -R17 ;  /* 0x000000ffff117224 */ /* 0x000fe400078e0a11 */
[----:B------:R-:W-:Y:S02]  /*a2c0*/  @!P3 IMAD.IADD R13, R13, 0x1, -R3 ;  /* 0x000000010d0db824 */ /* 0x000fe400078e0a03 */
[C---:B------:R-:W-:Y:S02]  /*a2d0*/  IMAD R16, R3.reuse, R11, R16 ;  /* 0x0000000b03107224 */ /* 0x040fe400078e0210 */
[----:B------:R-:W-:Y:S02]  /*a2e0*/  IMAD R5, R3, R17, R5 ;  /* 0x0000001103057224 */ /* 0x000fe400078e0205 */
[----:B------:R-:W-:-:S02]  /*a2f0*/  IMAD.MOV.U32 R18, RZ, RZ, R12 ;  /* 0x000000ffff127224 */ /* 0x000fc400078e000c */
[----:B0-----:R-:W-:Y:S01]  /*a300*/  IMAD.MOV.U32 R7, RZ, RZ, R13 ;  /* 0x000000ffff077224 */ /* 0x001fe200078e000d */
[----:B------:R-:W-:Y:S01]  /*a310*/  ISETP.GT.U32.AND P3, PT, R3, R5, PT ;  /* 0x000000050300720c */ /* 0x000fe20003f64070 */
[----:B------:R-:W-:Y:S01]  /*a320*/  @!P2 IMAD.IADD R15, R15, 0x1, -R3 ;  /* 0x000000010f0fa824 */ /* 0x000fe200078e0a03 */
[----:B------:R-:W-:Y:S01]  /*a330*/  ISETP.GT.U32.AND P2, PT, R3, R16, PT ;  /* 0x000000100300720c */ /* 0x000fe20003f44070 */
[----:B------:R-:W-:-:S04]  /*a340*/  IMAD.HI.U32 R12, R4, R8, RZ ;  /* 0x00000008040c7227 */ /* 0x000fc800078e00ff */
[----:B------:R-:W-:Y:S01]  /*a350*/  @!P1 IMAD.IADD R14, R14, 0x1, -R3 ;  /* 0x000000010e0e9824 */ /* 0x000fe200078e0a03 */
[----:B------:R-:W-:Y:S01]  /*a360*/  ISETP.GE.AND P1, PT, R10, RZ, PT ;  /* 0x000000ff0a00720c */ /* 0x000fe20003f26270 */
[----:B------:R-:W-:Y:S01]  /*a370*/  @!P6 IMAD.MOV R18, RZ, RZ, -R18 ;  /* 0x000000ffff12e224 */ /* 0x000fe200078e0a12 */
[----:B------:R-:W-:Y:S01]  /*a380*/  ISETP.GE.AND P6, PT, R2, RZ, PT ;  /* 0x000000ff0200720c */ /* 0x000fe20003fc6270 */
[----:B------:R-:W-:Y:S01]  /*a390*/  @!P5 IMAD.MOV R7, RZ, RZ, -R7 ;  /* 0x000000ffff07d224 */ /* 0x000fe200078e0a07 */
[----:B------:R-:W-:Y:S01]  /*a3a0*/  ISETP.GE.AND P5, PT, R9, RZ, PT ;  /* 0x000000ff0900720c */ /* 0x000fe20003fa6270 */
[----:B------:R-:W-:Y:S01]  /*a3b0*/  IMAD.MOV R12, RZ, RZ, -R12 ;  /* 0x000000ffff0c7224 */ /* 0x000fe200078e0a0c */
[----:B------:R-:W-:Y:S01]  /*a3c0*/  STL [R1+0x724], R18 ;  /* 0x0007241201007387 */ /* 0x000fe20000100800 */
[----:B------:R-:W-:Y:S02]  /*a3d0*/  VIADD R2, R0, 0x148 ;  /* 0x0000014800027836 */ /* 0x000fe40000000000 */
[----:B------:R-:W-:Y:S01]  /*a3e0*/  IMAD.MOV.U32 R13, RZ, RZ, R14 ;  /* 0x000000ffff0d7224 */ /* 0x000fe200078e000e */
[----:B------:R0:W-:Y:S01]  /*a3f0*/  STL [R1+0x700], R7 ;  /* 0x0007000701007387 */ /* 0x0001e20000100800 */
[----:B------:R-:W-:-:S02]  /*a400*/  IMAD R9, R3, R12, R8 ;  /* 0x0000000c03097224 */ /* 0x000fc400078e0208 */
[----:B------:R-:W-:Y:S01]  /*a410*/  @!P4 IMAD.MOV R13, RZ, RZ, -R13 ;  /* 0x000000ffff0dc224 */ /* 0x000fe200078e0a0d */
[----:B------:R-:W-:Y:S01]  /*a420*/  ISETP.GE.AND P4, PT, R2, RZ, PT ;  /* 0x000000ff0200720c */ /* 0x000fe20003f86270 */
[----:B------:R-:W-:Y:S01]  /*a430*/  VIADD R8, R0, 0x147 ;  /* 0x0000014700087836 */ /* 0x000fe20000000000 */
[----:B------:R-:W-:Y:S01]  /*a440*/  IABS R2, R2 ;  /* 0x0000000200027213 */ /* 0x000fe20000000000 */
[--C-:B------:R-:W-:Y:S01]  /*a450*/  @!P2 IMAD.IADD R16, R16, 0x1, -R3.reuse ;  /* 0x000000011010a824 */ /* 0x100fe200078e0a03 */
[----:B------:R-:W-:Y:S01]  /*a460*/  STL [R1+0x760], R13 ;  /* 0x0007600d01007387 */ /* 0x000fe20000100800 */
[----:B------:R-:W-:Y:S01]  /*a470*/  @!P3 IMAD.IADD R5, R5, 0x1, -R3 ;  /* 0x000000010505b824 */ /* 0x000fe200078e0a03 */
[----:B------:R-:W-:Y:S01]  /*a480*/  IABS R11, R8 ;  /* 0x00000008000b7213 */ /* 0x000fe20000000000 */
[----:B0-----:R-:W-:Y:S01]  /*a490*/  IMAD.MOV.U32 R7, RZ, RZ, R15 ;  /* 0x000000ffff077224 */ /* 0x001fe200078e000f */
[C---:B------:R-:W-:Y:S01]  /*a4a0*/  ISETP.GT.U32.AND P2, PT, R3.reuse, R16, PT ;  /* 0x000000100300720c */ /* 0x040fe20003f44070 */
[----:B------:R-:W-:Y:S01]  /*a4b0*/  VIADD R10, R0, 0x145 ;  /* 0x00000145000a7836 */ /* 0x000fe20000000000 */
[----:B------:R-:W-:Y:S01]  /*a4c0*/  ISETP.GT.U32.AND P3, PT, R3, R5, PT ;  /* 0x000000050300720c */ /* 0x000fe20003f64070 */
[----:B------:R-:W-:Y:S01]  /*a4d0*/  @!P0 IMAD.MOV R7, RZ, RZ, -R7 ;  /* 0x000000ffff078224 */ /* 0x000fe200078e0a07 */
[----:B------:R-:W-:Y:S01]  /*a4e0*/  ISETP.GE.AND P0, PT, R8, RZ, PT ;  /* 0x000000ff0800720c */ /* 0x000fe20003f06270 */
[----:B------:R-:W-:Y:S01]  /*a4f0*/  IMAD.MOV.U32 R8, RZ, RZ, R2 ;  /* 0x000000ffff087224 */ /* 0x000fe200078e0002 */
[----:B------:R-:W-:Y:S01]  /*a500*/  IABS R12, R10 ;  /* 0x0000000a000c7213 */ /* 0x000fe20000000000 */
[C---:B------:R-:W-:Y:S01]  /*a510*/  IMAD.HI.U32 R14, R4.reuse, R11, RZ ;  /* 0x0000000b040e7227 */ /* 0x040fe200078e00ff */
[----:B------:R0:W-:Y:S03]  /*a520*/  STL [R1+0x778], R7 ;  /* 0x0007780701007387 */ /* 0x0001e60000100800 */
[----:B------:R-:W-:-:S04]  /*a530*/  IMAD.HI.U32 R15, R4, R8, RZ ;  /* 0x00000008040f7227 */ /* 0x000fc800078e00ff */
[----:B------:R-:W-:Y:S02]  /*a540*/  IMAD.MOV R15, RZ, RZ, -R15 ;  /* 0x000000ffff0f7224 */ /* 0x000fe400078e0a0f */
[--C-:B------:R-:W-:Y:S02]  /*a550*/  @!P2 IMAD.IADD R16, R16, 0x1, -R3.reuse ;  /* 0x000000011010a824 */ /* 0x100fe400078e0a03 */
[----:B------:R-:W-:Y:S02]  /*a560*/  IMAD R8, R3, R15, R8 ;  /* 0x0000000f03087224 */ /* 0x000fe400078e0208 */
[----:B------:R-:W-:Y:S01]  /*a570*/  @!P3 IMAD.IADD R5, R5, 0x1, -R3 ;  /* 0x000000010505b824 */ /* 0x000fe200078e0a03 */
[C---:B------:R-:W-:Y:S01]  /*a580*/  ISETP.GT.U32.AND P3, PT, R3.reuse, R9, PT ;  /* 0x000000090300720c */ /* 0x040fe20003f64070 */
[----:B------:R-:W-:Y:S01]  /*a590*/  IMAD.MOV R14, RZ, RZ, -R14 ;  /* 0x000000ffff0e7224 */ /* 0x000fe200078e0a0e */
[----:B------:R-:W-:Y:S01]  /*a5a0*/  ISETP.GT.U32.AND P2, PT, R3, R8, PT ;  /* 0x000000080300720c */ /* 0x000fe20003f44070 */
[----:B------:R-:W-:-:S02]  /*a5b0*/  IMAD.MOV.U32 R17, RZ, RZ, R5 ;  /* 0x000000ffff117224 */ /* 0x000fc400078e0005 */
[C---:B------:R-:W-:Y:S02]  /*a5c0*/  IMAD R11, R3.reuse, R14, R11 ;  /* 0x0000000e030b7224 */ /* 0x040fe400078e020b */
[----:B------:R-:W-:Y:S02]  /*a5d0*/  VIADD R2, R0, 0x146 ;  /* 0x0000014600027836 */ /* 0x000fe40000000000 */
[----:B------:R-:W-:Y:S01]  /*a5e0*/  @!P6 IMAD.MOV R17, RZ, RZ, -R17 ;  /* 0x000000ffff11e224 */ /* 0x000fe200078e0a11 */
[----:B------:R-:W-:Y:S01]  /*a5f0*/  ISETP.GT.U32.AND P6, PT, R3, R11, PT ;  /* 0x0000000b0300720c */ /* 0x000fe20003fc4070 */
[----:B0-----:R-:W-:Y:S01]  /*a600*/  IMAD.MOV.U32 R7, RZ, RZ, R16 ;  /* 0x000000ffff077224 */ /* 0x001fe200078e0010 */
[----:B------:R-:W-:Y:S01]  /*a610*/  IABS R13, R2 ;  /* 0x00000002000d7213 */ /* 0x000fe20000000000 */
[--C-:B------:R-:W-:Y:S01]  /*a620*/  @!P3 IMAD.IADD R9, R9, 0x1, -R3.reuse ;  /* 0x000000010909b824 */ /* 0x100fe200078e0a03 */
[----:B------:R-:W-:Y:S01]  /*a630*/  STL [R1+0x784], R17 ;  /* 0x0007841101007387 */ /* 0x000fe20000100800 */
[----:B------:R-:W-:-:S02]  /*a640*/  @!P2 IMAD.IADD R8, R8, 0x1, -R3 ;  /* 0x000000010808a824 */ /* 0x000fc400078e0a03 */
[----:B------:R-:W-:Y:S01]  /*a650*/  IMAD.HI.U32 R14, R4, R13, RZ ;  /* 0x0000000d040e7227 */ /* 0x000fe200078e00ff */
[C---:B------:R-:W-:Y:S02]  /*a660*/  ISETP.GT.U32.AND P3, PT, R3.reuse, R9, PT ;  /* 0x000000090300720c */ /* 0x040fe40003f64070 */
[----:B------:R-:W-:Y:S01]  /*a670*/  ISETP.GT.U32.AND P2, PT, R3, R8, PT ;  /* 0x000000080300720c */ /* 0x000fe20003f44070 */
[----:B------:R-:W-:Y:S02]  /*a680*/  IMAD.MOV R14, RZ, RZ, -R14 ;  /* 0x000000ffff0e7224 */ /* 0x000fe400078e0a0e */
[----:B------:R-:W-:Y:S02]  /*a690*/  VIADD R18, R0, 0x144 ;  /* 0x0000014400127836 */ /* 0x000fe40000000000 */
[----:B------:R-:W-:Y:S02]  /*a6a0*/  @!P6 IMAD.IADD R11, R11, 0x1, -R3 ;  /* 0x000000010b0be824 */ /* 0x000fe400078e0a03 */
[----:B------:R-:W-:Y:S01]  /*a6b0*/  IMAD.HI.U32 R15, R4, R12, RZ ;  /* 0x0000000c040f7227 */ /* 0x000fe200078e00ff */
[----:B------:R-:W-:-:S02]  /*a6c0*/  IABS R5, R18 ;  /* 0x0000001200057213 */ /* 0x000fc40000000000 */
[C---:B------:R-:W-:Y:S01]  /*a6d0*/  ISETP.GT.U32.AND P6, PT, R3.reuse, R11, PT ;  /* 0x0000000b0300720c */ /* 0x040fe20003fc4070 */
        /* <DEDUP_REMOVED lines=8> */
[----:B------:R-:W-:-:S02]  /*a760*/  VIADD R13, R0, 0x143 ;  /* 0x00000143000d7836 */ /* 0x000fc40000000000 */
[----:B------:R-:W-:-:S03]  /*a770*/  IMAD.HI.U32 R15, R4, R5, RZ ;  /* 0x00000005040f7227 */ /* 0x000fc600078e00ff */
[----:B------:R-:W-:Y:S01]  /*a780*/  IABS R23, R13 ;  /* 0x0000000d00177213 */ /* 0x000fe20000000000 */
[----:B------:R-:W-:Y:S02]  /*a790*/  IMAD.MOV R15, RZ, RZ, -R15 ;  /* 0x000000ffff0f7224 */ /* 0x000fe400078e0a0f */
[--C-:B------:R-:W-:Y:S01]  /*a7a0*/  @!P3 IMAD.IADD R9, R9, 0x1, -R3.reuse ;  /* 0x000000010909b824 */ /* 0x100fe200078e0a03 */
[----:B------:R-:W-:Y:S01]  /*a7b0*/  ISETP.GE.AND P3, PT, R10, RZ, PT ;  /* 0x000000ff0a00720c */ /* 0x000fe20003f66270 */
[----:B------:R-:W-:Y:S01]  /*a7c0*/  @!P6 IMAD.IADD R11, R11, 0x1, -R3 ;  /* 0x000000010b0be824 */ /* 0x000fe200078e0a03 */
[C---:B------:R-:W-:Y:S01]  /*a7d0*/  ISETP.GT.U32.AND P6, PT, R3.reuse, R12, PT ;  /* 0x0000000c0300720c */ /* 0x040fe20003fc4070 */
[----:B------:R-:W-:Y:S02]  /*a7e0*/  IMAD R5, R3, R15, R5 ;  /* 0x0000000f03057224 */ /* 0x000fe400078e0205 */
[----:B------:R-:W-:-:S04]  /*a7f0*/  IMAD.HI.U32 R22, R4, R23, RZ ;  /* 0x0000001704167227 */ /* 0x000fc800078e00ff */
[----:B0-----:R-:W-:Y:S02]  /*a800*/  IMAD.MOV.U32 R7, RZ, RZ, R9 ;  /* 0x000000ffff077224 */ /* 0x001fe400078e0009 */
[----:B------:R-:W-:Y:S01]  /*a810*/  @!P2 IMAD.IADD R2, R2, 0x1, -R3 ;  /* 0x000000010202a824 */ /* 0x000fe200078e0a03 */
[C---:B------:R-:W-:Y:S01]  /*a820*/  ISETP.GT.U32.AND P2, PT, R3.reuse, R5, PT ;  /* 0x000000050300720c */ /* 0x040fe20003f44070 */
        /* <DEDUP_REMOVED lines=8> */
[----:B------:R-:W-:Y:S01]  /*a8b0*/  ISETP.GT.U32.AND P6, PT, R3, R22, PT ;  /* 0x000000160300720c */ /* 0x000fe20003fc4070 */
[----:B------:R-:W-:Y:S01]  /*a8c0*/  @!P2 IMAD.IADD R5, R5, 0x1, -R3 ;  /* 0x000000010505a824 */ /* 0x000fe200078e0a03 */
[----:B------:R-:W-:Y:S01]  /*a8d0*/  ISETP.GT.U32.AND P2, PT, R3, R2, PT ;  /* 0x000000020300720c */ /* 0x000fe20003f44070 */
[----:B------:R-:W-:Y:S01]  /*a8e0*/  IMAD.HI.U32 R19, R4, R10, RZ ;  /* 0x0000000a04137227 */ /* 0x000fe200078e00ff */
[----:B------:R-:W-:-:S02]  /*a8f0*/  IABS R14, R16 ;  /* 0x00000010000e7213 */ /* 0x000fc40000000000 */
[C---:B------:R-:W-:Y:S01]  /*a900*/  ISETP.GT.U32.AND P1, PT, R3.reuse, R12, PT ;  /* 0x0000000c0300720c */ /* 0x040fe20003f24070 */
        /* <DEDUP_REMOVED lines=28> */
[--C-:B------:R-:W-:Y:S01]  /*aad0*/  @!P0 IMAD.IADD R21, R21, 0x1, -R3.reuse ;  /* 0x0000000115158824 */ /* 0x100fe200078e0a03 */
[----:B------:R-:W-:Y:S01]  /*aae0*/  ISETP.GE.AND P0, PT, R20, RZ, PT ;  /* 0x000000ff1400720c */ /* 0x000fe20003f06270 */
[----:B------:R-:W-:Y:S01]  /*aaf0*/  IMAD.HI.U32 R18, R4, R8, RZ ;  /* 0x0000000804127227 */ /* 0x000fe200078e00ff */
[----:B------:R-:W-:Y:S02]  /*ab00*/  STL [R1+0x7ac], R23 ;  /* 0x0007ac1701007387 */ /* 0x000fe40000100800 */
[----:B------:R-:W-:Y:S01]  /*ab10*/  ISETP.GT.U32.AND P5, PT, R3, R21, PT ;  /* 0x000000150300720c */ /* 0x000fe20003fa4070 */
[----:B------:R-:W-:Y:S01]  /*ab20*/  @!P2 IMAD.IADD R10, R10, 0x1, -R3 ;  /* 0x000000010a0aa824 */ /* 0x000fe200078e0a03 */
[----:B------:R-:W-:Y:S01]  /*ab30*/  ISETP.GE.AND P2, PT, R17, RZ, PT ;  /* 0x000000ff1100720c */ /* 0x000fe20003f46270 */
[----:B0-----:R-:W-:-:S02]  /*ab40*/  IMAD.MOV.U32 R7, RZ, RZ, R12 ;  /* 0x000000ffff077224 */ /* 0x001fc400078e000c */
[----:B------:R-:W-:-:S04]  /*ab50*/  IMAD.HI.U32 R11, R4, R9, RZ ;  /* 0x00000009040b7227 */ /* 0x000fc800078e00ff */
[----:B------:R-:W-:Y:S01]  /*ab60*/  @!P4 IMAD.IADD R22, R22, 0x1, -R3 ;  /* 0x000000011616c824 */ /* 0x000fe200078e0a03 */
[----:B------:R-:W-:Y:S01]  /*ab70*/  ISETP.GE.AND P4, PT, R13, RZ, PT ;  /* 0x000000ff0d00720c */ /* 0x000fe20003f86270 */
[----:B------:R-:W-:Y:S02]  /*ab80*/  IMAD.MOV R18, RZ, RZ, -R18 ;  /* 0x000000ffff127224 */ /* 0x000fe400078e0a12 */
[----:B------:R-:W-:Y:S01]  /*ab90*/  @!P3 IMAD.MOV R7, RZ, RZ, -R7 ;  /* 0x000000ffff07b224 */ /* 0x000fe200078e0a07 */
[C---:B------:R-:W-:Y:S01]  /*aba0*/  ISETP.GT.U32.AND P3, PT, R3.reuse, R10, PT ;  /* 0x0000000a0300720c */ /* 0x040fe20003f64070 */
[----:B------:R-:W-:Y:S02]  /*abb0*/  IMAD.MOV R11, RZ, RZ, -R11 ;  /* 0x000000ffff0b7224 */ /* 0x000fe400078e0a0b */
[C---:B------:R-:W-:Y:S01]  /*abc0*/  IMAD R8, R3.reuse, R18, R8 ;  /* 0x0000001203087224 */ /* 0x040fe200078e0208 */
[----:B------:R0:W-:Y:S01]  /*abd0*/  STL [R1+0x7a4], R7 ;  /* 0x0007a40701007387 */ /* 0x0001e20000100800 */
[----:B------:R-:W-:-:S02]  /*abe0*/  IMAD R9, R3, R11, R9 ;  /* 0x0000000b03097224 */ /* 0x000fc400078e0209 */
[----:B------:R-:W-:Y:S02]  /*abf0*/  @!P6 IMAD.IADD R14, R14, 0x1, -R3 ;  /* 0x000000010e0ee824 */ /* 0x000fe400078e0a03 */
[----:B------:R-:W-:Y:S02]  /*ac00*/  IMAD.MOV.U32 R11, RZ, RZ, R5 ;  /* 0x000000ffff0b7224 */ /* 0x000fe400078e0005 */
[----:B------:R-:W-:Y:S01]  /*ac10*/  @!P5 IMAD.IADD R21, R21, 0x1, -R3 ;  /* 0x000000011515d824 */ /* 0x000fe200078e0a03 */
[C---:B------:R-:W-:Y:S01]  /*ac20*/  ISETP.GT.U32.AND P5, PT, R3.reuse, R8, PT ;  /* 0x000000080300720c */ /* 0x040fe20003fa4070 */
[----:B------:R-:W-:Y:S01]  /*ac30*/  VIADD R2, R0, 0x13d ;  /* 0x0000013d00027836 */ /* 0x000fe20000000000 */
[C---:B------:R-:W-:Y:S01]  /*ac40*/  ISETP.GT.U32.AND P6, PT, R3.reuse, R14, PT ;  /* 0x0000000e0300720c */ /* 0x040fe20003fc4070 */
[----:B0-----:R-:W-:Y:S02]  /*ac50*/  IMAD.MOV.U32 R7, RZ, RZ, R22 ;  /* 0x000000ffff077224 */ /* 0x001fe400078e0016 */
[----:B------:R-:W-:Y:S01]  /*ac60*/  @!P1 IMAD.MOV R11, RZ, RZ, -R11 ;  /* 0x000000ffff0b9224 */ /* 0x000fe200078e0a0b */
[----:B------:R-:W-:Y:S01]  /*ac70*/  ISETP.GT.U32.AND P1, PT, R3, R9, PT ;  /* 0x000000090300720c */ /* 0x000fe20003f24070 */
[----:B------:R-:W-:Y:S01]  /*ac80*/  @!P4 IMAD.MOV R7, RZ, RZ, -R7 ;  /* 0x000000ffff07c224 */ /* 0x000fe200078e0a07 */
[----:B------:R-:W-:Y:S01]  /*ac90*/  IABS R12, R2 ;  /* 0x00000002000c7213 */ /* 0x000fe20000000000 */
[----:B------:R-:W-:Y:S01]  /*aca0*/  @!P3 IMAD.IADD R10, R10, 0x1, -R3 ;  /* 0x000000010a0ab824 */ /* 0x000fe200078e0a03 */
[----:B------:R0:W-:Y:S01]  /*acb0*/  STL [R1+0x7a0], R11 ;  /* 0x0007a00b01007387 */ /* 0x0001e20000100800 */
[----:B------:R-:W-:Y:S01]  /*acc0*/  IMAD.MOV.U32 R17, RZ, RZ, R21 ;  /* 0x000000ffff117224 */ /* 0x000fe200078e0015 */
[----:B------:R-:W-:Y:S01]  /*acd0*/  ISETP.GE.AND P4, PT, R16, RZ, PT ;  /* 0x000000ff1000720c */ /* 0x000fe20003f86270 */
[----:B------:R-:W-:Y:S01]  /*ace0*/  VIADD R5, R0, 0x13c ;  /* 0x0000013c00057836 */ /* 0x000fe20000000000 */
[----:B------:R1:W-:Y:S01]  /*acf0*/  STL [R1+0x79c], R7 ;  /* 0x00079c0701007387 */ /* 0x0003e20000100800 */
[----:B------:R-:W-:Y:S01]  /*ad00*/  IMAD.HI.U32 R13, R4, R12, RZ ;  /* 0x0000000c040d7227 */ /* 0x000fe200078e00ff */
[----:B------:R-:W-:-:S03]  /*ad10*/  ISETP.GE.AND P3, PT, R19, RZ, PT ;  /* 0x000000ff1300720c */ /* 0x000fc60003f66270 */
[----:B------:R-:W-:Y:S01]  /*ad20*/  @!P0 IMAD.MOV R17, RZ, RZ, -R17 ;  /* 0x000000ffff118224 */ /* 0x000fe200078e0a11 */
[----:B0-----:R-:W-:Y:S01]  /*ad30*/  IABS R11, R5 ;  /* 0x00000005000b7213 */ /* 0x001fe20000000000 */
[--C-:B------:R-:W-:Y:S02]  /*ad40*/  @!P5 IMAD.IADD R8, R8, 0x1, -R3.reuse ;  /* 0x000000010808d824 */ /* 0x100fe400078e0a03 */
[--C-:B------:R-:W-:Y:S01]  /*ad50*/  @!P6 IMAD.IADD R14, R14, 0x1, -R3.reuse ;  /* 0x000000010e0ee824 */ /* 0x100fe200078e0a03 */
[----:B------:R-:W-:Y:S01]  /*ad60*/  STL [R1+0x798], R17 ;  /* 0x0007981101007387 */ /* 0x000fe20000100800 */
[----:B-1----:R-:W-:Y:S01]  /*ad70*/  IMAD.MOV.U32 R7, RZ, RZ, R10 ;  /* 0x000000ffff077224 */ /* 0x002fe200078e000a */
[----:B------:R-:W-:Y:S01]  /*ad80*/  ISETP.GT.U32.AND P5, PT, R3, R8, PT ;  /* 0x000000080300720c */ /* 0x000fe20003fa4070 */
[----:B------:R-:W-:Y:S01]  /*ad90*/  @!P1 IMAD.IADD R9, R9, 0x1, -R3 ;  /* 0x0000000109099824 */ /* 0x000fe200078e0a03 */
[----:B------:R-:W-:Y:S01]  /*ada0*/  ISETP.GE.AND P1, PT, R2, RZ, PT ;  /* 0x000000ff0200720c */ /* 0x000fe20003f26270 */
[----:B------:R-:W-:Y:S01]  /*adb0*/  @!P2 IMAD.MOV R7, RZ, RZ, -R7 ;  /* 0x000000ffff07a224 */ /* 0x000fe200078e0a07 */
[----:B------:R-:W-:Y:S01]  /*adc0*/  ISETP.GE.AND P6, PT, R15, RZ, PT ;  /* 0x000000ff0f00720c */ /* 0x000fe20003fc6270 */
[----:B------:R-:W-:Y:S01]  /*add0*/  IMAD.MOV R13, RZ, RZ, -R13 ;  /* 0x000000ffff0d7224 */ /* 0x000fe200078e0a0d */
[----:B------:R-:W-:Y:S01]  /*ade0*/  ISETP.GT.U32.AND P0, PT, R3, R9, PT ;  /* 0x000000090300720c */ /* 0x000fe20003f04070 */
[----:B------:R-:W-:Y:S01]  /*adf0*/  IMAD.HI.U32 R2, R4, R11, RZ ;  /* 0x0000000b04027227 */ /* 0x000fe200078e00ff */
[----:B------:R0:W-:Y:S01]  /*ae00*/  STL [R1+0x794], R7 ;  /* 0x0007940701007387 */ /* 0x0001e20000100800 */
[----:B------:R-:W-:-:S02]  /*ae10*/  ISETP.GE.AND P2, PT, R5, RZ, PT ;  /* 0x000000ff0500720c */ /* 0x000fc40003f46270 */
[C---:B------:R-:W-:Y:S02]  /*ae20*/  IMAD R12, R3.reuse, R13, R12 ;  /* 0x0000000d030c7224 */ /* 0x040fe400078e020c */
[----:B------:R-:W-:Y:S02]  /*ae30*/  IMAD.MOV R2, RZ, RZ, -R2 ;  /* 0x000000ffff027224 */ /* 0x000fe400078e0a02 */
[----:B------:R-:W-:Y:S02]  /*ae40*/  @!P5 IMAD.IADD R8, R8, 0x1, -R3 ;  /* 0x000000010808d824 */ /* 0x000fe400078e0a03 */
[C---:B------:R-:W-:Y:S02]  /*ae50*/  IMAD R13, R3.reuse, R2, R11 ;  /* 0x00000002030d7224 */ /* 0x040fe400078e020b */
[----:B0-----:R-:W-:Y:S02]  /*ae60*/  IMAD.MOV.U32 R7, RZ, RZ, R14 ;  /* 0x000000ffff077224 */ /* 0x001fe400078e000e */
[C---:B------:R-:W-:Y:S01]  /*ae70*/  VIADD R11, R0.reuse, 0x13b ;  /* 0x0000013b000b7836 */ /* 0x040fe20000000000 */
[C---:B------:R-:W-:Y:S01]  /*ae80*/  ISETP.GT.U32.AND P5, PT, R3.reuse, R13, PT ;  /* 0x0000000d0300720c */ /* 0x040fe20003fa4070 */
[----:B------:R-:W-:Y:S01]  /*ae90*/  @!P4 IMAD.MOV R7, RZ, RZ, -R7 ;  /* 0x000000ffff07c224 */ /* 0x000fe200078e0a07 */
[----:B------:R-:W-:Y:S01]  /*aea0*/  ISETP.GT.U32.AND P4, PT, R3, R12, PT ;  /* 0x0000000c0300720c */ /* 0x000fe20003f84070 */
[----:B------:R-:W-:Y:S01]  /*aeb0*/  @!P0 IMAD.IADD R9, R9, 0x1, -R3 ;  /* 0x0000000109098824 */ /* 0x000fe200078e0a03 */
[----:B------:R-:W-:Y:S01]  /*aec0*/  ISETP.GE.AND P0, PT, R11, RZ, PT ;  /* 0x000000ff0b00720c */ /* 0x000fe20003f06270 */
[C---:B------:R-:W-:Y:S01]  /*aed0*/  VIADD R14, R0.reuse, 0x13a ;  /* 0x0000013a000e7836 */ /* 0x040fe20000000000 */
[----:B------:R0:W-:Y:S01]  /*aee0*/  STL [R1+0x790], R7 ;  /* 0x0007900701007387 */ /* 0x0001e20000100800 */
[----:B------:R-:W-:Y:S01]  /*aef0*/  IABS R11, R11 ;  /* 0x0000000b000b7213 */ /* 0x000fe20000000000 */
[----:B------:R-:W-:-:S02]  /*af00*/  VIADD R10, R0, 0x139 ;  /* 0x00000139000a7836 */ /* 0x000fc40000000000 */
[----:B------:R-:W-:Y:S02]  /*af10*/  IABS R2, R14 ;  /* 0x0000000e00027213 */ /* 0x000fe40000000000 */
[----:B------:R-:W-:Y:S01]  /*af20*/  IMAD.HI.U32 R15, R4, R11, RZ ;  /* 0x0000000b040f7227 */ /* 0x000fe200078e00ff */
[----:B------:R-:W-:-:S03]  /*af30*/  IABS R5, R10 ;  /* 0x0000000a00057213 */ /* 0x000fc60000000000 */
[----:B0-----:R-:W-:Y:S02]  /*af40*/  IMAD.MOV.U32 R7, RZ, RZ, R9 ;  /* 0x000000ffff077224 */ /* 0x001fe400078e0009 */
[----:B------:R-:W-:Y:S01]  /*af50*/  @!P4 IMAD.IADD R12, R12, 0x1, -R3 ;  /* 0x000000010c0cc824 */ /* 0x000fe200078e0a03 */
[----:B------:R-:W-:Y:S01]  /*af60*/  ISETP.GE.AND P4, PT, R14, RZ, PT ;  /* 0x000000ff0e00720c */ /* 0x000fe20003f86270 */
[----:B------:R-:W-:Y:S02]  /*af70*/  @!P3 IMAD.MOV R7, RZ, RZ, -R7 ;  /* 0x000000ffff07b224 */ /* 0x000fe400078e0a07 */
[----:B------:R-:W-:Y:S01]  /*af80*/  @!P5 IMAD.IADD R13, R13, 0x1, -R3 ;  /* 0x000000010d0dd824 */ /* 0x000fe200078e0a03 */
[C---:B------:R-:W-:Y:S01]  /*af90*/  ISETP.GT.U32.AND P3, PT, R3.reuse, R12, PT ;  /* 0x0000000c0300720c */ /* 0x040fe20003f64070 */
[----:B------:R-:W-:Y:S01]  /*afa0*/  IMAD.MOV R15, RZ, RZ, -R15 ;  /* 0x000000ffff0f7224 */ /* 0x000fe200078e0a0f */
[----:B------:R0:W-:Y:S01]  /*afb0*/  STL [R1+0x780], R7 ;  /* 0x0007800701007387 */ /* 0x0001e20000100800 */
[----:B------:R-:W-:Y:S01]  /*afc0*/  IMAD.HI.U32 R14, R4, R2, RZ ;  /* 0x00000002040e7227 */ /* 0x000fe200078e00ff */
[----:B------:R-:W-:-:S03]  /*afd0*/  ISETP.GT.U32.AND P5, PT, R3, R13, PT ;  /* 0x0000000d0300720c */ /* 0x000fc60003fa4070 */
[----:B------:R-:W-:Y:S02]  /*afe0*/  IMAD R11, R3, R15, R11 ;  /* 0x0000000f030b7224 */ /* 0x000fe400078e020b */
[----:B------:R-:W-:-:S04]  /*aff0*/  IMAD.HI.U32 R9, R4, R5, RZ ;  /* 0x0000000504097227 */ /* 0x000fc800078e00ff */
[----:B0-----:R-:W-:Y:S02]  /*b000*/  IMAD.MOV.U32 R7, RZ, RZ, R8 ;  /* 0x000000ffff077224 */ /* 0x001fe400078e0008 */
[----:B------:R-:W-:Y:S02]  /*b010*/  IMAD.MOV R14, RZ, RZ, -R14 ;  /* 0x000000ffff0e7224 */ /* 0x000fe400078e0a0e */
[----:B------:R-:W-:Y:S01]  /*b020*/  @!P6 IMAD.MOV R7, RZ, RZ, -R7 ;  /* 0x000000ffff07e224 */ /* 0x000fe200078e0a07 */
[----:B------:R-:W-:Y:S01]  /*b030*/  ISETP.GE.AND P6, PT, R10, RZ, PT ;  /* 0x000000ff0a00720c */ /* 0x000fe20003fc6270 */
[----:B------:R-:W-:Y:S01]  /*b040*/  @!P3 IMAD.IADD R12, R12, 0x1, -R3 ;  /* 0x000000010c0cb824 */ /* 0x000fe200078e0a03 */
[C---:B------:R-:W-:Y:S01]  /*b050*/  ISETP.GT.U32.AND P3, PT, R3.reuse, R11, PT ;  /* 0x0000000b0300720c */ /* 0x040fe20003f64070 */
[----:B------:R-:W-:Y:S01]  /*b060*/  IMAD.MOV R9, RZ, RZ, -R9 ;  /* 0x000000ffff097224 */ /* 0x000fe200078e0a09 */
[----:B------:R0:W-:Y:S01]  /*b070*/  STL [R1+0x77c], R7 ;  /* 0x00077c0701007387 */ /* 0x0001e20000100800 */
[----:B------:R-:W-:-:S02]  /*b080*/  IMAD R2, R3, R14, R2 ;  /* 0x0000000e03027224 */ /* 0x000fc400078e0202 */
[----:B------:R-:W-:Y:S02]  /*b090*/  IMAD R5, R3, R9, R5 ;  /* 0x0000000903057224 */ /* 0x000fe400078e0205 */
[--C-:B------:R-:W-:Y:S01]  /*b0a0*/  @!P5 IMAD.IADD R13, R13, 0x1, -R3.reuse ;  /* 0x000000010d0dd824 */ /* 0x100fe200078e0a03 */
[----:B------:R-:W-:Y:S01]  /*b0b0*/  ISETP.GT.U32.AND P5, PT, R3, R2, PT ;  /* 0x000000020300720c */ /* 0x000fe20003fa4070 */
[C---:B------:R-:W-:Y:S02]  /*b0c0*/  VIADD R8, R0.reuse, 0x138 ;  /* 0x0000013800087836 */ /* 0x040fe40000000000 */
[----:B------:R-:W-:Y:S02]  /*b0d0*/  VIADD R9, R0, 0x136 ;  /* 0x0000013600097836 */ /* 0x000fe40000000000 */
[----:B0-----:R-:W-:Y:S01]  /*b0e0*/  IMAD.MOV.U32 R7, RZ, RZ, R12 ;  /* 0x000000ffff077224 */ /* 0x001fe200078e000c */
[----:B------:R-:W-:Y:S01]  /*b0f0*/  IABS R16, R8 ;  /* 0x0000000800107213 */ /* 0x000fe20000000000 */
[----:B------:R-:W-:Y:S01]  /*b100*/  @!P3 IMAD.IADD R11, R11, 0x1, -R3 ;  /* 0x000000010b0bb824 */ /* 0x000fe200078e0a03 */
[----:B------:R-:W-:Y:S01]  /*b110*/  IABS R18, R9 ;  /* 0x0000000900127213 */ /* 0x000fe20000000000 */
[----:B------:R-:W-:Y:S01]  /*b120*/  @!P1 IMAD.MOV R7, RZ, RZ, -R7 ;  /* 0x000000ffff079224 */ /* 0x000fe200078e0a07 */
[C---:B------:R-:W-:Y:S01]  /*b130*/  ISETP.GT.U32.AND P1, PT, R3.reuse, R5, PT ;  /* 0x000000050300720c */ /* 0x040fe20003f24070 */
[----:B------:R-:W-:Y:S01]  /*b140*/  IMAD.HI.U32 R12, R4, R16, RZ ;  /* 0x00000010040c7227 */ /* 0x000fe200078e00ff */
[----:B------:R-:W-:-:S02]  /*b150*/  ISETP.GT.U32.AND P3, PT, R3, R11, PT ;  /* 0x0000000b0300720c */ /* 0x000fc40003f64070 */
[----:B------:R0:W-:Y:S01]  /*b160*/  STL [R1+0x774], R7 ;  /* 0x0007740701007387 */ /* 0x0001e20000100800 */
[--C-:B------:R-:W-:Y:S02]  /*b170*/  @!P5 IMAD.IADD R2, R2, 0x1, -R3.reuse ;  /* 0x000000010202d824 */ /* 0x100fe400078e0a03 */
[C---:B------:R-:W-:Y:S02]  /*b180*/  VIADD R14, R0.reuse, 0x137 ;  /* 0x00000137000e7836 */ /* 0x040fe40000000000 */
[----:B------:R-:W-:Y:S01]  /*b190*/  VIADD R10, R0, 0x135 ;  /* 0x00000135000a7836 */ /* 0x000fe20000000000 */
[----:B------:R-:W-:Y:S02]  /*b1a0*/  ISETP.GT.U32.AND P5, PT, R3, R2, PT ;  /* 0x000000020300720c */ /* 0x000fe40003fa4070 */
[----:B------:R-:W-:Y:S01]  /*b1b0*/  IABS R17, R14 ;  /* 0x0000000e00117213 */ /* 0x000fe20000000000 */
[----:B------:R-:W-:Y:S01]  /*b1c0*/  @!P1 IMAD.IADD R5, R5, 0x1, -R3 ;  /* 0x0000000105059824 */ /* 0x000fe200078e0a03 */
[----:B------:R-:W-:Y:S01]  /*b1d0*/  IABS R15, R10 ;  /* 0x0000000a000f7213 */ /* 0x000fe20000000000 */
[----:B0-----:R-:W-:-:S02]  /*b1e0*/  IMAD.MOV.U32 R7, RZ, RZ, R13 ;  /* 0x000000ffff077224 */ /* 0x001fc400078e000d */
[----:B------:R-:W-:Y:S01]  /*b1f0*/  IMAD.MOV R13, RZ, RZ, -R12 ;  /* 0x000000ffff0d7224 */ /* 0x000fe200078e0a0c */
[C---:B------:R-:W-:Y:S01]  /*b200*/  ISETP.GT.U32.AND P1, PT, R3.reuse, R5, PT ;  /* 0x000000050300720c */ /* 0x040fe20003f24070 */
[----:B------:R-:W-:Y:S01]  /*b210*/  @!P2 IMAD.MOV R7, RZ, RZ, -R7 ;  /* 0x000000ffff07a224 */ /* 0x000fe200078e0a07 */
[----:B------:R-:W-:Y:S01]  /*b220*/  ISETP.GE.AND P2, PT, R8, RZ, PT ;  /* 0x000000ff0800720c */ /* 0x000fe20003f46270 */
[----:B------:R-:W-:Y:S02]  /*b230*/  IMAD.MOV.U32 R12, RZ, RZ, R18 ;  /* 0x000000ffff0c7224 */ /* 0x000fe400078e0012 */
[----:B------:R-:W-:Y:S01]  /*b240*/  IMAD R8, R3, R13, R16 ;  /* 0x0000000d03087224 */ /* 0x000fe200078e0210 */
[----:B------:R0:W-:Y:S01]  /*b250*/  STL [R1+0x770], R7 ;  /* 0x0007700701007387 */ /* 0x0001e20000100800 */
[----:B------:R-:W-:Y:S02]  /*b260*/  @!P3 IMAD.IADD R11, R11, 0x1, -R3 ;  /* 0x000000010b0bb824 */ /* 0x000fe400078e0a03 */
[----:B------:R-:W-:Y:S01]  /*b270*/  IMAD.MOV.U32 R13, RZ, RZ, R15 ;  /* 0x000000ffff0d7224 */ /* 0x000fe200078e000f */
[----:B------:R-:W-:Y:S01]  /*b280*/  ISETP.GT.U32.AND P3, PT, R3, R8, PT ;  /* 0x000000080300720c */ /* 0x000fe20003f64070 */
[----:B------:R-:W-:-:S04]  /*b290*/  IMAD.HI.U32 R18, R4, R17, RZ ;  /* 0x0000001104127227 */ /* 0x000fc800078e00ff */
[----:B------:R-:W-:-:S04]  /*b2a0*/  IMAD.HI.U32 R16, R4, R12, RZ ;  /* 0x0000000c04107227 */ /* 0x000fc800078e00ff */
[----:B0-----:R-:W-:Y:S02]  /*b2b0*/  IMAD.MOV.U32 R7, RZ, RZ, R11 ;  /* 0x000000ffff077224 */ /* 0x001fe400078e000b */
[----:B------:R-:W-:-:S04]  /*b2c0*/  IMAD.HI.U32 R15, R4, R13, RZ ;  /* 0x0000000d040f7227 */ /* 0x000fc800078e00ff */
[----:B------:R-:W-:Y:S02]  /*b2d0*/  IMAD.MOV R18, RZ, RZ, -R18 ;  /* 0x000000ffff127224 */ /* 0x000fe400078e0a12 */
[----:B------:R-:W-:Y:S02]  /*b2e0*/  IMAD.MOV R16, RZ, RZ, -R16 ;  /* 0x000000ffff107224 */ /* 0x000fe400078e0a10 */
[----:B------:R-:W-:Y:S01]  /*b2f0*/  @!P5 IMAD.IADD R2, R2, 0x1, -R3 ;  /* 0x000000010202d824 */ /* 0x000fe200078e0a03 */
[----:B------:R-:W-:Y:S01]  /*b300*/  ISETP.GE.AND P5, PT, R14, RZ, PT ;  /* 0x000000ff0e00720c */ /* 0x000fe20003fa6270 */
[----:B------:R-:W-:Y:S02]  /*b310*/  @!P0 IMAD.MOV R7, RZ, RZ, -R7 ;  /* 0x000000ffff078224 */ /* 0x000fe400078e0a07 */
[C---:B------:R-:W-:Y:S02]  /*b320*/  IMAD R14, R3.reuse, R18, R17 ;  /* 0x00000012030e7224 */ /* 0x040fe400078e0211 */
[----:B------:R-:W-:Y:S01]  /*b330*/  IMAD.MOV R15, RZ, RZ, -R15 ;  /* 0x000000ffff0f7224 */ /* 0x000fe200078e0a0f */
[----:B------:R0:W-:Y:S01]  /*b340*/  STL [R1+0x76c], R7 ;  /* 0x00076c0701007387 */ /* 0x0001e20000100800 */
[C---:B------:R-:W-:Y:S01]  /*b350*/  IMAD R12, R3.reuse, R16, R12 ;  /* 0x00000010030c7224 */ /* 0x040fe200078e020c */
[----:B------:R-:W-:Y:S01]  /*b360*/  ISETP.GT.U32.AND P0, PT, R3, R14, PT ;  /* 0x0000000e0300720c */ /* 0x000fe20003f04070 */
[----:B------:R-:W-:-:S02]  /*b370*/  @!P1 IMAD.IADD R5, R5, 0x1, -R3 ;  /* 0x0000000105059824 */ /* 0x000fc400078e0a03 */
[C---:B------:R-:W-:Y:S01]  /*b380*/  IMAD R11, R3.reuse, R15, R13 ;  /* 0x0000000f030b7224 */ /* 0x040fe200078e020d */
[C---:B------:R-:W-:Y:S01]  /*b390*/  ISETP.GT.U32.AND P1, PT, R3.reuse, R12, PT ;  /* 0x0000000c0300720c */ /* 0x040fe20003f24070 */
[----:B------:R-:W-:Y:S02]  /*b3a0*/  @!P3 IMAD.IADD R8, R8, 0x1, -R3 ;  /* 0x000000010808b824 */ /* 0x000fe400078e0a03 */
[----:B------:R-:W-:Y:S02]  /*b3b0*/  IMAD.MOV.U32 R15, RZ, RZ, R2 ;  /* 0x000000ffff0f7224 */ /* 0x000fe400078e0002 */
[----:B0-----:R-:W-:Y:S01]  /*b3c0*/  IMAD.MOV.U32 R7, RZ, RZ, R5 ;  /* 0x000000ffff077224 */ /* 0x001fe200078e0005 */
[C---:B------:R-:W-:Y:S01]  /*b3d0*/  ISETP.GT.U32.AND P3, PT, R3.reuse, R8, PT ;  /* 0x000000080300720c */ /* 0x040fe20003f64070 */
[C---:B------:R-:W-:Y:S02]  /*b3e0*/  VIADD R16, R0.reuse, 0x134 ;  /* 0x0000013400107836 */ /* 0x040fe40000000000 */
[----:B------:R-:W-:Y:S01]  /*b3f0*/  @!P6 IMAD.MOV R7, RZ, RZ, -R7 ;  /* 0x000000ffff07e224 */ /* 0x000fe200078e0a07 */
[----:B------:R-:W-:Y:S01]  /*b400*/  ISETP.GT.U32.AND P6, PT, R3, R11, PT ;  /* 0x0000000b0300720c */ /* 0x000fe20003fc4070 */
[----:B------:R-:W-:Y:S01]  /*b410*/  @!P4 IMAD.MOV R15, RZ, RZ, -R15 ;  /* 0x000000ffff0fc224 */ /* 0x000fe200078e0a0f */
[----:B------:R-:W-:Y:S01]  /*b420*/  IABS R13, R16 ;  /* 0x00000010000d7213 */ /* 0x000fe20000000000 */
[----:B------:R-:W-:Y:S01]  /*b430*/  VIADD R17, R0, 0x133 ;  /* 0x0000013300117836 */ /* 0x000fe20000000000 */
[----:B------:R-:W-:Y:S01]  /*b440*/  ISETP.GE.AND P4, PT, R9, RZ, PT ;  /* 0x000000ff0900720c */ /* 0x000fe20003f86270 */
[--C-:B------:R-:W-:Y:S01]  /*b450*/  @!P0 IMAD.IADD R14, R14, 0x1, -R3.reuse ;  /* 0x000000010e0e8824 */ /* 0x100fe200078e0a03 */
[----:B------:R0:W-:Y:S01]  /*b460*/  STL [R1+0x768], R15 ;  /* 0x0007680f01007387 */ /* 0x0001e20000100800 */
[----:B------:R-:W-:Y:S01]  /*b470*/  @!P1 IMAD.IADD R12, R12, 0x1, -R3 ;  /* 0x000000010c0c9824 */ /* 0x000fe200078e0a03 */
[----:B------:R-:W-:Y:S01]  /*b480*/  ISETP.GE.AND P0, PT, R16, RZ, PT ;  /* 0x000000ff1000720c */ /* 0x000fe20003f06270 */
[----:B------:R-:W-:Y:S01]  /*b490*/  IMAD.MOV.U32 R2, RZ, RZ, R13 ;  /* 0x000000ffff027224 */ /* 0x000fe200078e000d */
[----:B------:R-:W-:Y:S01]  /*b4a0*/  ISETP.GT.U32.AND P1, PT, R3, R14, PT ;  /* 0x0000000e0300720c */ /* 0x000fe20003f24070 */
[--C-:B------:R-:W-:Y:S01]  /*b4b0*/  @!P3 IMAD.IADD R8, R8, 0x1, -R3.reuse ;  /* 0x000000010808b824 */ /* 0x100fe200078e0a03 */
[----:B------:R1:W-:Y:S01]  /*b4c0*/  STL [R1+0x764], R7 ;  /* 0x0007640701007387 */ /* 0x0003e20000100800 */
[----:B------:R-:W-:Y:S01]  /*b4d0*/  @!P6 IMAD.IADD R11, R11, 0x1, -R3 ;  /* 0x000000010b0be824 */ /* 0x000fe200078e0a03 */
[----:B------:R-:W-:Y:S01]  /*b4e0*/  ISETP.GT.U32.AND P6, PT, R3, R12, PT ;  /* 0x0000000c0300720c */ /* 0x000fe20003fc4070 */
[----:B------:R-:W-:Y:S01]  /*b4f0*/  IMAD.HI.U32 R5, R4, R2, RZ ;  /* 0x0000000204057227 */ /* 0x000fe200078e00ff */
[----:B0-----:R-:W-:-:S02]  /*b500*/  IABS R15, R17 ;  /* 0x00000011000f7213 */ /* 0x001fc40000000000 */
[----:B------:R-:W-:Y:S01]  /*b510*/  ISETP.GE.AND P3, PT, R10, RZ, PT ;  /* 0x000000ff0a00720c */ /* 0x000fe20003f66270 */
[----:B------:R-:W-:Y:S02]  /*b520*/  IMAD.MOV R5, RZ, RZ, -R5 ;  /* 0x000000ffff057224 */ /* 0x000fe400078e0a05 */
[----:B------:R-:W-:-:S04]  /*b530*/  IMAD.HI.U32 R9, R4, R15, RZ ;  /* 0x0000000f04097227 */ /* 0x000fc800078e00ff */
[----:B-1----:R-:W-:Y:S02]  /*b540*/  IMAD.MOV.U32 R7, RZ, RZ, R8 ;  /* 0x000000ffff077224 */ /* 0x002fe400078e0008 */
[----:B------:R-:W-:Y:S02]  /*b550*/  IMAD.MOV R9, RZ, RZ, -R9 ;  /* 0x000000ffff097224 */ /* 0x000fe400078e0a09 */
        /* <DEDUP_REMOVED lines=17> */
[----:B------:R-:W-:Y:S01]  /*b670*/  IMAD.HI.U32 R17, R4, R16, RZ ;  /* 0x0000001004117227 */ /* 0x000fe200078e00ff */
[----:B------:R-:W-:-:S03]  /*b680*/  IABS R10, R5 ;  /* 0x00000005000a7213 */ /* 0x000fc60000000000 */
        /* <DEDUP_REMOVED lines=50> */
[----:B------:R-:W-:Y:S01]  /*b9b0*/  VIADD R13, R0, 0x12c ;  /* 0x0000012c000d7836 */ /* 0x000fe20000000000 */
[C---:B------:R-:W-:Y:S01]  /*b9c0*/  ISETP.GT.U32.AND P6, PT, R3.reuse, R5, PT ;  /* 0x000000050300720c */ /* 0x040fe20003fc4070 */
[----:B------:R-:W-:Y:S01]  /*b9d0*/  @!P0 IMAD.MOV R7, RZ, RZ, -R7 ;  /* 0x000000ffff078224 */ /* 0x000fe200078e0a07 */
[----:B------:R-:W-:Y:S01]  /*b9e0*/  ISETP.GT.U32.AND P0, PT, R3, R10, PT ;  /* 0x0000000a0300720c */ /* 0x000fe20003f04070 */
[----:B------:R-:W-:Y:S01]  /*b9f0*/  IMAD.HI.U32 R20, R4, R19, RZ ;  /* 0x0000001304147227 */ /* 0x000fe200078e00ff */
[----:B------:R-:W-:Y:S02]  /*ba00*/  IABS R12, R13 ;  /* 0x0000000d000c7213 */ /* 0x000fe40000000000 */
[----:B------:R0:W-:Y:S01]  /*ba10*/  STL [R1+0x74c], R7 ;  /* 0x00074c0701007387 */ /* 0x0001e20000100800 */
[----:B------:R-:W-:Y:S01]  /*ba20*/  @!P3 IMAD.IADD R2, R2, 0x1, -R3 ;  /* 0x000000010202b824 */ /* 0x000fe200078e0a03 */
[----:B------:R-:W-:Y:S01]  /*ba30*/  ISETP.GE.AND P3, PT, R8, RZ, PT ;  /* 0x000000ff0800720c */ /* 0x000fe20003f66270 */
[----:B------:R-:W-:Y:S01]  /*ba40*/  IMAD.MOV R20, RZ, RZ, -R20 ;  /* 0x000000ffff147224 */ /* 0x000fe200078e0a14 */
[----:B------:R-:W-:Y:S01]  /*ba50*/  STL [R1+0x748], R15 ;  /* 0x0007480f01007387 */ /* 0x000fe20000100800 */
[----:B------:R-:W-:-:S04]  /*ba60*/  IMAD.HI.U32 R18, R4, R12, RZ ;  /* 0x0000000c04127227 */ /* 0x000fc800078e00ff */
[----:B------:R-:W-:Y:S01]  /*ba70*/  @!P6 IMAD.IADD R5, R5, 0x1, -R3 ;  /* 0x000000010505e824 */ /* 0x000fe200078e0a03 */
[C---:B------:R-:W-:Y:S01]  /*ba80*/  ISETP.GT.U32.AND P6, PT, R3.reuse, R2, PT ;  /* 0x000000020300720c */ /* 0x040fe20003fc4070 */
[----:B0-----:R-:W-:Y:S02]  /*ba90*/  IMAD.MOV.U32 R7, RZ, RZ, R16 ;  /* 0x000000ffff077224 */ /* 0x001fe400078e0010 */
[----:B------:R-:W-:Y:S01]  /*baa0*/  VIADD R14, R0, 0x12b ;  /* 0x0000012b000e7836 */ /* 0x000fe20000000000 */
[C---:B------:R-:W-:Y:S01]  /*bab0*/  ISETP.GT.U32.AND P2, PT, R3.reuse, R5, PT ;  /* 0x000000050300720c */ /* 0x040fe20003f44070 */
[C---:B------:R-:W-:Y:S02]  /*bac0*/  IMAD R8, R3.reuse, R20, R19 ;  /* 0x0000001403087224 */ /* 0x040fe400078e0213 */
[----:B------:R-:W-:Y:S02]  /*bad0*/  IMAD.MOV R18, RZ, RZ, -R18 ;  /* 0x000000ffff127224 */ /* 0x000fe400078e0a12 */
[----:B------:R-:W-:Y:S01]  /*bae0*/  @!P1 IMAD.MOV R7, RZ, RZ, -R7 ;  /* 0x000000ffff079224 */ /* 0x000fe200078e0a07 */
[----:B------:R-:W-:Y:S01]  /*baf0*/  ISETP.GT.U32.AND P1, PT, R3, R8, PT ;  /* 0x000000080300720c */ /* 0x000fe20003f24070 */
[----:B------:R-:W-:Y:S01]  /*bb00*/  @!P0 IMAD.IADD R10, R10, 0x1, -R3 ;  /* 0x000000010a0a8824 */ /* 0x000fe200078e0a03 */
[----:B------:R-:W-:Y:S01]  /*bb10*/  ISETP.GE.AND P0, PT, R17, RZ, PT ;  /* 0x000000ff1100720c */ /* 0x000fe20003f06270 */
[----:B------:R-:W-:Y:S01]  /*bb20*/  @!P5 IMAD.MOV R9, RZ, RZ, -R9 ;  /* 0x000000ffff09d224 */ /* 0x000fe200078e0a09 */
[----:B------:R-:W-:Y:S01]  /*bb30*/  IABS R17, R14 ;  /* 0x0000000e00117213 */ /* 0x000fe20000000000 */
[----:B------:R-:W-:Y:S01]  /*bb40*/  IMAD R12, R3, R18, R12 ;  /* 0x00000012030c7224 */ /* 0x000fe200078e020c */
[----:B------:R0:W-:Y:S01]  /*bb50*/  STL [R1+0x744], R7 ;  /* 0x0007440701007387 */ /* 0x0001e20000100800 */
[--C-:B------:R-:W-:Y:S01]  /*bb60*/  @!P6 IMAD.IADD R2, R2, 0x1, -R3.reuse ;  /* 0x000000010202e824 */ /* 0x100fe200078e0a03 */
[----:B------:R-:W-:Y:S01]  /*bb70*/  ISETP.GE.AND P5, PT, R11, RZ, PT ;  /* 0x000000ff0b00720c */ /* 0x000fe20003fa6270 */
[--C-:B------:R-:W-:Y:S01]  /*bb80*/  @!P2 IMAD.IADD R5, R5, 0x1, -R3.reuse ;  /* 0x000000010505a824 */ /* 0x100fe200078e0a03 */
[----:B------:R1:W-:Y:S01]  /*bb90*/  STL [R1+0x740], R9 ;  /* 0x0007400901007387 */ /* 0x0003e20000100800 */
[----:B------:R-:W-:Y:S01]  /*bba0*/  ISETP.GT.U32.AND P6, PT, R3, R12, PT ;  /* 0x0000000c0300720c */ /* 0x000fe20003fc4070 */
[----:B------:R-:W-:Y:S01]  /*bbb0*/  VIADD R11, R0, 0x129 ;  /* 0x00000129000b7836 */ /* 0x000fe20000000000 */
[----:B------:R-:W-:Y:S01]  /*bbc0*/  ISETP.GE.AND P2, PT, R14, RZ, PT ;  /* 0x000000ff0e00720c */ /* 0x000fe20003f46270 */
[----:B------:R-:W-:-:S02]  /*bbd0*/  @!P1 IMAD.IADD R8, R8, 0x1, -R3 ;  /* 0x0000000108089824 */ /* 0x000fc400078e0a03 */
[----:B0-----:R-:W-:Y:S02]  /*bbe0*/  IMAD.MOV.U32 R7, RZ, RZ, R10 ;  /* 0x000000ffff077224 */ /* 0x001fe400078e000a */
[----:B------:R-:W-:Y:S02]  /*bbf0*/  VIADD R10, R0, 0x12a ;  /* 0x0000012a000a7836 */ /* 0x000fe40000000000 */
[----:B-1----:R-:W-:-:S03]  /*bc00*/  IMAD.HI.U32 R9, R4, R17, RZ ;  /* 0x0000001104097227 */ /* 0x002fc600078e00ff */
[----:B------:R-:W-:Y:S01]  /*bc10*/  ISETP.GE.AND P1, PT, R10, RZ, PT ;  /* 0x000000ff0a00720c */ /* 0x000fe20003f26270 */
[----:B------:R-:W-:Y:S01]  /*bc20*/  @!P4 IMAD.MOV R7, RZ, RZ, -R7 ;  /* 0x000000ffff07c224 */ /* 0x000fe200078e0a07 */
[----:B------:R-:W-:Y:S01]  /*bc30*/  ISETP.GE.AND P4, PT, R13, RZ, PT ;  /* 0x000000ff0d00720c */ /* 0x000fe20003f86270 */
[----:B------:R-:W-:Y:S01]  /*bc40*/  IMAD.MOV R15, RZ, RZ, -R9 ;  /* 0x000000ffff0f7224 */ /* 0x000fe200078e0a09 */
[----:B------:R-:W-:Y:S01]  /*bc50*/  IABS R9, R10 ;  /* 0x0000000a00097213 */ /* 0x000fe20000000000 */
[----:B------:R-:W-:Y:S01]  /*bc60*/  @!P6 IMAD.IADD R12, R12, 0x1, -R3 ;  /* 0x000000010c0ce824 */ /* 0x000fe200078e0a03 */
[----:B------:R0:W-:Y:S01]  /*bc70*/  STL [R1+0x73c], R7 ;  /* 0x00073c0701007387 */ /* 0x0001e20000100800 */
[C---:B------:R-:W-:Y:S01]  /*bc80*/  ISETP.GT.U32.AND P6, PT, R3.reuse, R8, PT ;  /* 0x000000080300720c */ /* 0x040fe20003fc4070 */
[----:B------:R-:W-:Y:S02]  /*bc90*/  IMAD R15, R3, R15, R17 ;  /* 0x0000000f030f7224 */ /* 0x000fe400078e0211 */
[----:B------:R-:W-:-:S02]  /*bca0*/  IMAD.MOV.U32 R10, RZ, RZ, R9 ;  /* 0x000000ffff0a7224 */ /* 0x000fc400078e0009 */
[----:B------:R-:W-:Y:S02]  /*bcb0*/  VIADD R18, R0, 0x127 ;  /* 0x0000012700127836 */ /* 0x000fe40000000000 */
[----:B------:R-:W-:-:S04]  /*bcc0*/  IMAD.HI.U32 R14, R4, R10, RZ ;  /* 0x0000000a040e7227 */ /* 0x000fc800078e00ff */
[----:B0-----:R-:W-:Y:S01]  /*bcd0*/  IMAD.MOV.U32 R7, RZ, RZ, R2 ;  /* 0x000000ffff077224 */ /* 0x001fe200078e0002 */
[----:B------:R-:W-:Y:S01]  /*bce0*/  IABS R2, R11 ;  /* 0x0000000b00027213 */ /* 0x000fe20000000000 */
[----:B------:R-:W-:Y:S02]  /*bcf0*/  @!P6 IMAD.IADD R8, R8, 0x1, -R3 ;  /* 0x000000010808e824 */ /* 0x000fe400078e0a03 */
[----:B------:R-:W-:Y:S01]  /*bd00*/  @!P0 IMAD.MOV R7, RZ, RZ, -R7 ;  /* 0x000000ffff078224 */ /* 0x000fe200078e0a07 */
[----:B------:R-:W-:Y:S01]  /*bd10*/  ISETP.GT.U32.AND P0, PT, R3, R12, PT ;  /* 0x0000000c0300720c */ /* 0x000fe20003f04070 */
[----:B------:R-:W-:Y:S02]  /*bd20*/  VIADD R9, R0, 0x128 ;  /* 0x0000012800097836 */ /* 0x000fe40000000000 */
[----:B------:R-:W-:Y:S01]  /*bd30*/  IMAD.HI.U32 R16, R4, R2, RZ ;  /* 0x0000000204107227 */ /* 0x000fe200078e00ff */
[----:B------:R0:W-:Y:S02]  /*bd40*/  STL [R1+0x738], R7 ;  /* 0x0007380701007387 */ /* 0x0001e40000100800 */
[----:B------:R-:W-:Y:S01]  /*bd50*/  IABS R13, R9 ;  /* 0x00000009000d7213 */ /* 0x000fe20000000000 */
[----:B------:R-:W-:-:S04]  /*bd60*/  IMAD.MOV R16, RZ, RZ, -R16 ;  /* 0x000000ffff107224 */ /* 0x000fc800078e0a10 */
[----:B------:R-:W-:Y:S02]  /*bd70*/  IMAD R2, R3, R16, R2 ;  /* 0x0000001003027224 */ /* 0x000fe400078e0202 */
[----:B------:R-:W-:Y:S01]  /*bd80*/  @!P0 IMAD.IADD R12, R12, 0x1, -R3 ;  /* 0x000000010c0c8824 */ /* 0x000fe200078e0a03 */
[----:B------:R-:W-:Y:S01]  /*bd90*/  ISETP.GE.AND P0, PT, R11, RZ, PT ;  /* 0x000000ff0b00720c */ /* 0x000fe20003f06270 */
[----:B0-----:R-:W-:Y:S02]  /*bda0*/  IMAD.MOV.U32 R7, RZ, RZ, R5 ;  /* 0x000000ffff077224 */ /* 0x001fe400078e0005 */
[----:B------:R-:W-:Y:S01]  /*bdb0*/  IMAD.MOV R5, RZ, RZ, -R14 ;  /* 0x000000ffff057224 */ /* 0x000fe200078e0a0e */
[----:B------:R-:W-:Y:S01]  /*bdc0*/  IABS R14, R18 ;  /* 0x00000012000e7213 */ /* 0x000fe20000000000 */
[----:B------:R-:W-:Y:S01]  /*bdd0*/  @!P3 IMAD.MOV R7, RZ, RZ, -R7 ;  /* 0x000000ffff07b224 */ /* 0x000fe200078e0a07 */
[C---:B------:R-:W-:Y:S01]  /*bde0*/  ISETP.GT.U32.AND P3, PT, R3.reuse, R15, PT ;  /* 0x0000000f0300720c */ /* 0x040fe20003f64070 */
[----:B------:R-:W-:-:S02]  /*bdf0*/  IMAD R5, R3, R5, R10 ;  /* 0x0000000503057224 */ /* 0x000fc400078e020a */
[----:B------:R-:W-:Y:S01]  /*be00*/  IMAD.MOV.U32 R10, RZ, RZ, R14 ;  /* 0x000000ffff0a7224 */ /* 0x000fe200078e000e */
[----:B------:R0:W-:Y:S01]  /*be10*/  STL [R1+0x734], R7 ;  /* 0x0007340701007387 */ /* 0x0001e20000100800 */
[----:B------:R-:W-:Y:S01]  /*be20*/  IMAD.HI.U32 R14, R4, R13, RZ ;  /* 0x0000000d040e7227 */ /* 0x000fe200078e00ff */
[----:B------:R-:W-:-:S03]  /*be30*/  ISETP.GT.U32.AND P6, PT, R3, R5, PT ;  /* 0x000000050300720c */ /* 0x000fc60003fc4070 */
[----:B------:R-:W-:Y:S02]  /*be40*/  IMAD.MOV R14, RZ, RZ, -R14 ;  /* 0x000000ffff0e7224 */ /* 0x000fe400078e0a0e */
[----:B------:R-:W-:-:S04]  /*be50*/  IMAD.HI.U32 R11, R4, R10, RZ ;  /* 0x0000000a040b7227 */ /* 0x000fc800078e00ff */
[--C-:B------:R-:W-:Y:S01]  /*be60*/  @!P3 IMAD.IADD R15, R15, 0x1, -R3.reuse ;  /* 0x000000010f0fb824 */ /* 0x100fe200078e0a03 */
[----:B------:R-:W-:Y:S01]  /*be70*/  ISETP.GE.AND P3, PT, R9, RZ, PT ;  /* 0x000000ff0900720c */ /* 0x000fe20003f66270 */
[----:B0-----:R-:W-:Y:S02]  /*be80*/  IMAD.MOV.U32 R7, RZ, RZ, R8 ;  /* 0x000000ffff077224 */ /* 0x001fe400078e0008 */
[----:B------:R-:W-:Y:S01]  /*be90*/  @!P6 IMAD.IADD R5, R5, 0x1, -R3 ;  /* 0x000000010505e824 */ /* 0x000fe200078e0a03 */
[C---:B------:R-:W-:Y:S01]  /*bea0*/  ISETP.GT.U32.AND P6, PT, R3.reuse, R15, PT ;  /* 0x0000000f0300720c */ /* 0x040fe20003fc4070 */
[----:B------:R-:W-:Y:S02]  /*beb0*/  @!P5 IMAD.MOV R7, RZ, RZ, -R7 ;  /* 0x000000ffff07d224 */ /* 0x000fe400078e0a07 */
[C---:B------:R-:W-:Y:S01]  /*bec0*/  IMAD R13, R3.reuse, R14, R13 ;  /* 0x0000000e030d7224 */ /* 0x040fe200078e020d */
[----:B------:R-:W-:Y:S01]  /*bed0*/  ISETP.GT.U32.AND P5, PT, R3, R5, PT ;  /* 0x000000050300720c */ /* 0x000fe20003fa4070 */
[----:B------:R-:W-:Y:S01]  /*bee0*/  IMAD.MOV R11, RZ, RZ, -R11 ;  /* 0x000000ffff0b7224 */ /* 0x000fe200078e0a0b */
[----:B------:R0:W-:Y:S01]  /*bef0*/  STL [R1+0x730], R7 ;  /* 0x0007300701007387 */ /* 0x0001e20000100800 */
[----:B------:R-:W-:-:S02]  /*bf00*/  VIADD R14, R0, 0x125 ;  /* 0x00000125000e7836 */ /* 0x000fc40000000000 */
[----:B------:R-:W-:Y:S02]  /*bf10*/  IMAD R10, R3, R11, R10 ;  /* 0x0000000b030a7224 */ /* 0x000fe400078e020a */
[C---:B------:R-:W-:Y:S01]  /*bf20*/  VIADD R11, R0.reuse, 0x126 ;  /* 0x00000126000b7836 */ /* 0x040fe20000000000 */
[----:B------:R-:W-:Y:S01]  /*bf30*/  IABS R16, R14 ;  /* 0x0000000e00107213 */ /* 0x000fe20000000000 */
[--C-:B------:R-:W-:Y:S01]  /*bf40*/  @!P6 IMAD.IADD R15, R15, 0x1, -R3.reuse ;  /* 0x000000010f0fe824 */ /* 0x100fe200078e0a03 */
[----:B------:R-:W-:Y:S01]  /*bf50*/  ISETP.GT.U32.AND P6, PT, R3, R13, PT ;  /* 0x0000000d0300720c */ /* 0x000fe20003fc4070 */
[----:B------:R-:W-:Y:S01]  /*bf60*/  VIADD R9, R0, 0x123 ;  /* 0x0000012300097836 */ /* 0x000fe20000000000 */
[----:B------:R-:W-:Y:S01]  /*bf70*/  IABS R8, R11 ;  /* 0x0000000b00087213 */ /* 0x000fe20000000000 */
[----:B0-----:R-:W-:Y:S02]  /*bf80*/  IMAD.MOV.U32 R7, RZ, RZ, R12 ;  /* 0x000000ffff077224 */ /* 0x001fe400078e000c */
[----:B------:R-:W-:Y:S01]  /*bf90*/  @!P5 IMAD.IADD R5, R5, 0x1, -R3 ;  /* 0x000000010505d824 */ /* 0x000fe200078e0a03 */
[C---:B------:R-:W-:Y:S01]  /*bfa0*/  ISETP.GT.U32.AND P5, PT, R3.reuse, R10, PT ;  /* 0x0000000a0300720c */ /* 0x040fe20003fa4070 */
[----:B------:R-:W-:Y:S01]  /*bfb0*/  @!P4 IMAD.MOV R7, RZ, RZ, -R7 ;  /* 0x000000ffff07c224 */ /* 0x000fe200078e0a07 */
[----:B------:R-:W-:Y:S01]  /*bfc0*/  ISETP.GT.U32.AND P4, PT, R3, R2, PT ;  /* 0x000000020300720c */ /* 0x000fe20003f84070 */
[----:B------:R-:W-:Y:S01]  /*bfd0*/  IMAD.HI.U32 R17, R4, R8, RZ ;  /* 0x0000000804117227 */ /* 0x000fe200078e00ff */
[----:B------:R-:W-:-:S02]  /*bfe0*/  IABS R19, R9 ;  /* 0x0000000900137213 */ /* 0x000fc40000000000 */
[----:B------:R0:W-:Y:S01]  /*bff0*/  STL [R1+0x72c], R7 ;  /* 0x00072c0701007387 */ /* 0x0001e20000100800 */
[----:B------:R-:W-:Y:S02]  /*c000*/  @!P6 IMAD.IADD R13, R13, 0x1, -R3 ;  /* 0x000000010d0de824 */ /* 0x000fe400078e0a03 */
[----:B------:R-:W-:Y:S02]  /*c010*/  VIADD R12, R0, 0x124 ;  /* 0x00000124000c7836 */ /* 0x000fe40000000000 */
[----:B------:R-:W-:Y:S02]  /*c020*/  IMAD.MOV R17, RZ, RZ, -R17 ;  /* 0x000000ffff117224 */ /* 0x000fe400078e0a11 */
[--C-:B------:R-:W-:Y:S01]  /*c030*/  @!P5 IMAD.IADD R10, R10, 0x1, -R3.reuse ;  /* 0x000000010a0ad824 */ /* 0x100fe200078e0a03 */
[----:B------:R-:W-:Y:S01]  /*c040*/  IABS R20, R12 ;  /* 0x0000000c00147213 */ /* 0x000fe20000000000 */
[----:B------:R-:W-:Y:S01]  /*c050*/  @!P4 IMAD.IADD R2, R2, 0x1, -R3 ;  /* 0x000000010202c824 */ /* 0x000fe200078e0a03 */
[----:B------:R-:W-:Y:S01]  /*c060*/  ISETP.GE.AND P4, PT, R18, RZ, PT ;  /* 0x000000ff1200720c */ /* 0x000fe20003f86270 */
[C---:B------:R-:W-:Y:S01]  /*c070*/  IMAD R8, R3.reuse, R17, R8 ;  /* 0x0000001103087224 */ /* 0x040fe200078e0208 */
[C---:B------:R-:W-:Y:S01]  /*c080*/  ISETP.GT.U32.AND P5, PT, R3.reuse, R13, PT ;  /* 0x0000000d0300720c */ /* 0x040fe20003fa4070 */
[----:B------:R-:W-:Y:S01]  /*c090*/  IMAD.MOV.U32 R18, RZ, RZ, R20 ;  /* 0x000000ffff127224 */ /* 0x000fe200078e0014 */
[----:B------:R-:W-:Y:S01]  /*c0a0*/  ISETP.GT.U32.AND P6, PT, R3, R2, PT ;  /* 0x000000020300720c */ /* 0x000fe20003fc4070 */
[----:B------:R-:W-:-:S04]  /*c0b0*/  IMAD.HI.U32 R20, R4, R16, RZ ;  /* 0x0000001004147227 */ /* 0x000fc800078e00ff */
[----:B------:R-:W-:Y:S02]  /*c0c0*/  IMAD.MOV.U32 R21, RZ, RZ, R15 ;  /* 0x000000ffff157224 */ /* 0x000fe400078e000f */
[----:B------:R-:W-:Y:S02]  /*c0d0*/  IMAD.MOV R20, RZ, RZ, -R20 ;  /* 0x000000ffff147224 */ /* 0x000fe400078e0a14 */
[----:B0-----:R-:W-:Y:S02]  /*c0e0*/  IMAD.MOV.U32 R7, RZ, RZ, R5 ;  /* 0x000000ffff077224 */ /* 0x001fe400078e0005 */
[----:B------:R-:W-:Y:S01]  /*c0f0*/  @!P2 IMAD.MOV R21, RZ, RZ, -R21 ;  /* 0x000000ffff15a224 */ /* 0x000fe200078e0a15 */
[C---:B------:R-:W-:Y:S01]  /*c100*/  ISETP.GT.U32.AND P2, PT, R3.reuse, R10, PT ;  /* 0x0000000a0300720c */ /* 0x040fe20003f44070 */
[----:B------:R-:W-:Y:S01]  /*c110*/  @!P6 IMAD.IADD R2, R2, 0x1, -R3 ;  /* 0x000000010202e824 */ /* 0x000fe200078e0a03 */
[C---:B------:R-:W-:Y:S01]  /*c120*/  ISETP.GT.U32.AND P6, PT, R3.reuse, R8, PT ;  /* 0x000000080300720c */ /* 0x040fe20003fc4070 */
[----:B------:R-:W-:Y:S01]  /*c130*/  @!P1 IMAD.MOV R7, RZ, RZ, -R7 ;  /* 0x000000ffff079224 */ /* 0x000fe200078e0a07 */
[----:B------:R-:W-:Y:S01]  /*c140*/  STL [R1+0x728], R21 ;  /* 0x0007281501007387 */ /* 0x000fe20000100800 */
[----:B------:R-:W-:Y:S01]  /*c150*/  IMAD R16, R3, R20, R16 ;  /* 0x0000001403107224 */ /* 0x000fe200078e0210 */
[----:B------:R-:W-:Y:S01]  /*c160*/  ISETP.GE.AND P1, PT, R11, RZ, PT ;  /* 0x000000ff0b00720c */ /* 0x000fe20003f26270 */
[----:B------:R-:W-:Y:S01]  /*c170*/  IMAD.HI.U32 R15, R4, R19, RZ ;  /* 0x00000013040f7227 */ /* 0x000fe200078e00ff */
[----:B------:R0:W-:Y:S03]  /*c180*/  STL [R1+0x71c], R7 ;  /* 0x00071c0701007387 */ /* 0x0001e60000100800 */
[----:B------:R-:W-:Y:S01]  /*c190*/  @!P5 IMAD.IADD R13, R13, 0x1, -R3 ;  /* 0x000000010d0dd824 */ /* 0x000fe200078e0a03 */
[----:B------:R-:W-:Y:S01]  /*c1a0*/  ISETP.GT.U32.AND P5, PT, R3, R16, PT ;  /* 0x000000100300720c */ /* 0x000fe20003fa4070 */
[----:B------:R-:W-:-:S02]  /*c1b0*/  IMAD.MOV R15, RZ, RZ, -R15 ;  /* 0x000000ffff0f7224 */ /* 0x000fc400078e0a0f */
        /* <DEDUP_REMOVED lines=8> */
[----:B------:R-:W-:Y:S01]  /*c240*/  @!P3 IMAD.MOV R13, RZ, RZ, -R13 ;  /* 0x000000ffff0db224 */ /* 0x000fe200078e0a0d */
[----:B------:R-:W-:Y:S01]  /*c250*/  ISETP.GT.U32.AND P3, PT, R3, R15, PT ;  /* 0x0000000f0300720c */ /* 0x000fe20003f64070 */
[----:B------:R-:W-:Y:S01]  /*c260*/  IMAD.HI.U32 R11, R4, R18, RZ ;  /* 0x00000012040b7227 */ /* 0x000fe200078e00ff */
[----:B------:R0:W-:Y:S01]  /*c270*/  STL [R1+0x718], R7 ;  /* 0x0007180701007387 */ /* 0x0001e20000100800 */
[----:B------:R-:W-:-:S02]  /*c280*/  IABS R14, R5 ;  /* 0x00000005000e7213 */ /* 0x000fc40000000000 */
[----:B------:R-:W-:Y:S01]  /*c290*/  @!P5 IMAD.IADD R16, R16, 0x1, -R3 ;  /* 0x000000011010d824 */ /* 0x000fe200078e0a03 */
[----:B------:R-:W-:Y:S01]  /*c2a0*/  STL [R1+0x6fc], R13 ;  /* 0x0006fc0d01007387 */ /* 0x000fe20000100800 */
[----:B------:R-:W-:Y:S02]  /*c2b0*/  IMAD.MOV R11, RZ, RZ, -R11 ;  /* 0x000000ffff0b7224 */ /* 0x000fe400078e0a0b */
[----:B------:R-:W-:Y:S01]  /*c2c0*/  VIADD R17, R0, 0x121 ;  /* 0x0000012100117836 */ /* 0x000fe20000000000 */
[C---:B------:R-:W-:Y:S01]  /*c2d0*/  ISETP.GT.U32.AND P5, PT, R3.reuse, R16, PT ;  /* 0x000000100300720c */ /* 0x040fe20003fa4070 */
[C---:B------:R-:W-:Y:S02]  /*c2e0*/  IMAD R11, R3.reuse, R11, R18 ;  /* 0x0000000b030b7224 */ /* 0x040fe400078e0212 */
[----:B0-----:R-:W-:Y:S01]  /*c2f0*/  IMAD.MOV.U32 R7, RZ, RZ, R10 ;  /* 0x000000ffff077224 */ /* 0x001fe200078e000a */
[----:B------:R-:W-:Y:S01]  /*c300*/  IABS R2, R17 ;  /* 0x0000001100027213 */ /* 0x000fe20000000000 */
[----:B------:R-:W-:Y:S01]  /*c310*/  IMAD.HI.U32 R18, R4, R14, RZ ;  /* 0x0000000e04127227 */ /* 0x000fe200078e00ff */
[----:B------:R-:W-:-:S03]  /*c320*/  ISETP.GT.U32.AND P6, PT, R3, R11, PT ;  /* 0x0000000b0300720c */ /* 0x000fc60003fc4070 */
[----:B------:R-:W-:Y:S01]  /*c330*/  @!P4 IMAD.MOV R7, RZ, RZ, -R7 ;  /* 0x000000ffff07c224 */ /* 0x000fe200078e0a07 */
[----:B------:R-:W-:Y:S01]  /*c340*/  ISETP.GE.AND P4, PT, R12, RZ, PT ;  /* 0x000000ff0c00720c */ /* 0x000fe20003f86270 */
[--C-:B------:R-:W-:Y:S01]  /*c350*/  @!P0 IMAD.IADD R8, R8, 0x1, -R3.reuse ;  /* 0x0000000108088824 */ /* 0x100fe200078e0a03 */
[----:B------:R-:W-:Y:S01]  /*c360*/  ISETP.GE.AND P0, PT, R9, RZ, PT ;  /* 0x000000ff0900720c */ /* 0x000fe20003f06270 */
[----:B------:R-:W-:Y:S01]  /*c370*/  IMAD.MOV R18, RZ, RZ, -R18 ;  /* 0x000000ffff127224 */ /* 0x000fe200078e0a12 */
[----:B------:R0:W-:Y:S01]  /*c380*/  STL [R1+0x6f8], R7 ;  /* 0x0006f80701007387 */ /* 0x0001e20000100800 */
[----:B------:R-:W-:Y:S01]  /*c390*/  @!P3 IMAD.IADD R15, R15, 0x1, -R3 ;  /* 0x000000010f0fb824 */ /* 0x000fe200078e0a03 */
[----:B------:R-:W-:Y:S01]  /*c3a0*/  ISETP.GE.AND P3, PT, R5, RZ, PT ;  /* 0x000000ff0500720c */ /* 0x000fe20003f66270 */
[----:B------:R-:W-:Y:S02]  /*c3b0*/  IMAD R14, R3, R18, R14 ;  /* 0x00000012030e7224 */ /* 0x000fe400078e020e */
[----:B------:R-:W-:-:S04]  /*c3c0*/  IMAD.HI.U32 R9, R4, R2, RZ ;  /* 0x0000000204097227 */ /* 0x000fc800078e00ff */
[----:B------:R-:W-:Y:S01]  /*c3d0*/  @!P5 IMAD.IADD R16, R16, 0x1, -R3 ;  /* 0x000000011010d824 */ /* 0x000fe200078e0a03 */
[C---:B------:R-:W-:Y:S01]  /*c3e0*/  ISETP.GT.U32.AND P5, PT, R3.reuse, R14, PT ;  /* 0x0000000e0300720c */ /* 0x040fe20003fa4070 */
[----:B0-----:R-:W-:Y:S02]  /*c3f0*/  IMAD.MOV.U32 R7, RZ, RZ, R8 ;  /* 0x000000ffff077224 */ /* 0x001fe400078e0008 */
[----:B------:R-:W-:Y:S02]  /*c400*/  IMAD.MOV R9, RZ, RZ, -R9 ;  /* 0x000000ffff097224 */ /* 0x000fe400078e0a09 */
[----:B------:R-:W-:Y:S01]  /*c410*/  @!P1 IMAD.MOV R7, RZ, RZ, -R7 ;  /* 0x000000ffff079224 */ /* 0x000fe200078e0a07 */
[----:B------:R-:W-:Y:S01]  /*c420*/  ISETP.GT.U32.AND P1, PT, R3, R15, PT ;  /* 0x0000000f0300720c */ /* 0x000fe20003f24070 */
[--C-:B------:R-:W-:Y:S02]  /*c430*/  @!P6 IMAD.IADD R11, R11, 0x1, -R3.reuse ;  /* 0x000000010b0be824 */ /* 0x100fe400078e0a03 */
[C---:B------:R-:W-:Y:S01]  /*c440*/  IMAD R2, R3.reuse, R9, R2 ;  /* 0x0000000903027224 */ /* 0x040fe200078e0202 */
[----:B------:R0:W-:Y:S01]  /*c450*/  STL [R1+0x6e4], R7 ;  /* 0x0006e40701007387 */ /* 0x0001e20000100800 */
[----:B------:R-:W-:Y:S01]  /*c460*/  VIADD R8, R0, 0x120 ;  /* 0x0000012000087836 */ /* 0x000fe20000000000 */
[----:B------:R-:W-:Y:S01]  /*c470*/  ISETP.GT.U32.AND P6, PT, R3, R11, PT ;  /* 0x0000000b0300720c */ /* 0x000fe20003fc4070 */
[----:B------:R-:W-:-:S02]  /*c480*/  @!P5 IMAD.IADD R14, R14, 0x1, -R3 ;  /* 0x000000010e0ed824 */ /* 0x000fc400078e0a03 */
[C---:B------:R-:W-:Y:S01]  /*c490*/  VIADD R9, R0.reuse, 0x11f ;  /* 0x0000011f00097836 */ /* 0x040fe20000000000 */
[----:B------:R-:W-:Y:S01]  /*c4a0*/  IABS R19, R8 ;  /* 0x0000000800137213 */ /* 0x000fe20000000000 */
[C---:B------:R-:W-:Y:S01]  /*c4b0*/  VIADD R10, R0.reuse, 0x11e ;  /* 0x0000011e000a7836 */ /* 0x040fe20000000000 */
[----:B------:R-:W-:Y:S01]  /*c4c0*/  ISETP.GT.U32.AND P5, PT, R3, R14, PT ;  /* 0x0000000e0300720c */ /* 0x000fe20003fa4070 */
[----:B------:R-:W-:Y:S01]  /*c4d0*/  @!P1 IMAD.IADD R15, R15, 0x1, -R3 ;  /* 0x000000010f0f9824 */ /* 0x000fe200078e0a03 */
[----:B------:R-:W-:Y:S01]  /*c4e0*/  ISETP.GT.U32.AND P1, PT, R3, R2, PT ;  /* 0x000000020300720c */ /* 0x000fe20003f24070 */
        /* <DEDUP_REMOVED lines=8> */
[----:B------:R-:W-:Y:S01]  /*c570*/  @!P4 IMAD.MOV R11, RZ, RZ, -R11 ;  /* 0x000000ffff0bc224 */ /* 0x000fe200078e0a0b */
[----:B------:R-:W-:Y:S01]  /*c580*/  ISETP.GE.AND P4, PT, R9, RZ, PT ;  /* 0x000000ff0900720c */ /* 0x000fe20003f86270 */
[--C-:B------:R-:W-:Y:S01]  /*c590*/  @!P1 IMAD.IADD R2, R2, 0x1, -R3.reuse ;  /* 0x0000000102029824 */ /* 0x100fe200078e0a03 */
[----:B------:R-:W-:Y:S01]  /*c5a0*/  ISETP.GE.AND P6, PT, R17, RZ, PT ;  /* 0x000000ff1100720c */ /* 0x000fe20003fc6270 */
[----:B------:R-:W-:Y:S01]  /*c5b0*/  IMAD.HI.U32 R9, R4, R19, RZ ;  /* 0x0000001304097227 */ /* 0x000fe200078e00ff */
[----:B------:R1:W-:Y:S02]  /*c5c0*/  STL [R1+0x6dc], R11 ;  /* 0x0006dc0b01007387 */ /* 0x0003e40000100800 */
[----:B------:R-:W-:Y:S01]  /*c5d0*/  ISETP.GT.U32.AND P1, PT, R3, R2, PT ;  /* 0x000000020300720c */ /* 0x000fe20003f24070 */
[----:B------:R-:W-:Y:S01]  /*c5e0*/  @!P5 IMAD.IADD R14, R14, 0x1, -R3 ;  /* 0x000000010e0ed824 */ /* 0x000fe200078e0a03 */
[----:B------:R-:W-:Y:S01]  /*c5f0*/  ISETP.GE.AND P5, PT, R5, RZ, PT ;  /* 0x000000ff0500720c */ /* 0x000fe20003fa6270 */
[----:B0-----:R-:W-:Y:S01]  /*c600*/  IMAD.MOV.U32 R7, RZ, RZ, R15 ;  /* 0x000000ffff077224 */ /* 0x001fe200078e000f */
[----:B------:R-:W-:Y:S01]  /*c610*/  IABS R15, R5 ;  /* 0x00000005000f7213 */ /* 0x000fe20000000000 */
[----:B------:R-:W-:-:S02]  /*c620*/  IMAD.MOV R9, RZ, RZ, -R9 ;  /* 0x000000ffff097224 */ /* 0x000fc400078e0a09 */
[----:B------:R-:W-:Y:S01]  /*c630*/  @!P0 IMAD.MOV R7, RZ, RZ, -R7 ;  /* 0x000000ffff078224 */ /* 0x000fe200078e0a07 */
[----:B-1----:R-:W-:Y:S01]  /*c640*/  IABS R11, R10 ;  /* 0x0000000a000b7213 */ /* 0x002fe20000000000 */
[----:B------:R-:W-:Y:S01]  /*c650*/  IMAD R19, R3, R9, R19 ;  /* 0x0000000903137224 */ /* 0x000fe200078e0213 */
[----:B------:R-:W-:Y:S01]  /*c660*/  ISETP.GE.AND P0, PT, R10, RZ, PT ;  /* 0x000000ff0a00720c */ /* 0x000fe20003f06270 */
[----:B------:R-:W-:Y:S01]  /*c670*/  IMAD.MOV.U32 R10, RZ, RZ, R8 ;  /* 0x000000ffff0a7224 */ /* 0x000fe200078e0008 */
[----:B------:R0:W-:Y:S01]  /*c680*/  STL [R1+0x6d8], R7 ;  /* 0x0006d80701007387 */ /* 0x0001e20000100800 */
[----:B------:R-:W-:-:S04]  /*c690*/  IMAD.HI.U32 R8, R4, R11, RZ ;  /* 0x0000000b04087227 */ /* 0x000fc800078e00ff */
        /* <DEDUP_REMOVED lines=8> */
[----:B------:R-:W-:Y:S01]  /*c720*/  IMAD.HI.U32 R5, R4, R15, RZ ;  /* 0x0000000f04057227 */ /* 0x000fe200078e00ff */
[----:B------:R0:W-:Y:S03]  /*c730*/  STL [R1+0x6d4], R7 ;  /* 0x0006d40701007387 */ /* 0x0001e60000100800 */
[----:B------:R-:W-:Y:S02]  /*c740*/  IMAD R10, R3, R9, R10 ;  /* 0x00000009030a7224 */ /* 0x000fe400078e020a */
[----:B------:R-:W-:-:S02]  /*c750*/  IMAD.MOV R5, RZ, RZ, -R5 ;  /* 0x000000ffff057224 */ /* 0x000fc400078e0a05 */
[----:B------:R-:W-:Y:S01]  /*c760*/  VIADD R20, R0, 0x11c ;  /* 0x0000011c00147836 */ /* 0x000fe20000000000 */
[----:B------:R-:W-:Y:S01]  /*c770*/  ISETP.GT.U32.AND P1, PT, R3, R10, PT ;  /* 0x0000000a0300720c */ /* 0x000fe20003f24070 */
[----:B------:R-:W-:Y:S02]  /*c780*/  @!P3 IMAD.IADD R19, R19, 0x1, -R3 ;  /* 0x000000011313b824 */ /* 0x000fe400078e0a03 */
[----:B0-----:R-:W-:Y:S01]  /*c790*/  IMAD.MOV.U32 R7, RZ, RZ, R2 ;  /* 0x000000ffff077224 */ /* 0x001fe200078e0002 */
[----:B------:R-:W-:Y:S01]  /*c7a0*/  IABS R2, R16 ;  /* 0x0000001000027213 */ /* 0x000fe20000000000 */
[C---:B------:R-:W-:Y:S01]  /*c7b0*/  IMAD R15, R3.reuse, R5, R15 ;  /* 0x00000005030f7224 */ /* 0x040fe200078e020f */
[C---:B------:R-:W-:Y:S01]  /*c7c0*/  ISETP.GT.U32.AND P3, PT, R3.reuse, R19, PT ;  /* 0x000000130300720c */ /* 0x040fe20003f64070 */
[----:B------:R-:W-:Y:S01]  /*c7d0*/  @!P6 IMAD.MOV R7, RZ, RZ, -R7 ;  /* 0x000000ffff07e224 */ /* 0x000fe200078e0a07 */
[----:B------:R-:W-:Y:S01]  /*c7e0*/  ISETP.GT.U32.AND P6, PT, R3, R11, PT ;  /* 0x0000000b0300720c */ /* 0x000fe20003fc4070 */
[----:B------:R-:W-:Y:S01]  /*c7f0*/  IMAD.HI.U32 R9, R4, R2, RZ ;  /* 0x0000000204097227 */ /* 0x000fe200078e00ff */
[----:B------:R-:W-:-:S02]  /*c800*/  IABS R5, R20 ;  /* 0x0000001400057213 */ /* 0x000fc40000000000 */
[----:B------:R0:W-:Y:S01]  /*c810*/  STL [R1+0x6d0], R7 ;  /* 0x0006d00701007387 */ /* 0x0001e20000100800 */
[----:B------:R-:W-:Y:S02]  /*c820*/  @!P1 IMAD.IADD R10, R10, 0x1, -R3 ;  /* 0x000000010a0a9824 */ /* 0x000fe400078e0a03 */
[----:B------:R-:W-:Y:S02]  /*c830*/  IMAD.MOV R9, RZ, RZ, -R9 ;  /* 0x000000ffff097224 */ /* 0x000fe400078e0a09 */
[----:B------:R-:W-:Y:S01]  /*c840*/  IMAD.HI.U32 R17, R4, R5, RZ ;  /* 0x0000000504117227 */ /* 0x000fe200078e00ff */
[----:B------:R-:W-:-:S03]  /*c850*/  ISETP.GT.U32.AND P1, PT, R3, R10, PT ;  /* 0x0000000a0300720c */ /* 0x000fc60003f24070 */
[--C-:B------:R-:W-:Y:S02]  /*c860*/  @!P6 IMAD.IADD R11, R11, 0x1, -R3.reuse ;  /* 0x000000010b0be824 */ /* 0x100fe400078e0a03 */
[----:B------:R-:W-:Y:S01]  /*c870*/  @!P3 IMAD.IADD R19, R19, 0x1, -R3 ;  /* 0x000000011313b824 */ /* 0x000fe200078e0a03 */
[C---:B------:R-:W-:Y:S01]  /*c880*/  ISETP.GT.U32.AND P3, PT, R3.reuse, R15, PT ;  /* 0x0000000f0300720c */ /* 0x040fe20003f64070 */
[C---:B------:R-:W-:Y:S01]  /*c890*/  IMAD R2, R3.reuse, R9, R2 ;  /* 0x0000000903027224 */ /* 0x040fe200078e0202 */
[----:B------:R-:W-:Y:S01]  /*c8a0*/  ISETP.GT.U32.AND P6, PT, R3, R11, PT ;  /* 0x0000000b0300720c */ /* 0x000fe20003fc4070 */
[----:B------:R-:W-:Y:S02]  /*c8b0*/  IMAD.MOV R17, RZ, RZ, -R17 ;  /* 0x000000ffff117224 */ /* 0x000fe400078e0a11 */
[----:B0-----:R-:W-:Y:S02]  /*c8c0*/  IMAD.MOV.U32 R7, RZ, RZ, R19 ;  /* 0x000000ffff077224 */ /* 0x001fe400078e0013 */
[----:B------:R-:W-:-:S02]  /*c8d0*/  VIADD R14, R0, 0x11a ;  /* 0x0000011a000e7836 */ /* 0x000fc40000000000 */
[----:B------:R-:W-:Y:S02]  /*c8e0*/  IMAD R5, R3, R17, R5 ;  /* 0x0000001103057224 */ /* 0x000fe400078e0205 */
[----:B------:R-:W-:Y:S01]  /*c8f0*/  @!P2 IMAD.MOV R7, RZ, RZ, -R7 ;  /* 0x000000ffff07a224 */ /* 0x000fe200078e0a07 */
[----:B------:R-:W-:Y:S01]  /*c900*/  IABS R12, R14 ;  /* 0x0000000e000c7213 */ /* 0x000fe20000000000 */
[--C-:B------:R-:W-:Y:S01]  /*c910*/  @!P3 IMAD.IADD R15, R15, 0x1, -R3.reuse ;  /* 0x000000010f0fb824 */ /* 0x100fe200078e0a03 */
[----:B------:R-:W-:Y:S01]  /*c920*/  ISETP.GE.AND P2, PT, R20, RZ, PT ;  /* 0x000000ff1400720c */ /* 0x000fe20003f46270 */
[--C-:B------:R-:W-:Y:S01]  /*c930*/  @!P6 IMAD.IADD R11, R11, 0x1, -R3.reuse ;  /* 0x000000010b0be824 */ /* 0x100fe200078e0a03 */
[C---:B------:R-:W-:Y:S01]  /*c940*/  ISETP.GT.U32.AND P6, PT, R3.reuse, R2, PT ;  /* 0x000000020300720c */ /* 0x040fe20003fc4070 */
[C---:B------:R-:W-:Y:S01]  /*c950*/  VIADD R8, R0.reuse, 0x119 ;  /* 0x0000011900087836 */ /* 0x040fe20000000000 */
[C---:B------:R-:W-:Y:S01]  /*c960*/  ISETP.GT.U32.AND P3, PT, R3.reuse, R15, PT ;  /* 0x0000000f0300720c */ /* 0x040fe20003f64070 */
[----:B------:R-:W-:Y:S01]  /*c970*/  VIADD R9, R0, 0x118 ;  /* 0x0000011800097836 */ /* 0x000fe20000000000 */
[----:B------:R0:W-:Y:S01]  /*c980*/  STL [R1+0x6cc], R7 ;  /* 0x0006cc0701007387 */ /* 0x0001e20000100800 */
[----:B------:R-:W-:Y:S01]  /*c990*/  @!P1 IMAD.IADD R10, R10, 0x1, -R3 ;  /* 0x000000010a0a9824 */ /* 0x000fe200078e0a03 */
[----:B------:R-:W-:Y:S01]  /*c9a0*/  ISETP.GT.U32.AND P1, PT, R3, R5, PT ;  /* 0x000000050300720c */ /* 0x000fe20003f24070 */
[----:B------:R-:W-:Y:S01]  /*c9b0*/  IMAD.HI.U32 R18, R4, R12, RZ ;  /* 0x0000000c04127227 */ /* 0x000fe200078e00ff */
[----:B------:R-:W-:-:S02]  /*c9c0*/  IABS R13, R8 ;  /* 0x00000008000d7213 */ /* 0x000fc40000000000 */
[----:B------:R-:W-:Y:S01]  /*c9d0*/  IABS R19, R9 ;  /* 0x0000000900137213 */ /* 0x000fe20000000000 */
[----:B------:R-:W-:Y:S02]  /*c9e0*/  IMAD.MOV R18, RZ, RZ, -R18 ;  /* 0x000000ffff127224 */ /* 0x000fe400078e0a12 */
[----:B------:R-:W-:Y:S02]  /*c9f0*/  @!P6 IMAD.IADD R2, R2, 0x1, -R3 ;  /* 0x000000010202e824 */ /* 0x000fe400078e0a03 */
[----:B0-----:R-:W-:Y:S02]  /*ca00*/  IMAD.MOV.U32 R7, RZ, RZ, R10 ;  /* 0x000000ffff077224 */ /* 0x001fe400078e000a */
[----:B------:R-:W-:-:S04]  /*ca10*/  IMAD.HI.U32 R17, R4, R13, RZ ;  /* 0x0000000d04117227 */ /* 0x000fc800078e00ff */
[----:B------:R-:W-:Y:S01]  /*ca20*/  @!P4 IMAD.MOV R7, RZ, RZ, -R7 ;  /* 0x000000ffff07c224 */ /* 0x000fe200078e0a07 */
[----:B------:R-:W-:Y:S01]  /*ca30*/  ISETP.GT.U32.AND P4, PT, R3, R2, PT ;  /* 0x000000020300720c */ /* 0x000fe20003f84070 */
[----:B------:R-:W-:-:S03]  /*ca40*/  IMAD.HI.U32 R10, R4, R19, RZ ;  /* 0x00000013040a7227 */ /* 0x000fc600078e00ff */
[----:B------:R0:W-:Y:S01]  /*ca50*/  STL [R1+0x6c8], R7 ;  /* 0x0006c80701007387 */ /* 0x0001e20000100800 */
[----:B------:R-:W-:Y:S02]  /*ca60*/  IMAD.MOV R17, RZ, RZ, -R17 ;  /* 0x000000ffff117224 */ /* 0x000fe400078e0a11 */
[--C-:B------:R-:W-:Y:S01]  /*ca70*/  @!P1 IMAD.IADD R5, R5, 0x1, -R3.reuse ;  /* 0x0000000105059824 */ /* 0x100fe200078e0a03 */
[----:B------:R-:W-:Y:S01]  /*ca80*/  ISETP.GE.AND P1, PT, R16, RZ, PT ;  /* 0x000000ff1000720c */ /* 0x000fe20003f26270 */
[----:B------:R-:W-:Y:S02]  /*ca90*/  IMAD R12, R3, R18, R12 ;  /* 0x00000012030c7224 */ /* 0x000fe400078e020c */
[----:B------:R-:W-:Y:S01]  /*caa0*/  @!P3 IMAD.IADD R15, R15, 0x1, -R3 ;  /* 0x000000010f0fb824 */ /* 0x000fe200078e0a03 */
[C---:B------:R-:W-:Y:S01]  /*cab0*/  ISETP.GT.U32.AND P6, PT, R3.reuse, R5, PT ;  /* 0x000000050300720c */ /* 0x040fe20003fc4070 */
[----:B------:R-:W-:Y:S01]  /*cac0*/  IMAD.MOV R10, RZ, RZ, -R10 ;  /* 0x000000ffff0a7224 */ /* 0x000fe200078e0a0a */
[C---:B------:R-:W-:Y:S01]  /*cad0*/  ISETP.GT.U32.AND P3, PT, R3.reuse, R12, PT ;  /* 0x0000000c0300720c */ /* 0x040fe20003f64070 */
[----:B------:R-:W-:-:S02]  /*cae0*/  IMAD R13, R3, R17, R13 ;  /* 0x00000011030d7224 */ /* 0x000fc400078e020d */
[----:B0-----:R-:W-:Y:S02]  /*caf0*/  IMAD.MOV.U32 R7, RZ, RZ, R15 ;  /* 0x000000ffff077224 */ /* 0x001fe400078e000f */
[C---:B------:R-:W-:Y:S02]  /*cb00*/  IMAD R19, R3.reuse, R10, R19 ;  /* 0x0000000a03137224 */ /* 0x040fe400078e0213 */
[----:B------:R-:W-:Y:S01]  /*cb10*/  @!P5 IMAD.MOV R7, RZ, RZ, -R7 ;  /* 0x000000ffff07d224 */ /* 0x000fe200078e0a07 */
[C---:B------:R-:W-:Y:S01]  /*cb20*/  ISETP.GT.U32.AND P5, PT, R3.reuse, R13, PT ;  /* 0x0000000d0300720c */ /* 0x040fe20003fa4070 */
[----:B------:R-:W-:Y:S01]  /*cb30*/  @!P4 IMAD.IADD R2, R2, 0x1, -R3 ;  /* 0x000000010202c824 */ /* 0x000fe200078e0a03 */
[----:B------:R-:W-:Y:S01]  /*cb40*/  ISETP.GT.U32.AND P4, PT, R3, R19, PT ;  /* 0x000000130300720c */ /* 0x000fe20003f84070 */
[----:B------:R-:W-:Y:S02]  /*cb50*/  VIADD R15, R0, 0x117 ;  /* 0x00000117000f7836 */ /* 0x000fe40000000000 */
[----:B------:R-:W-:Y:S01]  /*cb60*/  @!P0 IMAD.MOV R11, RZ, RZ, -R11 ;  /* 0x000000ffff0b8224 */ /* 0x000fe200078e0a0b */
[----:B------:R-:W-:Y:S01]  /*cb70*/  ISETP.GE.AND P0, PT, R14, RZ, PT ;  /* 0x000000ff0e00720c */ /* 0x000fe20003f06270 */
[--C-:B------:R-:W-:Y:S01]  /*cb80*/  @!P6 IMAD.IADD R5, R5, 0x1, -R3.reuse ;  /* 0x000000010505e824 */ /* 0x100fe200078e0a03 */
[----:B------:R-:W-:Y:S01]  /*cb90*/  IABS R10, R15 ;  /* 0x0000000f000a7213 */ /* 0x000fe20000000000 */
[----:B------:R-:W-:Y:S01]  /*cba0*/  VIADD R14, R0, 0x116 ;  /* 0x00000116000e7836 */ /* 0x000fe20000000000 */
[----:B------:R0:W-:Y:S01]  /*cbb0*/  STL [R1+0x6c4], R11 ;  /* 0x0006c40b01007387 */ /* 0x0001e20000100800 */
[--C-:B------:R-:W-:Y:S01]  /*cbc0*/  @!P3 IMAD.IADD R12, R12, 0x1, -R3.reuse ;  /* 0x000000010c0cb824 */ /* 0x100fe200078e0a03 */
[----:B------:R-:W-:Y:S01]  /*cbd0*/  ISETP.GE.AND P3, PT, R9, RZ, PT ;  /* 0x000000ff0900720c */ /* 0x000fe20003f66270 */
[--C-:B------:R-:W-:Y:S01]  /*cbe0*/  @!P5 IMAD.IADD R13, R13, 0x1, -R3.reuse ;  /* 0x000000010d0dd824 */ /* 0x100fe200078e0a03 */
[----:B------:R1:W-:Y:S01]  /*cbf0*/  STL [R1+0x6c0], R7 ;  /* 0x0006c00701007387 */ /* 0x0003e20000100800 */
[----:B------:R-:W-:Y:S01]  /*cc00*/  @!P4 IMAD.IADD R19, R19, 0x1, -R3 ;  /* 0x000000011313c824 */ /* 0x000fe200078e0a03 */
[----:B------:R-:W-:Y:S01]  /*cc10*/  ISETP.GT.U32.AND P5, PT, R3, R12, PT ;  /* 0x0000000c0300720c */ /* 0x000fe20003fa4070 */
[----:B------:R-:W-:Y:S01]  /*cc20*/  IMAD.HI.U32 R9, R4, R10, RZ ;  /* 0x0000000a04097227 */ /* 0x000fe200078e00ff */
[----:B------:R-:W-:-:S02]  /*cc30*/  ISETP.GE.AND P6, PT, R8, RZ, PT ;  /* 0x000000ff0800720c */ /* 0x000fc40003fc6270 */
[----:B0-----:R-:W-:Y:S01]  /*cc40*/  IABS R11, R14 ;  /* 0x0000000e000b7213 */ /* 0x001fe20000000000 */
[----:B------:R-:W-:Y:S01]  /*cc50*/  VIADD R8, R0, 0x115 ;  /* 0x0000011500087836 */ /* 0x000fe20000000000 */
[C---:B------:R-:W-:Y:S01]  /*cc60*/  ISETP.GT.U32.AND P4, PT, R3.reuse, R13, PT ;  /* 0x0000000d0300720c */ /* 0x040fe20003f84070 */
[----:B------:R-:W-:Y:S02]  /*cc70*/  @!P1 IMAD.MOV R2, RZ, RZ, -R2 ;  /* 0x000000ffff029224 */ /* 0x000fe400078e0a02 */
[----:B-1----:R-:W-:Y:S02]  /*cc80*/  IMAD.MOV.U32 R7, RZ, RZ, R5 ;  /* 0x000000ffff077224 */ /* 0x002fe400078e0005 */
[----:B------:R-:W-:Y:S02]  /*cc90*/  IMAD.MOV R5, RZ, RZ, -R9 ;  /* 0x000000ffff057224 */ /* 0x000fe400078e0a09 */
[----:B------:R-:W-:Y:S01]  /*cca0*/  @!P2 IMAD.MOV R7, RZ, RZ, -R7 ;  /* 0x000000ffff07a224 */ /* 0x000fe200078e0a07 */
[----:B------:R-:W-:Y:S01]  /*ccb0*/  ISETP.GT.U32.AND P2, PT, R3, R19, PT ;  /* 0x000000130300720c */ /* 0x000fe20003f44070 */
[----:B------:R-:W-:-:S03]  /*ccc0*/  IMAD.HI.U32 R16, R4, R11, RZ ;  /* 0x0000000b04107227 */ /* 0x000fc600078e00ff */
[----:B------:R0:W-:Y:S01]  /*ccd0*/  STL [R1+0x6bc], R7 ;  /* 0x0006bc0701007387 */ /* 0x0001e20000100800 */
[C---:B------:R-:W-:Y:S01]  /*cce0*/  IMAD R10, R3.reuse, R5, R10 ;  /* 0x00000005030a7224 */ /* 0x040fe200078e020a */
[----:B------:R-:W-:Y:S01]  /*ccf0*/  IABS R5, R8 ;  /* 0x0000000800057213 */ /* 0x000fe20000000000 */
[----:B------:R-:W-:Y:S01]  /*cd00*/  IMAD.MOV R16, RZ, RZ, -R16 ;  /* 0x000000ffff107224 */ /* 0x000fe200078e0a10 */
[----:B------:R1:W-:Y:S01]  /*cd10*/  STL [R1+0x6a8], R2 ;  /* 0x0006a80201007387 */ /* 0x0003e20000100800 */
[----:B------:R-:W-:Y:S01]  /*cd20*/  @!P5 IMAD.IADD R12, R12, 0x1, -R3 ;  /* 0x000000010c0cd824 */ /* 0x000fe200078e0a03 */
[C---:B------:R-:W-:Y:S01]  /*cd30*/  ISETP.GT.U32.AND P5, PT, R3.reuse, R10, PT ;  /* 0x0000000a0300720c */ /* 0x040fe20003fa4070 */
[----:B------:R-:W-:Y:S02]  /*cd40*/  IMAD R11, R3, R16, R11 ;  /* 0x00000010030b7224 */ /* 0x000fe400078e020b */
[----:B------:R-:W-:Y:S02]  /*cd50*/  @!P2 IMAD.IADD R19, R19, 0x1, -R3 ;  /* 0x000000011313a824 */ /* 0x000fe400078e0a03 */
[----:B------:R-:W-:Y:S01]  /*cd60*/  VIADD R9, R0, 0x114 ;  /* 0x0000011400097836 */ /* 0x000fe20000000000 */
[----:B------:R-:W-:Y:S01]  /*cd70*/  ISETP.GT.U32.AND P2, PT, R3, R11, PT ;  /* 0x0000000b0300720c */ /* 0x000fe20003f44070 */
[----:B------:R-:W-:-:S03]  /*cd80*/  IMAD.HI.U32 R17, R4, R5, RZ ;  /* 0x0000000504117227 */ /* 0x000fc600078e00ff */
[----:B------:R-:W-:Y:S01]  /*cd90*/  IABS R20, R9 ;  /* 0x0000000900147213 */ /* 0x000fe20000000000 */
[--C-:B------:R-:W-:Y:S01]  /*cda0*/  @!P4 IMAD.IADD R13, R13, 0x1, -R3.reuse ;  /* 0x000000010d0dc824 */ /* 0x100fe200078e0a03 */
[----:B------:R-:W-:Y:S01]  /*cdb0*/  ISETP.GE.AND P4, PT, R15, RZ, PT ;  /* 0x000000ff0f00720c */ /* 0x000fe20003f86270 */
[----:B------:R-:W-:Y:S01]  /*cdc0*/  @!P5 IMAD.IADD R10, R10, 0x1, -R3 ;  /* 0x000000010a0ad824 */ /* 0x000fe200078e0a03 */
[----:B------:R-:W-:Y:S01]  /*cdd0*/  ISETP.GE.AND P5, PT, R14, RZ, PT ;  /* 0x000000ff0e00720c */ /* 0x000fe20003fa6270 */
[----:B------:R-:W-:-:S04]  /*cde0*/  IMAD.HI.U32 R16, R4, R20, RZ ;  /* 0x0000001404107227 */ /* 0x000fc800078e00ff */
[C---:B------:R-:W-:Y:S02]  /*cdf0*/  VIADD R15, R0.reuse, 0x113 ;  /* 0x00000113000f7836 */ /* 0x040fe40000000000 */
[----:B------:R-:W-:Y:S02]  /*ce00*/  IMAD.MOV R17, RZ, RZ, -R17 ;  /* 0x000000ffff117224 */ /* 0x000fe400078e0a11 */
[----:B------:R-:W-:Y:S01]  /*ce10*/  @!P2 IMAD.IADD R11, R11, 0x1, -R3 ;  /* 0x000000010b0ba824 */ /* 0x000fe200078e0a03 */
[----:B------:R-:W-:Y:S01]  /*ce20*/  ISETP.GT.U32.AND P2, PT, R3, R10, PT ;  /* 0x0000000a0300720c */ /* 0x000fe20003f44070 */
[----:B0-----:R-:W-:Y:S02]  /*ce30*/  IMAD.MOV.U32 R7, RZ, RZ, R12 ;  /* 0x000000ffff077224 */ /* 0x001fe400078e000c */
[----:B------:R-:W-:Y:S02]  /*ce40*/  IMAD.MOV R16, RZ, RZ, -R16 ;  /* 0x000000ffff107224 */ /* 0x000fe400078e0a10 */
[----:B------:R-:W-:-:S02]  /*ce50*/  VIADD R14, R0, 0x112 ;  /* 0x00000112000e7836 */ /* 0x000fc40000000000 */
[C---:B------:R-:W-:Y:S01]  /*ce60*/  IMAD R5, R3.reuse, R17, R5 ;  /* 0x0000001103057224 */ /* 0x040fe200078e0205 */
[----:B------:R-:W-:Y:S01]  /*ce70*/  IABS R17, R15 ;  /* 0x0000000f00117213 */ /* 0x000fe20000000000 */
[----:B------:R-:W-:Y:S01]  /*ce80*/  @!P0 IMAD.MOV R7, RZ, RZ, -R7 ;  /* 0x000000ffff078224 */ /* 0x000fe200078e0a07 */
[C---:B------:R-:W-:Y:S01]  /*ce90*/  ISETP.GT.U32.AND P0, PT, R3.reuse, R11, PT ;  /* 0x0000000b0300720c */ /* 0x040fe20003f04070 */
[C---:B------:R-:W-:Y:S01]  /*cea0*/  IMAD R20, R3.reuse, R16, R20 ;  /* 0x0000001003147224 */ /* 0x040fe200078e0214 */
[----:B------:R-:W-:Y:S01]  /*ceb0*/  IABS R16, R14 ;  /* 0x0000000e00107213 */ /* 0x000fe20000000000 */
[C---:B-1----:R-:W-:Y:S01]  /*cec0*/  IMAD.HI.U32 R2, R4.reuse, R17, RZ ;  /* 0x0000001104027227 */ /* 0x042fe200078e00ff */
[C---:B------:R-:W-:Y:S01]  /*ced0*/  ISETP.GT.U32.AND P1, PT, R3.reuse, R5, PT ;  /* 0x000000050300720c */ /* 0x040fe20003f24070 */
[----:B------:R0:W-:Y:S02]  /*cee0*/  STL [R1+0x6a4], R7 ;  /* 0x0006a40701007387 */ /* 0x0001e40000100800 */
[----:B------:R-:W-:Y:S01]  /*cef0*/  @!P6 IMAD.MOV R13, RZ, RZ, -R13 ;  /* 0x000000ffff0de224 */ /* 0x000fe200078e0a0d */
[----:B------:R-:W-:Y:S01]  /*cf00*/  ISETP.GT.U32.AND P6, PT, R3, R20, PT ;  /* 0x000000140300720c */ /* 0x000fe20003fc4070 */
[----:B------:R-:W-:-:S03]  /*cf10*/  IMAD.HI.U32 R12, R4, R16, RZ ;  /* 0x00000010040c7227 */ /* 0x000fc600078e00ff */
[----:B------:R1:W-:Y:S01]  /*cf20*/  STL [R1+0x6a0], R13 ;  /* 0x0006a00d01007387 */ /* 0x0003e20000100800 */
[----:B------:R-:W-:Y:S01]  /*cf30*/  @!P2 IMAD.IADD R10, R10, 0x1, -R3 ;  /* 0x000000010a0aa824 */ /* 0x000fe200078e0a03 */
[----:B------:R-:W-:Y:S01]  /*cf40*/  ISETP.GE.AND P2, PT, R9, RZ, PT ;  /* 0x000000ff0900720c */ /* 0x000fe20003f46270 */
[----:B0-----:R-:W-:Y:S02]  /*cf50*/  IMAD.MOV.U32 R7, RZ, RZ, R19 ;  /* 0x000000ffff077224 */ /* 0x001fe400078e0013 */
        /* <DEDUP_REMOVED lines=8> */
[----:B-1----:R-:W-:-:S02]  /*cfe0*/  IMAD.MOV.U32 R13, RZ, RZ, R10 ;  /* 0x000000ffff0d7224 */ /* 0x002fc400078e000a */
[----:B------:R-:W-:Y:S02]  /*cff0*/  @!P1 IMAD.IADD R5, R5, 0x1, -R3 ;  /* 0x0000000105059824 */ /* 0x000fe400078e0a03 */
[C---:B------:R-:W-:Y:S02]  /*d000*/  IMAD R9, R3.reuse, R12, R16 ;  /* 0x0000000c03097224 */ /* 0x040fe400078e0210 */
[----:B------:R-:W-:Y:S01]  /*d010*/  @!P4 IMAD.MOV R13, RZ, RZ, -R13 ;  /* 0x000000ffff0dc224 */ /* 0x000fe200078e0a0d */
[C---:B------:R-:W-:Y:S01]  /*d020*/  ISETP.GT.U32.AND P4, PT, R3.reuse, R8, PT ;  /* 0x000000080300720c */ /* 0x040fe20003f84070 */
[----:B0-----:R-:W-:Y:S01]  /*d030*/  IMAD.MOV.U32 R7, RZ, RZ, R11 ;  /* 0x000000ffff077224 */ /* 0x001fe200078e000b */
[C---:B------:R-:W-:Y:S01]  /*d040*/  ISETP.GT.U32.AND P1, PT, R3.reuse, R5, PT ;  /* 0x000000050300720c */ /* 0x040fe20003f24070 */
[----:B------:R-:W-:Y:S01]  /*d050*/  @!P6 IMAD.IADD R20, R20, 0x1, -R3 ;  /* 0x000000011414e824 */ /* 0x000fe200078e0a03 */
[----:B------:R0:W-:Y:S01]  /*d060*/  STL [R1+0x698], R13 ;  /* 0x0006980d01007387 */ /* 0x0001e20000100800 */
[----:B------:R-:W-:Y:S01]  /*d070*/  @!P5 IMAD.MOV R7, RZ, RZ, -R7 ;  /* 0x000000ffff07d224 */ /* 0x000fe200078e0a07 */
[C---:B------:R-:W-:Y:S01]  /*d080*/  ISETP.GT.U32.AND P5, PT, R3.reuse, R9, PT ;  /* 0x000000090300720c */ /* 0x040fe20003fa4070 */
[C---:B------:R-:W-:Y:S01]  /*d090*/  VIADD R12, R0.reuse, 0x111 ;  /* 0x00000111000c7836 */ /* 0x040fe20000000000 */
[----:B------:R-:W-:Y:S01]  /*d0a0*/  ISETP.GT.U32.AND P6, PT, R3, R20, PT ;  /* 0x000000140300720c */ /* 0x000fe20003fc4070 */
[----:B------:R-:W-:Y:S01]  /*d0b0*/  VIADD R2, R0, 0x110 ;  /* 0x0000011000027836 */ /* 0x000fe20000000000 */
[----:B------:R1:W-:Y:S02]  /*d0c0*/  STL [R1+0x694], R7 ;  /* 0x0006940701007387 */ /* 0x0003e40000100800 */
[----:B------:R-:W-:Y:S01]  /*d0d0*/  IABS R10, R12 ;  /* 0x0000000c000a7213 */ /* 0x000fe20000000000 */
[--C-:B------:R-:W-:Y:S01]  /*d0e0*/  @!P4 IMAD.IADD R8, R8, 0x1, -R3.reuse ;  /* 0x000000010808c824 */ /* 0x100fe200078e0a03 */
[----:B0-----:R-:W-:Y:S01]  /*d0f0*/  IABS R13, R2 ;  /* 0x00000002000d7213 */ /* 0x001fe20000000000 */
[--C-:B------:R-:W-:Y:S01]  /*d100*/  @!P1 IMAD.IADD R5, R5, 0x1, -R3.reuse ;  /* 0x0000000105059824 */ /* 0x100fe200078e0a03 */
[----:B------:R-:W-:Y:S01]  /*d110*/  ISETP.GE.AND P1, PT, R14, RZ, PT ;  /* 0x000000ff0e00720c */ /* 0x000fe20003f26270 */
[----:B------:R-:W-:Y:S01]  /*d120*/  IMAD.MOV.U32 R11, RZ, RZ, R10 ;  /* 0x000000ffff0b7224 */ /* 0x000fe200078e000a */
[----:B------:R-:W-:Y:S01]  /*d130*/  ISETP.GT.U32.AND P4, PT, R3, R8, PT ;  /* 0x000000080300720c */ /* 0x000fe20003f84070 */
[----:B------:R-:W-:-:S02]  /*d140*/  @!P5 IMAD.IADD R9, R9, 0x1, -R3 ;  /* 0x000000010909d824 */ /* 0x000fc400078e0a03 */
[----:B------:R-:W-:-:S03]  /*d150*/  IMAD.HI.U32 R14, R4, R11, RZ ;  /* 0x0000000b040e7227 */ /* 0x000fc600078e00ff */
[----:B------:R-:W-:Y:S01]  /*d160*/  ISETP.GT.U32.AND P5, PT, R3, R9, PT ;  /* 0x000000090300720c */ /* 0x000fe20003fa4070 */
[----:B------:R-:W-:Y:S01]  /*d170*/  @!P6 IMAD.IADD R20, R20, 0x1, -R3 ;  /* 0x000000011414e824 */ /* 0x000fe200078e0a03 */
[----:B------:R-:W-:Y:S01]  /*d180*/  ISETP.GE.AND P6, PT, R12, RZ, PT ;  /* 0x000000ff0c00720c */ /* 0x000fe20003fc6270 */
[----:B------:R-:W-:-:S04]  /*d190*/  IMAD.HI.U32 R12, R4, R13, RZ ;  /* 0x0000000d040c7227 */ /* 0x000fc800078e00ff */
[----:B------:R-:W-:Y:S02]  /*d1a0*/  IMAD.MOV R14, RZ, RZ, -R14 ;  /* 0x000000ffff0e7224 */ /* 0x000fe400078e0a0e */
[----:B------:R-:W-:Y:S02]  /*d1b0*/  IMAD.MOV R12, RZ, RZ, -R12 ;  /* 0x000000ffff0c7224 */ /* 0x000fe400078e0a0c */
[C---:B------:R-:W-:Y:S02]  /*d1c0*/  IMAD R11, R3.reuse, R14, R11 ;  /* 0x0000000e030b7224 */ /* 0x040fe400078e020b */
[----:B-1----:R-:W-:Y:S02]  /*d1d0*/  IMAD.MOV.U32 R7, RZ, RZ, R5 ;  /* 0x000000ffff077224 */ /* 0x002fe400078e0005 */
[----:B------:R-:W-:Y:S02]  /*d1e0*/  VIADD R10, R0, 0x10f ;  /* 0x0000010f000a7836 */ /* 0x000fe40000000000 */
[----:B------:R-:W-:-:S02]  /*d1f0*/  IMAD R5, R3, R12, R13 ;  /* 0x0000000c03057224 */ /* 0x000fc400078e020d */
[--C-:B------:R-:W-:Y:S01]  /*d200*/  @!P4 IMAD.IADD R8, R8, 0x1, -R3.reuse ;  /* 0x000000010808c824 */ /* 0x100fe200078e0a03 */
[----:B------:R-:W-:Y:S01]  /*d210*/  ISETP.GT.U32.AND P4, PT, R3, R11, PT ;  /* 0x0000000b0300720c */ /* 0x000fe20003f84070 */
[----:B------:R-:W-:Y:S01]  /*d220*/  @!P5 IMAD.IADD R9, R9, 0x1, -R3 ;  /* 0x000000010909d824 */ /* 0x000fe200078e0a03 */
[----:B------:R-:W-:Y:S01]  /*d230*/  IABS R17, R10 ;  /* 0x0000000a00117213 */ /* 0x000fe20000000000 */
[----:B------:R-:W-:Y:S01]  /*d240*/  @!P3 IMAD.MOV R7, RZ, RZ, -R7 ;  /* 0x000000ffff07b224 */ /* 0x000fe200078e0a07 */
[----:B------:R-:W-:Y:S01]  /*d250*/  ISETP.GT.U32.AND P5, PT, R3, R5, PT ;  /* 0x000000050300720c */ /* 0x000fe20003fa4070 */
[----:B------:R-:W-:Y:S01]  /*d260*/  VIADD R12, R0, 0x10e ;  /* 0x0000010e000c7836 */ /* 0x000fe20000000000 */
[----:B------:R-:W-:Y:S01]  /*d270*/  ISETP.GE.AND P3, PT, R2, RZ, PT ;  /* 0x000000ff0200720c */ /* 0x000fe20003f66270 */
[----:B------:R-:W-:Y:S01]  /*d280*/  IMAD.HI.U32 R14, R4, R17, RZ ;  /* 0x00000011040e7227 */ /* 0x000fe200078e00ff */
[----:B------:R0:W-:Y:S02]  /*d290*/  STL [R1+0x690], R7 ;  /* 0x0006900701007387 */ /* 0x0001e40000100800 */
[----:B------:R-:W-:Y:S01]  /*d2a0*/  IABS R18, R12 ;  /* 0x0000000c00127213 */ /* 0x000fe20000000000 */
[----:B------:R-:W-:-:S02]  /*d2b0*/  IMAD.MOV R14, RZ, RZ, -R14 ;  /* 0x000000ffff0e7224 */ /* 0x000fc400078e0a0e */
[----:B------:R-:W-:Y:S02]  /*d2c0*/  @!P4 IMAD.IADD R11, R11, 0x1, -R3 ;  /* 0x000000010b0bc824 */ /* 0x000fe400078e0a03 */
[C---:B------:R-:W-:Y:S02]  /*d2d0*/  VIADD R13, R0.reuse, 0x10d ;  /* 0x0000010d000d7836 */ /* 0x040fe40000000000 */
[----:B------:R-:W-:Y:S02]  /*d2e0*/  IMAD R17, R3, R14, R17 ;  /* 0x0000000e03117224 */ /* 0x000fe400078e0211 */
[----:B0-----:R-:W-:Y:S01]  /*d2f0*/  IMAD.MOV.U32 R7, RZ, RZ, R20 ;  /* 0x000000ffff077224 */ /* 0x001fe200078e0014 */
[----:B------:R-:W-:Y:S01]  /*d300*/  IABS R16, R13 ;  /* 0x0000000d00107213 */ /* 0x000fe20000000000 */
        /* <DEDUP_REMOVED lines=18> */
[----:B------:R-:W-:Y:S02]  /*d430*/  @!P0 IMAD.MOV R7, RZ, RZ, -R7 ;  /* 0x000000ffff078224 */ /* 0x000fe400078e0a07 */
[----:B------:R-:W-:Y:S02]  /*d440*/  IMAD R15, R3, R19, R16 ;  /* 0x00000013030f7224 */ /* 0x000fe400078e0210 */
[----:B------:R-:W-:Y:S01]  /*d450*/  @!P4 IMAD.IADD R17, R17, 0x1, -R3 ;  /* 0x000000011111c824 */ /* 0x000fe200078e0a03 */
[----:B------:R0:W-:Y:S01]  /*d460*/  STL [R1+0x688], R7 ;  /* 0x0006880701007387 */ /* 0x0001e20000100800 */
[----:B------:R-:W-:Y:S01]  /*d470*/  IMAD.MOV.U32 R16, RZ, RZ, R9 ;  /* 0x000000ffff107224 */ /* 0x000fe200078e0009 */
[C---:B------:R-:W-:Y:S01]  /*d480*/  ISETP.GT.U32.AND P4, PT, R3.reuse, R5, PT ;  /* 0x000000050300720c */ /* 0x040fe20003f84070 */
[----:B------:R-:W-:Y:S01]  /*d490*/  IMAD.MOV R8, RZ, RZ, -R8 ;  /* 0x000000ffff087224 */ /* 0x000fe200078e0a08 */
[----:B------:R-:W-:Y:S01]  /*d4a0*/  ISETP.GT.U32.AND P0, PT, R3, R17, PT ;  /* 0x000000110300720c */ /* 0x000fe20003f04070 */
[----:B------:R-:W-:Y:S01]  /*d4b0*/  @!P1 IMAD.MOV R16, RZ, RZ, -R16 ;  /* 0x000000ffff109224 */ /* 0x000fe200078e0a10 */
[----:B------:R-:W-:Y:S01]  /*d4c0*/  ISETP.GE.AND P1, PT, R12, RZ, PT ;  /* 0x000000ff0c00720c */ /* 0x000fe20003f26270 */
[----:B------:R-:W-:-:S02]  /*d4d0*/  VIADD R14, R0, 0x10b ;  /* 0x0000010b000e7836 */ /* 0x000fc40000000000 */
[C---:B------:R-:W-:Y:S01]  /*d4e0*/  IMAD R12, R3.reuse, R8, R20 ;  /* 0x00000008030c7224 */ /* 0x040fe200078e0214 */
[----:B------:R-:W-:Y:S01]  /*d4f0*/  STL [R1+0x67c], R16 ;  /* 0x00067c1001007387 */ /* 0x000fe20000100800 */
[----:B0-----:R-:W-:Y:S01]  /*d500*/  IMAD.MOV.U32 R7, RZ, RZ, R11 ;  /* 0x000000ffff077224 */ /* 0x001fe200078e000b */
[----:B------:R-:W-:Y:S01]  /*d510*/  IABS R18, R14 ;  /* 0x0000000e00127213 */ /* 0x000fe20000000000 */
[----:B------:R-:W-:Y:S01]  /*d520*/  @!P5 IMAD.IADD R10, R10, 0x1, -R3 ;  /* 0x000000010a0ad824 */ /* 0x000fe200078e0a03 */
[C---:B------:R-:W-:Y:S01]  /*d530*/  ISETP.GT.U32.AND P5, PT, R3.reuse, R12, PT ;  /* 0x0000000c0300720c */ /* 0x040fe20003fa4070 */
[----:B------:R-:W-:Y:S01]  /*d540*/  @!P6 IMAD.MOV R7, RZ, RZ, -R7 ;  /* 0x000000ffff07e224 */ /* 0x000fe200078e0a07 */
[----:B------:R-:W-:Y:S01]  /*d550*/  ISETP.GT.U32.AND P6, PT, R3, R15, PT ;  /* 0x0000000f0300720c */ /* 0x000fe20003fc4070 */
[----:B------:R-:W-:Y:S01]  /*d560*/  @!P4 IMAD.IADD R5, R5, 0x1, -R3 ;  /* 0x000000010505c824 */ /* 0x000fe200078e0a03 */
[----:B------:R-:W-:Y:S01]  /*d570*/  ISETP.GE.AND P4, PT, R13, RZ, PT ;  /* 0x000000ff0d00720c */ /* 0x000fe20003f86270 */
[----:B------:R-:W-:Y:S01]  /*d580*/  IMAD.HI.U32 R9, R4, R18, RZ ;  /* 0x0000001204097227 */ /* 0x000fe200078e00ff */
[----:B------:R0:W-:Y:S03]  /*d590*/  STL [R1+0x678], R7 ;  /* 0x0006780701007387 */ /* 0x0001e60000100800 */
[----:B------:R-:W-:-:S02]  /*d5a0*/  IMAD.MOV R9, RZ, RZ, -R9 ;  /* 0x000000ffff097224 */ /* 0x000fc400078e0a09 */
[----:B------:R-:W-:Y:S02]  /*d5b0*/  VIADD R8, R0, 0x10a ;  /* 0x0000010a00087836 */ /* 0x000fe40000000000 */
[--C-:B------:R-:W-:Y:S01]  /*d5c0*/  @!P0 IMAD.IADD R17, R17, 0x1, -R3.reuse ;  /* 0x0000000111118824 */ /* 0x100fe200078e0a03 */
[----:B------:R-:W-:Y:S01]  /*d5d0*/  ISETP.GE.AND P0, PT, R2, RZ, PT ;  /* 0x000000ff0200720c */ /* 0x000fe20003f06270 */
[----:B------:R-:W-:Y:S01]  /*d5e0*/  @!P6 IMAD.IADD R15, R15, 0x1, -R3 ;  /* 0x000000010f0fe824 */ /* 0x000fe200078e0a03 */
[C---:B------:R-:W-:Y:S01]  /*d5f0*/  ISETP.GT.U32.AND P6, PT, R3.reuse, R10, PT ;  /* 0x0000000a0300720c */ /* 0x040fe20003fc4070 */
[----:B0-----:R-:W-:Y:S02]  /*d600*/  IMAD.MOV.U32 R7, RZ, RZ, R5 ;  /* 0x000000ffff077224 */ /* 0x001fe400078e0005 */
[C---:B------:R-:W-:Y:S01]  /*d610*/  IMAD R2, R3.reuse, R9, R18 ;  /* 0x0000000903027224 */ /* 0x040fe200078e0212 */
[----:B------:R-:W-:Y:S01]  /*d620*/  IABS R18, R8 ;  /* 0x0000000800127213 */ /* 0x000fe20000000000 */
[----:B------:R-:W-:Y:S01]  /*d630*/  @!P3 IMAD.MOV R7, RZ, RZ, -R7 ;  /* 0x000000ffff07b224 */ /* 0x000fe200078e0a07 */
[----:B------:R-:W-:Y:S01]  /*d640*/  ISETP.GT.U32.AND P3, PT, R3, R15, PT ;  /* 0x0000000f0300720c */ /* 0x000fe20003f64070 */
[----:B------:R-:W-:-:S02]  /*d650*/  @!P5 IMAD.IADD R12, R12, 0x1, -R3 ;  /* 0x000000010c0cd824 */ /* 0x000fc400078e0a03 */
[----:B------:R-:W-:Y:S01]  /*d660*/  IMAD.HI.U32 R20, R4, R18, RZ ;  /* 0x0000001204147227 */ /* 0x000fe200078e00ff */
[----:B------:R0:W-:Y:S02]  /*d670*/  STL [R1+0x840], R7 ;  /* 0x0008400701007387 */ /* 0x0001e40000100800 */
[C---:B------:R-:W-:Y:S01]  /*d680*/  ISETP.GT.U32.AND P5, PT, R3.reuse, R12, PT ;  /* 0x0000000c0300720c */ /* 0x040fe20003fa4070 */
[----:B------:R-:W-:Y:S02]  /*d690*/  IMAD.MOV R20, RZ, RZ, -R20 ;  /* 0x000000ffff147224 */ /* 0x000fe400078e0a14 */
[--C-:B------:R-:W-:Y:S01]  /*d6a0*/  @!P6 IMAD.IADD R10, R10, 0x1, -R3.reuse ;  /* 0x000000010a0ae824 */ /* 0x100fe200078e0a03 */
[----:B------:R-:W-:Y:S01]  /*d6b0*/  ISETP.GT.U32.AND P6, PT, R3, R2, PT ;  /* 0x000000020300720c */ /* 0x000fe20003fc4070 */
[----:B------:R-:W-:Y:S02]  /*d6c0*/  VIADD R16, R0, 0x109 ;  /* 0x0000010900107836 */ /* 0x000fe40000000000 */
[----:B------:R-:W-:Y:S01]  /*d6d0*/  @!P3 IMAD.IADD R15, R15, 0x1, -R3 ;  /* 0x000000010f0fb824 */ /* 0x000fe200078e0a03 */
[----:B------:R-:W-:Y:S01]  /*d6e0*/  ISETP.GE.AND P3, PT, R14, RZ, PT ;  /* 0x000000ff0e00720c */ /* 0x000fe20003f66270 */
[----:B------:R-:W-:Y:S01]  /*d6f0*/  IMAD R14, R3, R20, R18 ;  /* 0x00000014030e7224 */ /* 0x000fe200078e0212 */
[----:B------:R-:W-:Y:S01]  /*d700*/  IABS R19, R16 ;  /* 0x0000001000137213 */ /* 0x000fe20000000000 */
[----:B------:R-:W-:-:S02]  /*d710*/  VIADD R9, R0, 0x108 ;  /* 0x0000010800097836 */ /* 0x000fc40000000000 */
[----:B------:R-:W-:Y:S01]  /*d720*/  @!P5 IMAD.IADD R12, R12, 0x1, -R3 ;  /* 0x000000010c0cd824 */ /* 0x000fe200078e0a03 */
[----:B------:R-:W-:Y:S01]  /*d730*/  ISETP.GT.U32.AND P5, PT, R3, R14, PT ;  /* 0x0000000e0300720c */ /* 0x000fe20003fa4070 */
[----:B------:R-:W-:Y:S01]  /*d740*/  IMAD.HI.U32 R18, R4, R19, RZ ;  /* 0x0000001304127227 */ /* 0x000fe200078e00ff */
[----:B------:R-:W-:-:S03]  /*d750*/  IABS R13, R9 ;  /* 0x00000009000d7213 */ /* 0x000fc60000000000 */
[----:B------:R-:W-:Y:S01]  /*d760*/  @!P6 IMAD.IADD R2, R2, 0x1, -R3 ;  /* 0x000000010202e824 */ /* 0x000fe200078e0a03 */
[----:B------:R-:W-:Y:S01]  /*d770*/  ISETP.GE.AND P6, PT, R8, RZ, PT ;  /* 0x000000ff0800720c */ /* 0x000fe20003fc6270 */
[----:B------:R-:W-:Y:S02]  /*d780*/  IMAD.MOV.U32 R22, RZ, RZ, R17 ;  /* 0x000000ffff167224 */ /* 0x000fe400078e0011 */
[----:B------:R-:W-:Y:S02]  /*d790*/  VIADD R5, R0, 0x107 ;  /* 0x0000010700057836 */ /* 0x000fe40000000000 */
[----:B------:R-:W-:-:S03]  /*d7a0*/  IMAD.HI.U32 R21, R4, R13, RZ ;  /* 0x0000000d04157227 */ /* 0x000fc600078e00ff */
[----:B------:R-:W-:Y:S01]  /*d7b0*/  IABS R11, R5 ;  /* 0x00000005000b7213 */ /* 0x000fe20000000000 */
[----:B------:R-:W-:Y:S02]  /*d7c0*/  IMAD.MOV R18, RZ, RZ, -R18 ;  /* 0x000000ffff127224 */ /* 0x000fe400078e0a12 */
[----:B0-----:R-:W-:Y:S02]  /*d7d0*/  IMAD.MOV.U32 R7, RZ, RZ, R10 ;  /* 0x000000ffff077224 */ /* 0x001fe400078e000a */
[----:B------:R-:W-:Y:S01]  /*d7e0*/  @!P5 IMAD.IADD R14, R14, 0x1, -R3 ;  /* 0x000000010e0ed824 */ /* 0x000fe200078e0a03 */
[C---:B------:R-:W-:Y:S01]  /*d7f0*/  ISETP.GT.U32.AND P5, PT, R3.reuse, R2, PT ;  /* 0x000000020300720c */ /* 0x040fe20003fa4070 */
[----:B------:R-:W-:Y:S02]  /*d800*/  @!P2 IMAD.MOV R22, RZ, RZ, -R22 ;  /* 0x000000ffff16a224 */ /* 0x000fe400078e0a16 */
[----:B------:R-:W-:Y:S01]  /*d810*/  IMAD.MOV R21, RZ, RZ, -R21 ;  /* 0x000000ffff157224 */ /* 0x000fe200078e0a15 */
[C---:B------:R-:W-:Y:S01]  /*d820*/  ISETP.GT.U32.AND P2, PT, R3.reuse, R14, PT ;  /* 0x0000000e0300720c */ /* 0x040fe20003f44070 */
[----:B------:R-:W-:Y:S01]  /*d830*/  IMAD R18, R3, R18, R19 ;  /* 0x0000001203127224 */ /* 0x000fe200078e0213 */
[----:B------:R-:W-:Y:S01]  /*d840*/  STL [R1+0x670], R22 ;  /* 0x0006701601007387 */ /* 0x000fe20000100800 */
[----:B------:R-:W-:-:S02]  /*d850*/  @!P1 IMAD.MOV R7, RZ, RZ, -R7 ;  /* 0x000000ffff079224 */ /* 0x000fc400078e0a07 */
[C---:B------:R-:W-:Y:S01]  /*d860*/  IMAD R13, R3.reuse, R21, R13 ;  /* 0x00000015030d7224 */ /* 0x040fe200078e020d */
[C---:B------:R-:W-:Y:S01]  /*d870*/  ISETP.GT.U32.AND P1, PT, R3.reuse, R18, PT ;  /* 0x000000120300720c */ /* 0x040fe20003f24070 */
[----:B------:R-:W-:Y:S01]  /*d880*/  IMAD.HI.U32 R20, R4, R11, RZ ;  /* 0x0000000b04147227 */ /* 0x000fe200078e00ff */
[----:B------:R0:W-:Y:S03]  /*d890*/  STL [R1+0x66c], R7 ;  /* 0x00066c0701007387 */ /* 0x0001e60000100800 */
[----:B------:R-:W-:Y:S02]  /*d8a0*/  VIADD R8, R0, 0x106 ;  /* 0x0000010600087836 */ /* 0x000fe40000000000 */
[----:B------:R-:W-:Y:S01]  /*d8b0*/  @!P4 IMAD.MOV R15, RZ, RZ, -R15 ;  /* 0x000000ffff0fc224 */ /* 0x000fe200078e0a0f */
[----:B------:R-:W-:Y:S01]  /*d8c0*/  ISETP.GT.U32.AND P4, PT, R3, R13, PT ;  /* 0x0000000d0300720c */ /* 0x000fe20003f84070 */
[----:B------:R-:W-:Y:S01]  /*d8d0*/  IMAD.MOV R20, RZ, RZ, -R20 ;  /* 0x000000ffff147224 */ /* 0x000fe200078e0a14 */
[----:B------:R-:W-:Y:S01]  /*d8e0*/  IABS R17, R8 ;  /* 0x0000000800117213 */ /* 0x000fe20000000000 */
[----:B------:R-:W-:Y:S01]  /*d8f0*/  @!P5 IMAD.IADD R2, R2, 0x1, -R3 ;  /* 0x000000010202d824 */ /* 0x000fe200078e0a03 */
[----:B------:R-:W-:Y:S01]  /*d900*/  STL [R1+0x668], R15 ;  /* 0x0006680f01007387 */ /* 0x000fe20000100800 */
[----:B0-----:R-:W-:-:S02]  /*d910*/  IMAD.MOV.U32 R7, RZ, RZ, R12 ;  /* 0x000000ffff077224 */ /* 0x001fc400078e000c */
[C---:B------:R-:W-:Y:S02]  /*d920*/  IMAD R11, R3.reuse, R20, R11 ;  /* 0x00000014030b7224 */ /* 0x040fe400078e020b */
[----:B------:R-:W-:Y:S01]  /*d930*/  @!P0 IMAD.MOV R7, RZ, RZ, -R7 ;  /* 0x000000ffff078224 */ /* 0x000fe200078e0a07 */
[----:B------:R-:W-:Y:S01]  /*d940*/  ISETP.GE.AND P0, PT, R16, RZ, PT ;  /* 0x000000ff1000720c */ /* 0x000fe20003f06270 */
[----:B------:R-:W-:Y:S01]  /*d950*/  VIADD R19, R0, 0x105 ;  /* 0x0000010500137836 */ /* 0x000fe20000000000 */
[----:B------:R-:W-:Y:S01]  /*d960*/  ISETP.GT.U32.AND P5, PT, R3, R11, PT ;  /* 0x0000000b0300720c */ /* 0x000fe20003fa4070 */
[----:B------:R-:W-:Y:S01]  /*d970*/  IMAD.HI.U32 R12, R4, R17, RZ ;  /* 0x00000011040c7227 */ /* 0x000fe200078e00ff */
[----:B------:R0:W-:Y:S02]  /*d980*/  STL [R1+0x664], R7 ;  /* 0x0006640701007387 */ /* 0x0001e40000100800 */
[----:B------:R-:W-:Y:S01]  /*d990*/  IABS R10, R19 ;  /* 0x00000013000a7213 */ /* 0x000fe20000000000 */
[----:B------:R-:W-:Y:S01]  /*d9a0*/  @!P1 IMAD.IADD R18, R18, 0x1, -R3 ;  /* 0x0000000112129824 */ /* 0x000fe200078e0a03 */
[----:B------:R-:W-:Y:S01]  /*d9b0*/  ISETP.GE.AND P1, PT, R5, RZ, PT ;  /* 0x000000ff0500720c */ /* 0x000fe20003f26270 */
[----:B------:R-:W-:-:S02]  /*d9c0*/  IMAD.MOV R12, RZ, RZ, -R12 ;  /* 0x000000ffff0c7224 */ /* 0x000fc400078e0a0c */
[--C-:B------:R-:W-:Y:S01]  /*d9d0*/  @!P2 IMAD.IADD R14, R14, 0x1, -R3.reuse ;  /* 0x000000010e0ea824 */ /* 0x100fe200078e0a03 */
[----:B------:R-:W-:Y:S01]  /*d9e0*/  ISETP.GE.AND P2, PT, R9, RZ, PT ;  /* 0x000000ff0900720c */ /* 0x000fe20003f46270 */
[----:B------:R-:W-:Y:S01]  /*d9f0*/  @!P4 IMAD.IADD R13, R13, 0x1, -R3 ;  /* 0x000000010d0dc824 */ /* 0x000fe200078e0a03 */
[----:B------:R-:W-:Y:S01]  /*da00*/  ISETP.GT.U32.AND P4, PT, R3, R18, PT ;  /* 0x000000120300720c */ /* 0x000fe20003f84070 */
[----:B0-----:R-:W-:Y:S02]  /*da10*/  IMAD.MOV.U32 R7, RZ, RZ, R2 ;  /* 0x000000ffff077224 */ /* 0x001fe400078e0002 */
[----:B------:R-:W-:-:S04]  /*da20*/  IMAD.HI.U32 R5, R4, R10, RZ ;  /* 0x0000000a04057227 */ /* 0x000fc800078e00ff */
[----:B------:R-:W-:Y:S02]  /*da30*/  @!P3 IMAD.MOV R7, RZ, RZ, -R7 ;  /* 0x000000ffff07b224 */ /* 0x000fe400078e0a07 */
[----:B------:R-:W-:Y:S02]  /*da40*/  IMAD R17, R3, R12, R17 ;  /* 0x0000000c03117224 */ /* 0x000fe400078e0211 */
[----:B------:R-:W-:Y:S01]  /*da50*/  IMAD.MOV R5, RZ, RZ, -R5 ;  /* 0x000000ffff057224 */ /* 0x000fe200078e0a05 */
[----:B------:R0:W-:Y:S01]  /*da60*/  STL [R1+0x660], R7 ;  /* 0x0006600701007387 */ /* 0x0001e20000100800 */
[C---:B------:R-:W-:Y:S02]  /*da70*/  VIADD R2, R0.reuse, 0x104 ;  /* 0x0000010400027836 */ /* 0x040fe40000000000 */
[--C-:B------:R-:W-:Y:S01]  /*da80*/  @!P5 IMAD.IADD R11, R11, 0x1, -R3.reuse ;  /* 0x000000010b0bd824 */ /* 0x100fe200078e0a03 */
[C---:B------:R-:W-:Y:S01]  /*da90*/  ISETP.GT.U32.AND P5, PT, R3.reuse, R13, PT ;  /* 0x0000000d0300720c */ /* 0x040fe20003fa4070 */
[C---:B------:R-:W-:Y:S01]  /*daa0*/  IMAD R5, R3.reuse, R5, R10 ;  /* 0x0000000503057224 */ /* 0x040fe200078e020a */
[----:B------:R-:W-:Y:S01]  /*dab0*/  IABS R10, R2 ;  /* 0x00000002000a7213 */ /* 0x000fe20000000000 */
[----:B------:R-:W-:Y:S01]  /*dac0*/  VIADD R9, R0, 0x103 ;  /* 0x0000010300097836 */ /* 0x000fe20000000000 */
[----:B------:R-:W-:Y:S01]  /*dad0*/  ISETP.GT.U32.AND P3, PT, R3, R11, PT ;  /* 0x0000000b0300720c */ /* 0x000fe20003f64070 */
[----:B------:R-:W-:Y:S01]  /*dae0*/  @!P4 IMAD.IADD R18, R18, 0x1, -R3 ;  /* 0x000000011212c824 */ /* 0x000fe200078e0a03 */
[----:B------:R-:W-:Y:S01]  /*daf0*/  ISETP.GE.AND P4, PT, R8, RZ, PT ;  /* 0x000000ff0800720c */ /* 0x000fe20003f86270 */
[----:B0-----:R-:W-:Y:S01]  /*db00*/  IMAD.MOV.U32 R7, RZ, RZ, R14 ;  /* 0x000000ffff077224 */ /* 0x001fe200078e000e */
[----:B------:R-:W-:Y:S01]  /*db10*/  IABS R12, R9 ;  /* 0x00000009000c7213 */ /* 0x000fe20000000000 */
[----:B------:R-:W-:-:S02]  /*db20*/  IMAD.MOV.U32 R8, RZ, RZ, R10 ;  /* 0x000000ffff087224 */ /* 0x000fc400078e000a */
[----:B------:R-:W-:Y:S01]  /*db30*/  @!P6 IMAD.MOV R7, RZ, RZ, -R7 ;  /* 0x000000ffff07e224 */ /* 0x000fe200078e0a07 */
[----:B------:R-:W-:Y:S01]  /*db40*/  ISETP.GT.U32.AND P6, PT, R3, R17, PT ;  /* 0x000000110300720c */ /* 0x000fe20003fc4070 */
[----:B------:R-:W-:-:S03]  /*db50*/  IMAD.HI.U32 R15, R4, R8, RZ ;  /* 0x00000008040f7227 */ /* 0x000fc600078e00ff */
[----:B------:R0:W-:Y:S01]  /*db60*/  STL [R1+0x65c], R7 ;  /* 0x00065c0701007387 */ /* 0x0001e20000100800 */
[----:B------:R-:W-:Y:S02]  /*db70*/  IMAD.MOV.U32 R10, RZ, RZ, R12 ;  /* 0x000000ffff0a7224 */ /* 0x000fe400078e000c */
[----:B------:R-:W-:Y:S01]  /*db80*/  @!P5 IMAD.IADD R13, R13, 0x1, -R3 ;  /* 0x000000010d0dd824 */ /* 0x000fe200078e0a03 */
[----:B------:R-:W-:Y:S01]  /*db90*/  ISETP.GT.U32.AND P5, PT, R3, R5, PT ;  /* 0x000000050300720c */ /* 0x000fe20003fa4070 */
[----:B------:R-:W-:Y:S02]  /*dba0*/  IMAD.MOV R15, RZ, RZ, -R15 ;  /* 0x000000ffff0f7224 */ /* 0x000fe400078e0a0f */
[----:B------:R-:W-:Y:S02]  /*dbb0*/  VIADD R12, R0, 0x102 ;  /* 0x00000102000c7836 */ /* 0x000fe40000000000 */
[----:B------:R-:W-:Y:S01]  /*dbc0*/  @!P6 IMAD.IADD R17, R17, 0x1, -R3 ;  /* 0x000000011111e824 */ /* 0x000fe200078e0a03 */
[----:B------:R-:W-:Y:S01]  /*dbd0*/  ISETP.GE.AND P6, PT, R2, RZ, PT ;  /* 0x000000ff0200720c */ /* 0x000fe20003fc6270 */
[----:B0-----:R-:W-:Y:S01]  /*dbe0*/  IMAD.MOV.U32 R7, RZ, RZ, R18 ;  /* 0x000000ffff077224 */ /* 0x001fe200078e0012 */
[----:B------:R-:W-:Y:S01]  /*dbf0*/  IABS R2, R12 ;  /* 0x0000000c00027213 */ /* 0x000fe20000000000 */
[----:B------:R-:W-:-:S04]  /*dc00*/  IMAD.HI.U32 R14, R4, R10, RZ ;  /* 0x0000000a040e7227 */ /* 0x000fc800078e00ff */
[----:B------:R-:W-:Y:S01]  /*dc10*/  @!P0 IMAD.MOV R7, RZ, RZ, -R7 ;  /* 0x000000ffff078224 */ /* 0x000fe200078e0a07 */
[C---:B------:R-:W-:Y:S01]  /*dc20*/  ISETP.GT.U32.AND P0, PT, R3.reuse, R17, PT ;  /* 0x000000110300720c */ /* 0x040fe20003f04070 */
[C---:B------:R-:W-:Y:S02]  /*dc30*/  IMAD R8, R3.reuse, R15, R8 ;  /* 0x0000000f03087224 */ /* 0x040fe400078e0208 */
[----:B------:R-:W-:Y:S01]  /*dc40*/  IMAD.MOV.U32 R16, RZ, RZ, R13 ;  /* 0x000000ffff107224 */ /* 0x000fe200078e000d */
[----:B------:R0:W-:Y:S01]  /*dc50*/  STL [R1+0x658], R7 ;  /* 0x0006580701007387 */ /* 0x0001e20000100800 */
[----:B------:R-:W-:Y:S02]  /*dc60*/  IMAD.MOV R14, RZ, RZ, -R14 ;  /* 0x000000ffff0e7224 */ /* 0x000fe400078e0a0e */
[----:B------:R-:W-:Y:S01]  /*dc70*/  @!P2 IMAD.MOV R16, RZ, RZ, -R16 ;  /* 0x000000ffff10a224 */ /* 0x000fe200078e0a10 */
[C---:B------:R-:W-:Y:S01]  /*dc80*/  ISETP.GT.U32.AND P2, PT, R3.reuse, R8, PT ;  /* 0x000000080300720c */ /* 0x040fe20003f44070 */
[----:B------:R-:W-:-:S02]  /*dc90*/  IMAD R13, R3, R14, R10 ;  /* 0x0000000e030d7224 */ /* 0x000fc400078e020a */
[----:B------:R-:W-:Y:S01]  /*dca0*/  IMAD.HI.U32 R10, R4, R2, RZ ;  /* 0x00000002040a7227 */ /* 0x000fe200078e00ff */
[----:B------:R-:W-:Y:S03]  /*dcb0*/  STL [R1+0x654], R16 ;  /* 0x0006541001007387 */ /* 0x000fe60000100800 */
[--C-:B------:R-:W-:Y:S02]  /*dcc0*/  @!P5 IMAD.IADD R5, R5, 0x1, -R3.reuse ;  /* 0x000000010505d824 */ /* 0x100fe400078e0a03 */
[----:B------:R-:W-:Y:S02]  /*dcd0*/  IMAD.MOV R10, RZ, RZ, -R10 ;  /* 0x000000ffff0a7224 */ /* 0x000fe400078e0a0a */
[--C-:B------:R-:W-:Y:S01]  /*dce0*/  @!P0 IMAD.IADD R17, R17, 0x1, -R3.reuse ;  /* 0x0000000111118824 */ /* 0x100fe200078e0a03 */
[----:B------:R-:W-:Y:S01]  /*dcf0*/  ISETP.GT.U32.AND P5, PT, R3, R5, PT ;  /* 0x000000050300720c */ /* 0x000fe20003fa4070 */
[----:B------:R-:W-:Y:S01]  /*dd00*/  @!P3 IMAD.IADD R11, R11, 0x1, -R3 ;  /* 0x000000010b0bb824 */ /* 0x000fe200078e0a03 */
[----:B------:R-:W-:Y:S01]  /*dd10*/  ISETP.GE.AND P3, PT, R19, RZ, PT ;  /* 0x000000ff1300720c */ /* 0x000fe20003f66270 */
[C---:B------:R-:W-:Y:S01]  /*dd20*/  IMAD R10, R3.reuse, R10, R2 ;  /* 0x0000000a030a7224 */ /* 0x040fe200078e0202 */
[----:B------:R-:W-:Y:S01]  /*dd30*/  ISETP.GT.U32.AND P0, PT, R3, R13, PT ;  /* 0x0000000d0300720c */ /* 0x000fe20003f04070 */
[----:B------:R-:W-:-:S02]  /*dd40*/  IMAD.MOV.U32 R14, RZ, RZ, R17 ;  /* 0x000000ffff0e7224 */ /* 0x000fc400078e0011 */
[----:B0-----:R-:W-:Y:S02]  /*dd50*/  IMAD.MOV.U32 R7, RZ, RZ, R11 ;  /* 0x000000ffff077224 */ /* 0x001fe400078e000b */
[----:B------:R-:W-:Y:S02]  /*dd60*/  @!P2 IMAD.IADD R8, R8, 0x1, -R3 ;  /* 0x000000010808a824 */ /* 0x000fe400078e0a03 */
[----:B------:R-:W-:Y:S01]  /*dd70*/  @!P4 IMAD.MOV R14, RZ, RZ, -R14 ;  /* 0x000000ffff0ec224 */ /* 0x000fe200078e0a0e */
[----:B------:R-:W-:Y:S01]  /*dd80*/  ISETP.GT.U32.AND P4, PT, R3, R10, PT ;  /* 0x0000000a0300720c */ /* 0x000fe20003f84070 */
[----:B------:R-:W-:Y:S01]  /*dd90*/  @!P1 IMAD.MOV R7, RZ, RZ, -R7 ;  /* 0x000000ffff079224 */ /* 0x000fe200078e0a07 */
[----:B------:R-:W-:Y:S01]  /*dda0*/  ISETP.GE.AND P1, PT, R9, RZ, PT ;  /* 0x000000ff0900720c */ /* 0x000fe20003f26270 */
[C---:B------:R-:W-:Y:S01]  /*ddb0*/  VIADD R9, R0.reuse, 0x101 ;  /* 0x0000010100097836 */ /* 0x040fe20000000000 */
[----:B------:R-:W-:Y:S01]  /*ddc0*/  ISETP.GT.U32.AND P2, PT, R3, R8, PT ;  /* 0x000000080300720c */ /* 0x000fe20003f44070 */
[--C-:B------:R-:W-:Y:S01]  /*ddd0*/  @!P5 IMAD.IADD R5, R5, 0x1, -R3.reuse ;  /* 0x000000010505d824 */ /* 0x100fe200078e0a03 */
[----:B------:R0:W-:Y:S01]  /*dde0*/  STL [R1+0x650], R7 ;  /* 0x0006500701007387 */ /* 0x0001e20000100800 */
[----:B------:R-:W-:Y:S01]  /*ddf0*/  VIADD R11, R0, 0x100 ;  /* 0x00000100000b7836 */ /* 0x000fe20000000000 */
[----:B------:R-:W-:Y:S01]  /*de00*/  IABS R21, R9 ;  /* 0x0000000900157213 */ /* 0x000fe20000000000 */
[--C-:B------:R-:W-:Y:S01]  /*de10*/  @!P0 IMAD.IADD R13, R13, 0x1, -R3.reuse ;  /* 0x000000010d0d8824 */ /* 0x100fe200078e0a03 */
[----:B------:R1:W-:Y:S01]  /*de20*/  STL [R1+0x648], R14 ;  /* 0x0006480e01007387 */ /* 0x0003e20000100800 */
[----:B------:R-:W-:Y:S01]  /*de30*/  ISETP.GE.AND P5, PT, R12, RZ, PT ;  /* 0x000000ff0c00720c */ /* 0x000fe20003fa6270 */
[----:B------:R-:W-:Y:S01]  /*de40*/  VIADD R12, R0, 0xff ;  /* 0x000000ff000c7836 */ /* 0x000fe20000000000 */
[----:B------:R-:W-:Y:S01]  /*de50*/  IABS R22, R11 ;  /* 0x0000000b00167213 */ /* 0x000fe20000000000 */
[----:B------:R-:W-:Y:S01]  /*de60*/  @!P4 IMAD.IADD R10, R10, 0x1, -R3 ;  /* 0x000000010a0ac824 */ /* 0x000fe200078e0a03 */
[----:B------:R-:W-:Y:S01]  /*de70*/  ISETP.GT.U32.AND P0, PT, R3, R13, PT ;  /* 0x0000000d0300720c */ /* 0x000fe20003f04070 */
[----:B0-----:R-:W-:Y:S01]  /*de80*/  IMAD.MOV.U32 R7, RZ, RZ, R5 ;  /* 0x000000ffff077224 */ /* 0x001fe200078e0005 */
[----:B------:R-:W-:Y:S01]  /*de90*/  IABS R2, R12 ;  /* 0x0000000c00027213 */ /* 0x000fe20000000000 */
[----:B------:R-:W-:Y:S01]  /*dea0*/  @!P2 IMAD.IADD R8, R8, 0x1, -R3 ;  /* 0x000000010808a824 */ /* 0x000fe200078e0a03 */
[----:B------:R-:W-:Y:S01]  /*deb0*/  ISETP.GE.AND P2, PT, R11, RZ, PT ;  /* 0x000000ff0b00720c */ /* 0x000fe20003f46270 */
[----:B-1----:R-:W-:Y:S01]  /*dec0*/  IMAD.HI.U32 R14, R4, R21, RZ ;  /* 0x00000015040e7227 */ /* 0x002fe200078e00ff */
[----:B------:R-:W-:-:S03]  /*ded0*/  ISETP.GT.U32.AND P4, PT, R3, R10, PT ;  /* 0x0000000a0300720c */ /* 0x000fc60003f84070 */
        /* <DEDUP_REMOVED lines=8> */
[----:B------:R-:W-:Y:S01]  /*df60*/  @!P6 IMAD.MOV R15, RZ, RZ, -R15 ;  /* 0x000000ffff0fe224 */ /* 0x000fe200078e0a0f */
[C---:B------:R-:W-:Y:S01]  /*df70*/  ISETP.GT.U32.AND P6, PT, R3.reuse, R21, PT ;  /* 0x000000150300720c */ /* 0x040fe20003fc4070 */
[----:B------:R-:W-:Y:S02]  /*df80*/  IMAD R22, R3, R9, R22 ;  /* 0x0000000903167224 */ /* 0x000fe400078e0216 */
[--C-:B------:R-:W-:Y:S01]  /*df90*/  @!P4 IMAD.IADD R10, R10, 0x1, -R3.reuse ;  /* 0x000000010a0ac824 */ /* 0x100fe200078e0a03 */
[----:B------:R1:W-:Y:S01]  /*dfa0*/  STL [R1+0x640], R15 ;  /* 0x0006400f01007387 */ /* 0x0003e20000100800 */
[----:B------:R-:W-:Y:S01]  /*dfb0*/  @!P0 IMAD.IADD R13, R13, 0x1, -R3 ;  /* 0x000000010d0d8824 */ /* 0x000fe200078e0a03 */
[----:B------:R-:W-:Y:S01]  /*dfc0*/  ISETP.GT.U32.AND P4, PT, R3, R22, PT ;  /* 0x000000160300720c */ /* 0x000fe20003f84070 */
[----:B------:R-:W-:Y:S01]  /*dfd0*/  VIADD R14, R0, 0xfe ;  /* 0x000000fe000e7836 */ /* 0x000fe20000000000 */
[----:B------:R-:W-:Y:S01]  /*dfe0*/  ISETP.GE.AND P0, PT, R12, RZ, PT ;  /* 0x000000ff0c00720c */ /* 0x000fe20003f06270 */
[----:B0-----:R-:W-:-:S02]  /*dff0*/  IMAD.MOV.U32 R7, RZ, RZ, R13 ;  /* 0x000000ffff077224 */ /* 0x001fc400078e000d */
[----:B------:R-:W-:-:S04]  /*e000*/  IMAD.HI.U32 R5, R4, R2, RZ ;  /* 0x0000000204057227 */ /* 0x000fc800078e00ff */
[----:B------:R-:W-:Y:S02]  /*e010*/  @!P6 IMAD.IADD R21, R21, 0x1, -R3 ;  /* 0x000000011515e824 */ /* 0x000fe400078e0a03 */
[----:B------:R-:W-:Y:S01]  /*e020*/  @!P1 IMAD.MOV R7, RZ, RZ, -R7 ;  /* 0x000000ffff079224 */ /* 0x000fe200078e0a07 */
[----:B------:R-:W-:Y:S01]  /*e030*/  ISETP.GE.AND P1, PT, R14, RZ, PT ;  /* 0x000000ff0e00720c */ /* 0x000fe20003f26270 */
[----:B------:R-:W-:Y:S01]  /*e040*/  @!P4 IMAD.IADD R22, R22, 0x1, -R3 ;  /* 0x000000011616c824 */ /* 0x000fe200078e0a03 */
[C---:B------:R-:W-:Y:S01]  /*e050*/  ISETP.GT.U32.AND P6, PT, R3.reuse, R21, PT ;  /* 0x000000150300720c */ /* 0x040fe20003fc4070 */
[----:B------:R-:W-:Y:S01]  /*e060*/  IMAD.MOV R5, RZ, RZ, -R5 ;  /* 0x000000ffff057224 */ /* 0x000fe200078e0a05 */
[----:B------:R-:W-:Y:S01]  /*e070*/  IABS R14, R14 ;  /* 0x0000000e000e7213 */ /* 0x000fe20000000000 */
[----:B------:R-:W-:Y:S01]  /*e080*/  VIADD R11, R0, 0xfd ;  /* 0x000000fd000b7836 */ /* 0x000fe20000000000 */
[C---:B------:R-:W-:Y:S01]  /*e090*/  ISETP.GT.U32.AND P4, PT, R3.reuse, R22, PT ;  /* 0x000000160300720c */ /* 0x040fe20003f84070 */
[----:B------:R0:W-:Y:S01]  /*e0a0*/  STL [R1+0x63c], R7 ;  /* 0x00063c0701007387 */ /* 0x0001e20000100800 */
[----:B------:R-:W-:-:S02]  /*e0b0*/  IMAD R2, R3, R5, R2 ;  /* 0x0000000503027224 */ /* 0x000fc400078e0202 */
[----:B-1----:R-:W-:Y:S01]  /*e0c0*/  IMAD.HI.U32 R15, R4, R14, RZ ;  /* 0x0000000e040f7227 */ /* 0x002fe200078e00ff */
[----:B------:R-:W-:-:S03]  /*e0d0*/  IABS R5, R11 ;  /* 0x0000000b00057213 */ /* 0x000fc60000000000 */
[----:B------:R-:W-:Y:S02]  /*e0e0*/  IMAD.MOV R15, RZ, RZ, -R15 ;  /* 0x000000ffff0f7224 */ /* 0x000fe400078e0a0f */
[----:B------:R-:W-:Y:S01]  /*e0f0*/  @!P6 IMAD.IADD R21, R21, 0x1, -R3 ;  /* 0x000000011515e824 */ /* 0x000fe200078e0a03 */
[----:B------:R-:W-:Y:S01]  /*e100*/  ISETP.GE.AND P6, PT, R11, RZ, PT ;  /* 0x000000ff0b00720c */ /* 0x000fe20003fc6270 */
[----:B0-----:R-:W-:Y:S02]  /*e110*/  IMAD.MOV.U32 R7, RZ, RZ, R10 ;  /* 0x000000ffff077224 */ /* 0x001fe400078e000a */
[C---:B------:R-:W-:Y:S02]  /*e120*/  IMAD R11, R3.reuse, R15, R14 ;  /* 0x0000000f030b7224 */ /* 0x040fe400078e020e */
[----:B------:R-:W-:Y:S01]  /*e130*/  @!P5 IMAD.MOV R7, RZ, RZ, -R7 ;  /* 0x000000ffff07d224 */ /* 0x000fe200078e0a07 */
[----:B------:R-:W-:Y:S01]  /*e140*/  ISETP.GT.U32.AND P5, PT, R3, R2, PT ;  /* 0x000000020300720c */ /* 0x000fe20003fa4070 */
[----:B------:R-:W-:-:S02]  /*e150*/  VIADD R18, R0, 0xfc ;  /* 0x000000fc00127836 */ /* 0x000fc40000000000 */
[----:B------:R-:W-:Y:S01]  /*e160*/  @!P4 IMAD.IADD R22, R22, 0x1, -R3 ;  /* 0x000000011616c824 */ /* 0x000fe200078e0a03 */
[----:B------:R-:W-:Y:S01]  /*e170*/  ISETP.GT.U32.AND P4, PT, R3, R11, PT ;  /* 0x0000000b0300720c */ /* 0x000fe20003f84070 */
[----:B------:R-:W-:Y:S01]  /*e180*/  IMAD.HI.U32 R12, R4, R5, RZ ;  /* 0x00000005040c7227 */ /* 0x000fe200078e00ff */
[----:B------:R-:W-:Y:S01]  /*e190*/  IABS R13, R18 ;  /* 0x00000012000d7213 */ /* 0x000fe20000000000 */
[----:B------:R0:W-:Y:S02]  /*e1a0*/  STL [R1+0x638], R7 ;  /* 0x0006380701007387 */ /* 0x0001e40000100800 */
[----:B------:R-:W-:Y:S02]  /*e1b0*/  VIADD R8, R0, 0xfb ;  /* 0x000000fb00087836 */ /* 0x000fe40000000000 */
[----:B------:R-:W-:Y:S02]  /*e1c0*/  IMAD.MOV R12, RZ, RZ, -R12 ;  /* 0x000000ffff0c7224 */ /* 0x000fe400078e0a0c */
[----:B------:R-:W-:Y:S01]  /*e1d0*/  IMAD.HI.U32 R16, R4, R13, RZ ;  /* 0x0000000d04107227 */ /* 0x000fe200078e00ff */
[----:B------:R-:W-:-:S03]  /*e1e0*/  IABS R17, R8 ;  /* 0x0000000800117213 */ /* 0x000fc60000000000 */
[C---:B------:R-:W-:Y:S02]  /*e1f0*/  IMAD R5, R3.reuse, R12, R5 ;  /* 0x0000000c03057224 */ /* 0x040fe400078e0205 */
[--C-:B------:R-:W-:Y:S02]  /*e200*/  @!P5 IMAD.IADD R2, R2, 0x1, -R3.reuse ;  /* 0x000000010202d824 */ /* 0x100fe400078e0a03 */
[----:B------:R-:W-:Y:S01]  /*e210*/  IMAD.MOV R10, RZ, RZ, -R16 ;  /* 0x000000ffff0a7224 */ /* 0x000fe200078e0a10 */
[----:B------:R-:W-:Y:S01]  /*e220*/  ISETP.GT.U32.AND P5, PT, R3, R5, PT ;  /* 0x000000050300720c */ /* 0x000fe20003fa4070 */
[----:B------:R-:W-:Y:S02]  /*e230*/  VIADD R14, R0, 0xfa ;  /* 0x000000fa000e7836 */ /* 0x000fe40000000000 */
[----:B------:R-:W-:Y:S01]  /*e240*/  @!P4 IMAD.IADD R11, R11, 0x1, -R3 ;  /* 0x000000010b0bc824 */ /* 0x000fe200078e0a03 */
[----:B------:R-:W-:Y:S01]  /*e250*/  ISETP.GT.U32.AND P4, PT, R3, R2, PT ;  /* 0x000000020300720c */ /* 0x000fe20003f84070 */
[----:B------:R-:W-:-:S04]  /*e260*/  IMAD.HI.U32 R9, R4, R17, RZ ;  /* 0x0000001104097227 */ /* 0x000fc800078e00ff */
[C---:B------:R-:W-:Y:S01]  /*e270*/  IMAD R13, R3.reuse, R10, R13 ;  /* 0x0000000a030d7224 */ /* 0x040fe200078e020d */
[----:B------:R-:W-:Y:S01]  /*e280*/  IABS R10, R14 ;  /* 0x0000000e000a7213 */ /* 0x000fe20000000000 */
[----:B0-----:R-:W-:Y:S02]  /*e290*/  IMAD.MOV.U32 R7, RZ, RZ, R21 ;  /* 0x000000ffff077224 */ /* 0x001fe400078e0015 */
[----:B------:R-:W-:Y:S02]  /*e2a0*/  IMAD.MOV R9, RZ, RZ, -R9 ;  /* 0x000000ffff097224 */ /* 0x000fe400078e0a09 */
[----:B------:R-:W-:Y:S01]  /*e2b0*/  @!P3 IMAD.MOV R7, RZ, RZ, -R7 ;  /* 0x000000ffff07b224 */ /* 0x000fe200078e0a07 */
[C---:B------:R-:W-:Y:S01]  /*e2c0*/  ISETP.GT.U32.AND P3, PT, R3.reuse, R11, PT ;  /* 0x0000000b0300720c */ /* 0x040fe20003f64070 */
[----:B------:R-:W-:Y:S02]  /*e2d0*/  IMAD R17, R3, R9, R17 ;  /* 0x0000000903117224 */ /* 0x000fe400078e0211 */
[----:B------:R-:W-:Y:S01]  /*e2e0*/  VIADD R15, R0, 0xf9 ;  /* 0x000000f9000f7836 */ /* 0x000fe20000000000 */
[----:B------:R0:W-:Y:S01]  /*e2f0*/  STL [R1+0x618], R7 ;  /* 0x0006180701007387 */ /* 0x0001e20000100800 */
[----:B------:R-:W-:-:S03]  /*e300*/  IMAD.HI.U32 R23, R4, R10, RZ ;  /* 0x0000000a04177227 */ /* 0x000fc600078e00ff */
[----:B------:R-:W-:Y:S01]  /*e310*/  IABS R19, R15 ;  /* 0x0000000f00137213 */ /* 0x000fe20000000000 */
[----:B------:R-:W-:Y:S02]  /*e320*/  @!P5 IMAD.IADD R5, R5, 0x1, -R3 ;  /* 0x000000010505d824 */ /* 0x000fe400078e0a03 */
        /* <DEDUP_REMOVED lines=9> */
[----:B------:R-:W-:Y:S01]  /*e3c0*/  IMAD.HI.U32 R21, R4, R19, RZ ;  /* 0x0000001304157227 */ /* 0x000fe200078e00ff */
[----:B------:R0:W-:Y:S02]  /*e3d0*/  STL [R1+0x614], R7 ;  /* 0x0006140701007387 */ /* 0x0001e40000100800 */
[----:B------:R-:W-:Y:S01]  /*e3e0*/  IABS R20, R16 ;  /* 0x0000001000147213 */ /* 0x000fe20000000000 */
[----:B------:R-:W-:Y:S01]  /*e3f0*/  @!P3 IMAD.IADD R11, R11, 0x1, -R3 ;  /* 0x000000010b0bb824 */ /* 0x000fe200078e0a03 */
[C---:B------:R-:W-:Y:S01]  /*e400*/  ISETP.GT.U32.AND P3, PT, R3.reuse, R10, PT ;  /* 0x0000000a0300720c */ /* 0x040fe20003f64070 */
[----:B------:R-:W-:Y:S02]  /*e410*/  VIADD R9, R0, 0xf7 ;  /* 0x000000f700097836 */ /* 0x000fe40000000000 */
[----:B------:R-:W-:Y:S02]  /*e420*/  IMAD.MOV R21, RZ, RZ, -R21 ;  /* 0x000000ffff157224 */ /* 0x000fe400078e0a15 */
[----:B------:R-:W-:Y:S01]  /*e430*/  IMAD.MOV.U32 R24, RZ, RZ, R2 ;  /* 0x000000ffff187224 */ /* 0x000fe200078e0002 */
[----:B------:R-:W-:Y:S01]  /*e440*/  IABS R12, R9 ;  /* 0x00000009000c7213 */ /* 0x000fe20000000000 */
[----:B------:R-:W-:-:S02]  /*e450*/  IMAD R19, R3, R21, R19 ;  /* 0x0000001503137224 */ /* 0x000fc400078e0213 */
[----:B------:R-:W-:Y:S01]  /*e460*/  @!P4 IMAD.IADD R17, R17, 0x1, -R3 ;  /* 0x000000011111c824 */ /* 0x000fe200078e0a03 */
[----:B------:R-:W-:Y:S01]  /*e470*/  ISETP.GE.AND P4, PT, R8, RZ, PT ;  /* 0x000000ff0800720c */ /* 0x000fe20003f86270 */
[----:B0-----:R-:W-:Y:S02]  /*e480*/  IMAD.MOV.U32 R7, RZ, RZ, R11 ;  /* 0x000000ffff077224 */ /* 0x001fe400078e000b */
[----:B------:R-:W-:-:S04]  /*e490*/  IMAD.HI.U32 R22, R4, R20, RZ ;  /* 0x0000001404167227 */ /* 0x000fc800078e00ff */
[----:B------:R-:W-:Y:S01]  /*e4a0*/  @!P0 IMAD.MOV R24, RZ, RZ, -R24 ;  /* 0x000000ffff188224 */ /* 0x000fe200078e0a18 */
[----:B------:R-:W-:Y:S01]  /*e4b0*/  ISETP.GT.U32.AND P0, PT, R3, R17, PT ;  /* 0x000000110300720c */ /* 0x000fe20003f04070 */
[--C-:B------:R-:W-:Y:S01]  /*e4c0*/  @!P5 IMAD.IADD R5, R5, 0x1, -R3.reuse ;  /* 0x000000010505d824 */ /* 0x100fe200078e0a03 */
[----:B------:R-:W-:Y:S01]  /*e4d0*/  ISETP.GT.U32.AND P5, PT, R3, R19, PT ;  /* 0x000000130300720c */ /* 0x000fe20003fa4070 */
[----:B------:R-:W-:Y:S01]  /*e4e0*/  @!P2 IMAD.IADD R13, R13, 0x1, -R3 ;  /* 0x000000010d0da824 */ /* 0x000fe200078e0a03 */
[----:B------:R-:W-:Y:S01]  /*e4f0*/  STL [R1+0x610], R24 ;  /* 0x0006101801007387 */ /* 0x000fe20000100800 */
[----:B------:R-:W-:Y:S01]  /*e500*/  @!P1 IMAD.MOV R7, RZ, RZ, -R7 ;  /* 0x000000ffff079224 */ /* 0x000fe200078e0a07 */
[----:B------:R-:W-:Y:S01]  /*e510*/  ISETP.GE.AND P2, PT, R18, RZ, PT ;  /* 0x000000ff1200720c */ /* 0x000fe20003f46270 */
[----:B------:R-:W-:-:S03]  /*e520*/  IMAD.HI.U32 R23, R4, R12, RZ ;  /* 0x0000000c04177227 */ /* 0x000fc600078e00ff */
[----:B------:R0:W-:Y:S01]  /*e530*/  STL [R1+0x60c], R7 ;  /* 0x00060c0701007387 */ /* 0x0001e20000100800 */
[----:B------:R-:W-:Y:S02]  /*e540*/  IMAD.MOV R22, RZ, RZ, -R22 ;  /* 0x000000ffff167224 */ /* 0x000fe400078e0a16 */
[----:B------:R-:W-:Y:S01]  /*e550*/  @!P3 IMAD.IADD R10, R10, 0x1, -R3 ;  /* 0x000000010a0ab824 */ /* 0x000fe200078e0a03 */
[C---:B------:R-:W-:Y:S01]  /*e560*/  ISETP.GT.U32.AND P3, PT, R3.reuse, R13, PT ;  /* 0x0000000d0300720c */ /* 0x040fe20003f64070 */
[----:B------:R-:W-:Y:S02]  /*e570*/  IMAD.MOV R23, RZ, RZ, -R23 ;  /* 0x000000ffff177224 */ /* 0x000fe400078e0a17 */
[C---:B------:R-:W-:Y:S01]  /*e580*/  IMAD R20, R3.reuse, R22, R20 ;  /* 0x0000001603147224 */ /* 0x040fe200078e0214 */
[C---:B------:R-:W-:Y:S01]  /*e590*/  ISETP.GT.U32.AND P1, PT, R3.reuse, R10, PT ;  /* 0x0000000a0300720c */ /* 0x040fe20003f24070 */
[----:B------:R-:W-:Y:S02]  /*e5a0*/  IMAD R12, R3, R23, R12 ;  /* 0x00000017030c7224 */ /* 0x000fe400078e020c */
[----:B0-----:R-:W-:-:S02]  /*e5b0*/  IMAD.MOV.U32 R7, RZ, RZ, R5 ;  /* 0x000000ffff077224 */ /* 0x001fc400078e0005 */
[----:B------:R-:W-:Y:S02]  /*e5c0*/  VIADD R8, R0, 0xf6 ;  /* 0x000000f600087836 */ /* 0x000fe40000000000 */
[----:B------:R-:W-:Y:S01]  /*e5d0*/  @!P6 IMAD.MOV R7, RZ, RZ, -R7 ;  /* 0x000000ffff07e224 */ /* 0x000fe200078e0a07 */
[----:B------:R-:W-:Y:S01]  /*e5e0*/  ISETP.GT.U32.AND P6, PT, R3, R20, PT ;  /* 0x000000140300720c */ /* 0x000fe20003fc4070 */
[--C-:B------:R-:W-:Y:S01]  /*e5f0*/  @!P5 IMAD.IADD R19, R19, 0x1, -R3.reuse ;  /* 0x000000011313d824 */ /* 0x100fe200078e0a03 */
[----:B------:R-:W-:Y:S01]  /*e600*/  IABS R2, R8 ;  /* 0x0000000800027213 */ /* 0x000fe20000000000 */
[--C-:B------:R-:W-:Y:S01]  /*e610*/  @!P0 IMAD.IADD R17, R17, 0x1, -R3.reuse ;  /* 0x0000000111118824 */ /* 0x100fe200078e0a03 */
[----:B------:R-:W-:Y:S01]  /*e620*/  ISETP.GT.U32.AND P0, PT, R3, R12, PT ;  /* 0x0000000c0300720c */ /* 0x000fe20003f04070 */
[----:B------:R-:W-:Y:S01]  /*e630*/  @!P3 IMAD.IADD R13, R13, 0x1, -R3 ;  /* 0x000000010d0db824 */ /* 0x000fe200078e0a03 */
[----:B------:R-:W-:Y:S01]  /*e640*/  ISETP.GT.U32.AND P5, PT, R3, R19, PT ;  /* 0x000000130300720c */ /* 0x000fe20003fa4070 */
[----:B------:R-:W-:Y:S01]  /*e650*/  IMAD.HI.U32 R11, R4, R2, RZ ;  /* 0x00000002040b7227 */ /* 0x000fe200078e00ff */
[----:B------:R-:W-:Y:S01]  /*e660*/  ISETP.GE.AND P3, PT, R14, RZ, PT ;  /* 0x000000ff0e00720c */ /* 0x000fe20003f66270 */
[----:B------:R0:W-:Y:S02]  /*e670*/  STL [R1+0x608], R7 ;  /* 0x0006080701007387 */ /* 0x0001e40000100800 */
[----:B------:R-:W-:-:S02]  /*e680*/  VIADD R18, R0, 0xf5 ;  /* 0x000000f500127836 */ /* 0x000fc40000000000 */
[--C-:B------:R-:W-:Y:S01]  /*e690*/  @!P1 IMAD.IADD R10, R10, 0x1, -R3.reuse ;  /* 0x000000010a0a9824 */ /* 0x100fe200078e0a03 */
[----:B------:R-:W-:Y:S01]  /*e6a0*/  ISETP.GE.AND P1, PT, R15, RZ, PT ;  /* 0x000000ff0f00720c */ /* 0x000fe20003f26270 */
[----:B------:R-:W-:Y:S01]  /*e6b0*/  @!P6 IMAD.IADD R20, R20, 0x1, -R3 ;  /* 0x000000011414e824 */ /* 0x000fe200078e0a03 */
[----:B------:R-:W-:Y:S01]  /*e6c0*/  ISETP.GE.AND P6, PT, R9, RZ, PT ;  /* 0x000000ff0900720c */ /* 0x000fe20003fc6270 */
[----:B------:R-:W-:Y:S01]  /*e6d0*/  IMAD.MOV R11, RZ, RZ, -R11 ;  /* 0x000000ffff0b7224 */ /* 0x000fe200078e0a0b */
[----:B------:R-:W-:Y:S01]  /*e6e0*/  IABS R5, R18 ;  /* 0x0000001200057213 */ /* 0x000fe20000000000 */
[----:B------:R-:W-:Y:S02]  /*e6f0*/  IMAD.MOV.U32 R21, RZ, RZ, R13 ;  /* 0x000000ffff157224 */ /* 0x000fe400078e000d */
[----:B0-----:R-:W-:Y:S02]  /*e700*/  IMAD.MOV.U32 R7, RZ, RZ, R17 ;  /* 0x000000ffff077224 */ /* 0x001fe400078e0011 */
[----:B------:R-:W-:Y:S01]  /*e710*/  @!P0 IMAD.IADD R12, R12, 0x1, -R3 ;  /* 0x000000010c0c8824 */ /* 0x000fe200078e0a03 */
[C---:B------:R-:W-:Y:S01]  /*e720*/  ISETP.GT.U32.AND P0, PT, R3.reuse, R20, PT ;  /* 0x000000140300720c */ /* 0x040fe20003f04070 */
[----:B------:R-:W-:-:S02]  /*e730*/  IMAD R2, R3, R11, R2 ;  /* 0x0000000b03027224 */ /* 0x000fc400078e0202 */
[----:B------:R-:W-:Y:S02]  /*e740*/  IMAD.MOV.U32 R9, RZ, RZ, R10 ;  /* 0x000000ffff097224 */ /* 0x000fe400078e000a */
[----:B------:R-:W-:Y:S01]  /*e750*/  @!P2 IMAD.MOV R21, RZ, RZ, -R21 ;  /* 0x000000ffff15a224 */ /* 0x000fe200078e0a15 */
[----:B------:R-:W-:Y:S01]  /*e760*/  ISETP.GT.U32.AND P2, PT, R3, R12, PT ;  /* 0x0000000c0300720c */ /* 0x000fe20003f44070 */
[----:B------:R-:W-:Y:S01]  /*e770*/  @!P4 IMAD.MOV R7, RZ, RZ, -R7 ;  /* 0x000000ffff07c224 */ /* 0x000fe200078e0a07 */
[----:B------:R-:W-:Y:S01]  /*e780*/  ISETP.GE.AND P4, PT, R8, RZ, PT ;  /* 0x000000ff0800720c */ /* 0x000fe20003f86270 */
[----:B------:R-:W-:Y:S01]  /*e790*/  @!P5 IMAD.IADD R19, R19, 0x1, -R3 ;  /* 0x000000011313d824 */ /* 0x000fe200078e0a03 */
[----:B------:R-:W-:Y:S01]  /*e7a0*/  STL [R1+0x604], R21 ;  /* 0x0006041501007387 */ /* 0x000fe20000100800 */
[----:B------:R-:W-:Y:S01]  /*e7b0*/  @!P3 IMAD.MOV R9, RZ, RZ, -R9 ;  /* 0x000000ffff09b224 */ /* 0x000fe200078e0a09 */
[----:B------:R-:W-:Y:S01]  /*e7c0*/  ISETP.GT.U32.AND P3, PT, R3, R2, PT ;  /* 0x000000020300720c */ /* 0x000fe20003f64070 */
[----:B------:R-:W-:Y:S01]  /*e7d0*/  IMAD.HI.U32 R14, R4, R5, RZ ;  /* 0x00000005040e7227 */ /* 0x000fe200078e00ff */
[----:B------:R0:W-:Y:S01]  /*e7e0*/  STL [R1+0x600], R7 ;  /* 0x0006000701007387 */ /* 0x0001e20000100800 */
[----:B------:R-:W-:-:S02]  /*e7f0*/  ISETP.GE.AND P5, PT, R16, RZ, PT ;  /* 0x000000ff1000720c */ /* 0x000fc40003fa6270 */
[----:B------:R-:W-:Y:S01]  /*e800*/  IMAD.MOV R14, RZ, RZ, -R14 ;  /* 0x000000ffff0e7224 */ /* 0x000fe200078e0a0e */
[----:B------:R1:W-:Y:S01]  /*e810*/  STL [R1+0x5fc], R9 ;  /* 0x0005fc0901007387 */ /* 0x0003e20000100800 */
[----:B------:R-:W-:Y:S02]  /*e820*/  VIADD R8, R0, 0xf4 ;  /* 0x000000f400087836 */ /* 0x000fe40000000000 */
[C---:B------:R-:W-:Y:S02]  /*e830*/  IMAD R14, R3.reuse, R14, R5 ;  /* 0x0000000e030e7224 */ /* 0x040fe400078e0205 */
[----:B------:R-:W-:Y:S01]  /*e840*/  @!P0 IMAD.IADD R20, R20, 0x1, -R3 ;  /* 0x0000000114148824 */ /* 0x000fe200078e0a03 */
[----:B------:R-:W-:Y:S01]  /*e850*/  ISETP.GE.AND P0, PT, R18, RZ, PT ;  /* 0x000000ff1200720c */ /* 0x000fe20003f06270 */
[----:B0-----:R-:W-:Y:S02]  /*e860*/  IMAD.MOV.U32 R7, RZ, RZ, R19 ;  /* 0x000000ffff077224 */ /* 0x001fe400078e0013 */
[----:B------:R-:W-:Y:S01]  /*e870*/  VIADD R5, R0, 0xf3 ;  /* 0x000000f300057836 */ /* 0x000fe20000000000 */
[----:B-1----:R-:W-:Y:S01]  /*e880*/  IABS R9, R8 ;  /* 0x0000000800097213 */ /* 0x002fe20000000000 */
[----:B------:R-:W-:Y:S01]  /*e890*/  @!P1 IMAD.MOV R7, RZ, RZ, -R7 ;  /* 0x000000ffff079224 */ /* 0x000fe200078e0a07 */
[----:B------:R-:W-:Y:S01]  /*e8a0*/  ISETP.GT.U32.AND P1, PT, R3, R14, PT ;  /* 0x0000000e0300720c */ /* 0x000fe20003f24070 */
[--C-:B------:R-:W-:Y:S01]  /*e8b0*/  @!P3 IMAD.IADD R2, R2, 0x1, -R3.reuse ;  /* 0x000000010202b824 */ /* 0x100fe200078e0a03 */
[----:B------:R-:W-:Y:S01]  /*e8c0*/  IABS R10, R5 ;  /* 0x00000005000a7213 */ /* 0x000fe20000000000 */
[----:B------:R-:W-:Y:S01]  /*e8d0*/  @!P2 IMAD.IADD R12, R12, 0x1, -R3 ;  /* 0x000000010c0ca824 */ /* 0x000fe200078e0a03 */
[----:B------:R0:W-:Y:S01]  /*e8e0*/  STL [R1+0x5f8], R7 ;  /* 0x0005f80701007387 */ /* 0x0001e20000100800 */
[----:B------:R-:W-:Y:S01]  /*e8f0*/  ISETP.GE.AND P3, PT, R5, RZ, PT ;  /* 0x000000ff0500720c */ /* 0x000fe20003f66270 */
[----:B------:R-:W-:Y:S01]  /*e900*/  IMAD.HI.U32 R5, R4, R9, RZ ;  /* 0x0000000904057227 */ /* 0x000fe200078e00ff */
[----:B------:R-:W-:-:S03]  /*e910*/  ISETP.GE.AND P2, PT, R8, RZ, PT ;  /* 0x000000ff0800720c */ /* 0x000fc60003f46270 */
[----:B------:R-:W-:Y:S02]  /*e920*/  IMAD.MOV R5, RZ, RZ, -R5 ;  /* 0x000000ffff057224 */ /* 0x000fe400078e0a05 */
[----:B------:R-:W-:Y:S02]  /*e930*/  IMAD.MOV.U32 R8, RZ, RZ, R10 ;  /* 0x000000ffff087224 */ /* 0x000fe400078e000a */
[----:B0-----:R-:W-:Y:S02]  /*e940*/  IMAD.MOV.U32 R7, RZ, RZ, R20 ;  /* 0x000000ffff077224 */ /* 0x001fe400078e0014 */
[----:B------:R-:W-:Y:S02]  /*e950*/  @!P1 IMAD.IADD R14, R14, 0x1, -R3 ;  /* 0x000000010e0e9824 */ /* 0x000fe400078e0a03 */
[----:B------:R-:W-:Y:S01]  /*e960*/  @!P5 IMAD.MOV R7, RZ, RZ, -R7 ;  /* 0x000000ffff07d224 */ /* 0x000fe200078e0a07 */
[C---:B------:R-:W-:Y:S01]  /*e970*/  ISETP.GT.U32.AND P5, PT, R3.reuse, R2, PT ;  /* 0x000000020300720c */ /* 0x040fe20003fa4070 */
[C---:B------:R-:W-:Y:S01]  /*e980*/  IMAD R5, R3.reuse, R5, R9 ;  /* 0x0000000503057224 */ /* 0x040fe200078e0209 */
[----:B------:R-:W-:Y:S01]  /*e990*/  ISETP.GT.U32.AND P1, PT, R3, R14, PT ;  /* 0x0000000e0300720c */ /* 0x000fe20003f24070 */
[----:B------:R-:W-:Y:S01]  /*e9a0*/  IMAD.HI.U32 R10, R4, R8, RZ ;  /* 0x00000008040a7227 */ /* 0x000fe200078e00ff */
[----:B------:R0:W-:Y:S03]  /*e9b0*/  STL [R1+0x5f4], R7 ;  /* 0x0005f40701007387 */ /* 0x0001e60000100800 */
[----:B------:R-:W-:-:S02]  /*e9c0*/  VIADD R16, R0, 0xf2 ;  /* 0x000000f200107836 */ /* 0x000fc40000000000 */
[C---:B------:R-:W-:Y:S02]  /*e9d0*/  VIADD R9, R0.reuse, 0xf1 ;  /* 0x000000f100097836 */ /* 0x040fe40000000000 */
[----:B------:R-:W-:Y:S02]  /*e9e0*/  VIADD R11, R0, 0xef ;  /* 0x000000ef000b7836 */ /* 0x000fe40000000000 */
[----:B------:R-:W-:Y:S01]  /*e9f0*/  @!P5 IMAD.IADD R2, R2, 0x1, -R3 ;  /* 0x000000010202d824 */ /* 0x000fe200078e0a03 */
[----:B------:R-:W-:Y:S01]  /*ea00*/  ISETP.GT.U32.AND P5, PT, R3, R5, PT ;  /* 0x000000050300720c */ /* 0x000fe20003fa4070 */
[----:B0-----:R-:W-:Y:S02]  /*ea10*/  IMAD.MOV.U32 R7, RZ, RZ, R12 ;  /* 0x000000ffff077224 */ /* 0x001fe400078e000c */
[----:B------:R-:W-:Y:S02]  /*ea20*/  IMAD.MOV R12, RZ, RZ, -R10 ;  /* 0x000000ffff0c7224 */ /* 0x000fe400078e0a0a */
[----:B------:R-:W-:-:S02]  /*ea30*/  IMAD.MOV.U32 R13, RZ, RZ, R2 ;  /* 0x000000ffff0d7224 */ /* 0x000fc400078e0002 */
[C---:B------:R-:W-:Y:S02]  /*ea40*/  IMAD R12, R3.reuse, R12, R8 ;  /* 0x0000000c030c7224 */ /* 0x040fe400078e0208 */
[----:B------:R-:W-:Y:S02]  /*ea50*/  @!P4 IMAD.MOV R13, RZ, RZ, -R13 ;  /* 0x000000ffff0dc224 */ /* 0x000fe400078e0a0d */
[----:B------:R-:W-:Y:S01]  /*ea60*/  @!P6 IMAD.MOV R7, RZ, RZ, -R7 ;  /* 0x000000ffff07e224 */ /* 0x000fe200078e0a07 */
[----:B------:R-:W-:Y:S01]  /*ea70*/  ISETP.GT.U32.AND P4, PT, R3, R12, PT ;  /* 0x0000000c0300720c */ /* 0x000fe20003f84070 */
[--C-:B------:R-:W-:Y:S01]  /*ea80*/  @!P1 IMAD.IADD R14, R14, 0x1, -R3.reuse ;  /* 0x000000010e0e9824 */ /* 0x100fe200078e0a03 */
[----:B------:R-:W-:Y:S01]  /*ea90*/  ISETP.GE.AND P6, PT, R16, RZ, PT ;  /* 0x000000ff1000720c */ /* 0x000fe20003fc6270 */
[----:B------:R-:W-:Y:S01]  /*eaa0*/  @!P5 IMAD.IADD R5, R5, 0x1, -R3 ;  /* 0x000000010505d824 */ /* 0x000fe200078e0a03 */
[----:B------:R0:W-:Y:S01]  /*eab0*/  STL [R1+0x5f0], R7 ;  /* 0x0005f00701007387 */ /* 0x0001e20000100800 */
[C---:B------:R-:W-:Y:S01]  /*eac0*/  VIADD R8, R0.reuse, 0xf0 ;  /* 0x000000f000087836 */ /* 0x040fe20000000000 */
[----:B------:R-:W-:Y:S01]  /*ead0*/  IABS R16, R16 ;  /* 0x0000001000107213 */ /* 0x000fe20000000000 */
[----:B------:R-:W-:Y:S01]  /*eae0*/  VIADD R17, R0, 0xed ;  /* 0x000000ed00117836 */ /* 0x000fe20000000000 */
[----:B------:R-:W-:Y:S01]  /*eaf0*/  ISETP.GT.U32.AND P5, PT, R3, R5, PT ;  /* 0x000000050300720c */ /* 0x000fe20003fa4070 */
[----:B------:R-:W-:Y:S01]  /*eb00*/  STL [R1+0x5e8], R13 ;  /* 0x0005e80d01007387 */ /* 0x000fe20000100800 */
[----:B------:R-:W-:Y:S01]  /*eb10*/  ISETP.GE.AND P1, PT, R9, RZ, PT ;  /* 0x000000ff0900720c */ /* 0x000fe20003f26270 */
[----:B------:R-:W-:Y:S01]  /*eb20*/  IMAD.HI.U32 R10, R4, R16, RZ ;  /* 0x00000010040a7227 */ /* 0x000fe200078e00ff */
[----:B------:R-:W-:-:S02]  /*eb30*/  IABS R9, R9 ;  /* 0x0000000900097213 */ /* 0x000fc40000000000 */
[----:B------:R-:W-:Y:S01]  /*eb40*/  IABS R15, R17 ;  /* 0x00000011000f7213 */ /* 0x000fe20000000000 */
[----:B0-----:R-:W-:Y:S02]  /*eb50*/  IMAD.MOV.U32 R7, RZ, RZ, R14 ;  /* 0x000000ffff077224 */ /* 0x001fe400078e000e */
[----:B------:R-:W-:Y:S02]  /*eb60*/  @!P4 IMAD.IADD R12, R12, 0x1, -R3 ;  /* 0x000000010c0cc824 */ /* 0x000fe400078e0a03 */
[----:B------:R-:W-:Y:S01]  /*eb70*/  @!P0 IMAD.MOV R7, RZ, RZ, -R7 ;  /* 0x000000ffff078224 */ /* 0x000fe200078e0a07 */
[----:B------:R-:W-:Y:S01]  /*eb80*/  ISETP.GE.AND P0, PT, R8, RZ, PT ;  /* 0x000000ff0800720c */ /* 0x000fe20003f06270 */
[----:B------:R-:W-:Y:S01]  /*eb90*/  IMAD.MOV R2, RZ, RZ, -R10 ;  /* 0x000000ffff027224 */ /* 0x000fe200078e0a0a */
[----:B------:R-:W-:Y:S01]  /*eba0*/  IABS R8, R8 ;  /* 0x0000000800087213 */ /* 0x000fe20000000000 */
[----:B------:R-:W-:Y:S01]  /*ebb0*/  @!P5 IMAD.IADD R5, R5, 0x1, -R3 ;  /* 0x000000010505d824 */ /* 0x000fe200078e0a03 */
[----:B------:R-:W-:Y:S01]  /*ebc0*/  ISETP.GT.U32.AND P4, PT, R3, R12, PT ;  /* 0x0000000c0300720c */ /* 0x000fe20003f84070 */
[C---:B------:R-:W-:Y:S01]  /*ebd0*/  IMAD.HI.U32 R10, R4.reuse, R9, RZ ;  /* 0x00000009040a7227 */ /* 0x040fe200078e00ff */
[----:B------:R0:W-:Y:S03]  /*ebe0*/  STL [R1+0x5e4], R7 ;  /* 0x0005e40701007387 */ /* 0x0001e60000100800 */
[----:B------:R-:W-:-:S04]  /*ebf0*/  IMAD.HI.U32 R14, R4, R8, RZ ;  /* 0x00000008040e7227 */ /* 0x000fc800078e00ff */
[----:B------:R-:W-:Y:S02]  /*ec00*/  IMAD.MOV R14, RZ, RZ, -R14 ;  /* 0x000000ffff0e7224 */ /* 0x000fe400078e0a0e */
[C---:B------:R-:W-:Y:S01]  /*ec10*/  IMAD R16, R3.reuse, R2, R16 ;  /* 0x0000000203107224 */ /* 0x040fe200078e0210 */
[----:B------:R-:W-:Y:S01]  /*ec20*/  IABS R2, R11 ;  /* 0x0000000b00027213 */ /* 0x000fe20000000000 */
[----:B0-----:R-:W-:Y:S02]  /*ec30*/  IMAD.MOV.U32 R7, RZ, RZ, R5 ;  /* 0x000000ffff077224 */ /* 0x001fe400078e0005 */
[----:B------:R-:W-:Y:S01]  /*ec40*/  IMAD.MOV R10, RZ, RZ, -R10 ;  /* 0x000000ffff0a7224 */ /* 0x000fe200078e0a0a */
[C---:B------:R-:W-:Y:S01]  /*ec50*/  ISETP.GT.U32.AND P5, PT, R3.reuse, R16, PT ;  /* 0x000000100300720c */ /* 0x040fe20003fa4070 */
[C---:B------:R-:W-:Y:S02]  /*ec60*/  IMAD R5, R3.reuse, R14, R8 ;  /* 0x0000000e03057224 */ /* 0x040fe400078e0208 */
[----:B------:R-:W-:-:S02]  /*ec70*/  IMAD R9, R3, R10, R9 ;  /* 0x0000000a03097224 */ /* 0x000fc400078e0209 */
[----:B------:R-:W-:Y:S01]  /*ec80*/  @!P4 IMAD.IADD R12, R12, 0x1, -R3 ;  /* 0x000000010c0cc824 */ /* 0x000fe200078e0a03 */
[----:B------:R-:W-:Y:S01]  /*ec90*/  ISETP.GT.U32.AND P4, PT, R3, R5, PT ;  /* 0x000000050300720c */ /* 0x000fe20003f84070 */
[----:B------:R-:W-:-:S04]  /*eca0*/  IMAD.HI.U32 R10, R4, R2, RZ ;  /* 0x00000002040a7227 */ /* 0x000fc800078e00ff */
        /* <DEDUP_REMOVED lines=8> */
[----:B------:R-:W-:-:S04]  /*ed30*/  IMAD.HI.U32 R19, R4, R15, RZ ;  /* 0x0000000f04137227 */ /* 0x000fc800078e00ff */
[----:B------:R-:W-:Y:S02]  /*ed40*/  IMAD.MOV R19, RZ, RZ, -R19 ;  /* 0x000000ffff137224 */ /* 0x000fe400078e0a13 */
[----:B------:R-:W-:Y:S01]  /*ed50*/  @!P2 IMAD.IADD R9, R9, 0x1, -R3 ;  /* 0x000000010909a824 */ /* 0x000fe200078e0a03 */
[C---:B------:R-:W-:Y:S01]  /*ed60*/  ISETP.GT.U32.AND P2, PT, R3.reuse, R16, PT ;  /* 0x000000100300720c */ /* 0x040fe20003f44070 */
[----:B0-----:R-:W-:Y:S02]  /*ed70*/  IMAD.MOV.U32 R7, RZ, RZ, R12 ;  /* 0x000000ffff077224 */ /* 0x001fe400078e000c */
[----:B------:R-:W-:Y:S01]  /*ed80*/  VIADD R18, R0, 0xee ;  /* 0x000000ee00127836 */ /* 0x000fe20000000000 */
[C---:B------:R-:W-:Y:S01]  /*ed90*/  ISETP.GT.U32.AND P4, PT, R3.reuse, R9, PT ;  /* 0x000000090300720c */ /* 0x040fe20003f84070 */
[----:B------:R-:W-:Y:S01]  /*eda0*/  @!P3 IMAD.MOV R7, RZ, RZ, -R7 ;  /* 0x000000ffff07b224 */ /* 0x000fe200078e0a07 */
[C---:B------:R-:W-:Y:S01]  /*edb0*/  ISETP.GT.U32.AND P3, PT, R3.reuse, R5, PT ;  /* 0x000000050300720c */ /* 0x040fe20003f64070 */
[----:B------:R-:W-:Y:S01]  /*edc0*/  @!P5 IMAD.IADD R2, R2, 0x1, -R3 ;  /* 0x000000010202d824 */ /* 0x000fe200078e0a03 */
[----:B------:R-:W-:Y:S01]  /*edd0*/  IABS R13, R18 ;  /* 0x00000012000d7213 */ /* 0x000fe20000000000 */
[C---:B------:R-:W-:Y:S01]  /*ede0*/  IMAD R15, R3.reuse, R19, R15 ;  /* 0x00000013030f7224 */ /* 0x040fe200078e020f */
[----:B------:R0:W-:Y:S01]  /*edf0*/  STL [R1+0x5dc], R7 ;  /* 0x0005dc0701007387 */ /* 0x0001e20000100800 */
[----:B------:R-:W-:Y:S01]  /*ee00*/  VIADD R10, R0, 0xec ;  /* 0x000000ec000a7836 */ /* 0x000fe20000000000 */
[----:B------:R-:W-:Y:S01]  /*ee10*/  ISETP.GT.U32.AND P5, PT, R3, R2, PT ;  /* 0x000000020300720c */ /* 0x000fe20003fa4070 */
[----:B------:R-:W-:-:S04]  /*ee20*/  IMAD.HI.U32 R8, R4, R13, RZ ;  /* 0x0000000d04087227 */ /* 0x000fc800078e00ff */
[----:B------:R-:W-:Y:S02]  /*ee30*/  IMAD.MOV R8, RZ, RZ, -R8 ;  /* 0x000000ffff087224 */ /* 0x000fe400078e0a08 */
[--C-:B------:R-:W-:Y:S01]  /*ee40*/  @!P3 IMAD.IADD R5, R5, 0x1, -R3.reuse ;  /* 0x000000010505b824 */ /* 0x100fe200078e0a03 */
[----:B------:R-:W-:Y:S01]  /*ee50*/  ISETP.GT.U32.AND P3, PT, R3, R15, PT ;  /* 0x0000000f0300720c */ /* 0x000fe20003f64070 */
[----:B------:R-:W-:Y:S01]  /*ee60*/  @!P4 IMAD.IADD R9, R9, 0x1, -R3 ;  /* 0x000000010909c824 */ /* 0x000fe200078e0a03 */
[----:B------:R-:W-:Y:S01]  /*ee70*/  ISETP.GE.AND P4, PT, R11, RZ, PT ;  /* 0x000000ff0b00720c */ /* 0x000fe20003f86270 */
[----:B------:R-:W-:Y:S02]  /*ee80*/  VIADD R11, R0, 0xea ;  /* 0x000000ea000b7836 */ /* 0x000fe40000000000 */
[C---:B------:R-:W-:Y:S01]  /*ee90*/  IMAD R13, R3.reuse, R8, R13 ;  /* 0x00000008030d7224 */ /* 0x040fe200078e020d */
[----:B------:R-:W-:Y:S01]  /*eea0*/  IABS R8, R10 ;  /* 0x0000000a00087213 */ /* 0x000fe20000000000 */
[----:B------:R-:W-:Y:S01]  /*eeb0*/  @!P5 IMAD.IADD R2, R2, 0x1, -R3 ;  /* 0x000000010202d824 */ /* 0x000fe200078e0a03 */
[----:B------:R-:W-:Y:S01]  /*eec0*/  ISETP.GE.AND P5, PT, R18, RZ, PT ;  /* 0x000000ff1200720c */ /* 0x000fe20003fa6270 */
[----:B0-----:R-:W-:Y:S01]  /*eed0*/  IMAD.MOV.U32 R7, RZ, RZ, R9 ;  /* 0x000000ffff077224 */ /* 0x001fe200078e0009 */
[----:B------:R-:W-:Y:S01]  /*eee0*/  IABS R18, R11 ;  /* 0x0000000b00127213 */ /* 0x000fe20000000000 */
[--C-:B------:R-:W-:Y:S01]  /*eef0*/  @!P2 IMAD.IADD R16, R16, 0x1, -R3.reuse ;  /* 0x000000011010a824 */ /* 0x100fe200078e0a03 */
[----:B------:R-:W-:Y:S01]  /*ef00*/  ISETP.GT.U32.AND P2, PT, R3, R13, PT ;  /* 0x0000000d0300720c */ /* 0x000fe20003f44070 */
[----:B------:R-:W-:-:S02]  /*ef10*/  @!P3 IMAD.IADD R15, R15, 0x1, -R3 ;  /* 0x000000010f0fb824 */ /* 0x000fc400078e0a03 */
[----:B------:R-:W-:Y:S02]  /*ef20*/  @!P1 IMAD.MOV R7, RZ, RZ, -R7 ;  /* 0x000000ffff079224 */ /* 0x000fe400078e0a07 */
[----:B------:R-:W-:Y:S01]  /*ef30*/  IMAD.MOV.U32 R21, RZ, RZ, R16 ;  /* 0x000000ffff157224 */ /* 0x000fe200078e0010 */
[----:B------:R-:W-:Y:S01]  /*ef40*/  ISETP.GT.U32.AND P1, PT, R3, R15, PT ;  /* 0x0000000f0300720c */ /* 0x000fe20003f24070 */
[----:B------:R-:W-:-:S04]  /*ef50*/  IMAD.HI.U32 R16, R4, R18, RZ ;  /* 0x0000001204107227 */ /* 0x000fc800078e00ff */
[----:B------:R-:W-:Y:S02]  /*ef60*/  VIADD R14, R0, 0xeb ;  /* 0x000000eb000e7836 */ /* 0x000fe40000000000 */
[----:B------:R-:W-:Y:S02]  /*ef70*/  IMAD.MOV R16, RZ, RZ, -R16 ;  /* 0x000000ffff107224 */ /* 0x000fe400078e0a10 */
[----:B------:R-:W-:Y:S01]  /*ef80*/  IMAD.HI.U32 R19, R4, R8, RZ ;  /* 0x0000000804137227 */ /* 0x000fe200078e00ff */
[----:B------:R-:W-:-:S03]  /*ef90*/  IABS R12, R14 ;  /* 0x0000000e000c7213 */ /* 0x000fc60000000000 */
[----:B------:R-:W-:Y:S02]  /*efa0*/  IMAD R18, R3, R16, R18 ;  /* 0x0000001003127224 */ /* 0x000fe400078e0212 */
[----:B------:R-:W-:Y:S01]  /*efb0*/  @!P2 IMAD.IADD R13, R13, 0x1, -R3 ;  /* 0x000000010d0da824 */ /* 0x000fe200078e0a03 */
[----:B------:R-:W-:Y:S01]  /*efc0*/  ISETP.GE.AND P2, PT, R17, RZ, PT ;  /* 0x000000ff1100720c */ /* 0x000fe20003f46270 */
[----:B------:R-:W-:Y:S02]  /*efd0*/  IMAD.MOV R19, RZ, RZ, -R19 ;  /* 0x000000ffff137224 */ /* 0x000fe400078e0a13 */
[----:B------:R-:W-:Y:S01]  /*efe0*/  @!P1 IMAD.IADD R15, R15, 0x1, -R3 ;  /* 0x000000010f0f9824 */ /* 0x000fe200078e0a03 */
[C---:B------:R-:W-:Y:S01]  /*eff0*/  ISETP.GT.U32.AND P1, PT, R3.reuse, R18, PT ;  /* 0x000000120300720c */ /* 0x040fe20003f24070 */
[----:B------:R-:W-:Y:S01]  /*f000*/  IMAD.HI.U32 R20, R4, R12, RZ ;  /* 0x0000000c04147227 */ /* 0x000fe200078e00ff */
[----:B------:R-:W-:-:S03]  /*f010*/  ISETP.GT.U32.AND P3, PT, R3, R13, PT ;  /* 0x0000000d0300720c */ /* 0x000fc60003f64070 */
[----:B------:R-:W-:Y:S02]  /*f020*/  @!P6 IMAD.MOV R21, RZ, RZ, -R21 ;  /* 0x000000ffff15e224 */ /* 0x000fe400078e0a15 */
[----:B------:R-:W-:Y:S01]  /*f030*/  @!P0 IMAD.MOV R5, RZ, RZ, -R5 ;  /* 0x000000ffff058224 */ /* 0x000fe200078e0a05 */
[----:B------:R-:W-:Y:S01]  /*f040*/  ISETP.GE.AND P0, PT, R10, RZ, PT ;  /* 0x000000ff0a00720c */ /* 0x000fe20003f06270 */
[C---:B------:R-:W-:Y:S01]  /*f050*/  IMAD R8, R3.reuse, R19, R8 ;  /* 0x0000001303087224 */ /* 0x040fe200078e0208 */
[----:B------:R-:W-:Y:S01]  /*f060*/  STL [R1+0x5d8], R21 ;  /* 0x0005d81501007387 */ /* 0x000fe20000100800 */
[----:B------:R-:W-:Y:S02]  /*f070*/  @!P4 IMAD.MOV R2, RZ, RZ, -R2 ;  /* 0x000000ffff02c224 */ /* 0x000fe400078e0a02 */
[----:B------:R-:W-:Y:S01]  /*f080*/  IMAD.MOV R20, RZ, RZ, -R20 ;  /* 0x000000ffff147224 */ /* 0x000fe200078e0a14 */
[----:B------:R0:W-:Y:S01]  /*f090*/  STL [R1+0x5d4], R7 ;  /* 0x0005d40701007387 */ /* 0x0001e20000100800 */
[----:B------:R-:W-:Y:S01]  /*f0a0*/  ISETP.GT.U32.AND P6, PT, R3, R8, PT ;  /* 0x000000080300720c */ /* 0x000fe20003fc4070 */
[----:B------:R-:W-:-:S02]  /*f0b0*/  @!P1 IMAD.IADD R18, R18, 0x1, -R3 ;  /* 0x0000000112129824 */ /* 0x000fc400078e0a03 */
[----:B------:R-:W-:Y:S01]  /*f0c0*/  STL [R1+0x5d0], R5 ;  /* 0x0005d00501007387 */ /* 0x000fe20000100800 */
[----:B------:R-:W-:Y:S02]  /*f0d0*/  IMAD R12, R3, R20, R12 ;  /* 0x00000014030c7224 */ /* 0x000fe400078e020c */
[----:B------:R-:W-:Y:S01]  /*f0e0*/  @!P3 IMAD.IADD R13, R13, 0x1, -R3 ;  /* 0x000000010d0db824 */ /* 0x000fe200078e0a03 */
[----:B------:R1:W-:Y:S01]  /*f0f0*/  STL [R1+0x5cc], R2 ;  /* 0x0005cc0201007387 */ /* 0x0003e20000100800 */
[----:B------:R-:W-:Y:S01]  /*f100*/  VIADD R17, R0, 0xe9 ;  /* 0x000000e900117836 */ /* 0x000fe20000000000 */
[C---:B------:R-:W-:Y:S01]  /*f110*/  ISETP.GT.U32.AND P4, PT, R3.reuse, R12, PT ;  /* 0x0000000c0300720c */ /* 0x040fe20003f84070 */
[----:B0-----:R-:W-:Y:S01]  /*f120*/  IMAD.MOV.U32 R7, RZ, RZ, R13 ;  /* 0x000000ffff077224 */ /* 0x001fe200078e000d */
[----:B------:R-:W-:Y:S01]  /*f130*/  ISETP.GT.U32.AND P1, PT, R3, R18, PT ;  /* 0x000000120300720c */ /* 0x000fe20003f24070 */
[----:B------:R-:W-:Y:S01]  /*f140*/  IMAD.MOV.U32 R21, RZ, RZ, R15 ;  /* 0x000000ffff157224 */ /* 0x000fe200078e000f */
[----:B------:R-:W-:Y:S01]  /*f150*/  IABS R9, R17 ;  /* 0x0000001100097213 */ /* 0x000fe20000000000 */
[----:B------:R-:W-:Y:S01]  /*f160*/  @!P6 IMAD.IADD R8, R8, 0x1, -R3 ;  /* 0x000000010808e824 */ /* 0x000fe200078e0a03 */
[----:B------:R-:W-:Y:S01]  /*f170*/  ISETP.GE.AND P3, PT, R14, RZ, PT ;  /* 0x000000ff0e00720c */ /* 0x000fe20003f66270 */
[----:B------:R-:W-:Y:S01]  /*f180*/  @!P5 IMAD.MOV R7, RZ, RZ, -R7 ;  /* 0x000000ffff07d224 */ /* 0x000fe200078e0a07 */
[----:B------:R-:W-:Y:S01]  /*f190*/  ISETP.GE.AND P6, PT, R11, RZ, PT ;  /* 0x000000ff0b00720c */ /* 0x000fe20003fc6270 */
[----:B-1----:R-:W-:Y:S01]  /*f1a0*/  VIADD R2, R0, 0xe8 ;  /* 0x000000e800027836 */ /* 0x002fe20000000000 */
[----:B------:R-:W-:Y:S01]  /*f1b0*/  ISETP.GT.U32.AND P5, PT, R3, R8, PT ;  /* 0x000000080300720c */ /* 0x000fe20003fa4070 */
[----:B------:R-:W-:Y:S01]  /*f1c0*/  IMAD.HI.U32 R14, R4, R9, RZ ;  /* 0x00000009040e7227 */ /* 0x000fe200078e00ff */
[----:B------:R0:W-:Y:S02]  /*f1d0*/  STL [R1+0x5c8], R7 ;  /* 0x0005c80701007387 */ /* 0x0001e40000100800 */
[----:B------:R-:W-:Y:S01]  /*f1e0*/  IABS R16, R2 ;  /* 0x0000000200107213 */ /* 0x000fe20000000000 */
[----:B------:R-:W-:-:S02]  /*f1f0*/  @!P4 IMAD.IADD R12, R12, 0x1, -R3 ;  /* 0x000000010c0cc824 */ /* 0x000fc400078e0a03 */
[----:B------:R-:W-:Y:S02]  /*f200*/  IMAD.MOV R14, RZ, RZ, -R14 ;  /* 0x000000ffff0e7224 */ /* 0x000fe400078e0a0e */
[----:B------:R-:W-:Y:S01]  /*f210*/  IMAD.HI.U32 R13, R4, R16, RZ ;  /* 0x00000010040d7227 */ /* 0x000fe200078e00ff */
[----:B------:R-:W-:-:S03]  /*f220*/  ISETP.GT.U32.AND P4, PT, R3, R12, PT ;  /* 0x0000000c0300720c */ /* 0x000fc60003f84070 */
[----:B------:R-:W-:Y:S02]  /*f230*/  IMAD.MOV R19, RZ, RZ, -R13 ;  /* 0x000000ffff137224 */ /* 0x000fe400078e0a0d */
[----:B------:R-:W-:Y:S02]  /*f240*/  VIADD R11, R0, 0xe6 ;  /* 0x000000e6000b7836 */ /* 0x000fe40000000000 */
[C---:B------:R-:W-:Y:S02]  /*f250*/  IMAD R16, R3.reuse, R19, R16 ;  /* 0x0000001303107224 */ /* 0x040fe400078e0210 */
[----:B------:R-:W-:Y:S02]  /*f260*/  @!P1 IMAD.IADD R18, R18, 0x1, -R3 ;  /* 0x0000000112129824 */ /* 0x000fe400078e0a03 */
[C---:B------:R-:W-:Y:S01]  /*f270*/  IMAD R9, R3.reuse, R14, R9 ;  /* 0x0000000e03097224 */ /* 0x040fe200078e0209 */
[C---:B------:R-:W-:Y:S01]  /*f280*/  ISETP.GT.U32.AND P1, PT, R3.reuse, R16, PT ;  /* 0x000000100300720c */ /* 0x040fe20003f24070 */
[--C-:B------:R-:W-:Y:S01]  /*f290*/  @!P5 IMAD.IADD R8, R8, 0x1, -R3.reuse ;  /* 0x000000010808d824 */ /* 0x100fe200078e0a03 */
[----:B------:R-:W-:Y:S01]  /*f2a0*/  IABS R14, R11 ;  /* 0x0000000b000e7213 */ /* 0x000fe20000000000 */
[----:B------:R-:W-:Y:S01]  /*f2b0*/  VIADD R5, R0, 0xe7 ;  /* 0x000000e700057836 */ /* 0x000fe20000000000 */
[----:B------:R-:W-:Y:S01]  /*f2c0*/  ISETP.GT.U32.AND P5, PT, R3, R9, PT ;  /* 0x000000090300720c */ /* 0x000fe20003fa4070 */
[----:B------:R-:W-:Y:S01]  /*f2d0*/  @!P4 IMAD.IADD R12, R12, 0x1, -R3 ;  /* 0x000000010c0cc824 */ /* 0x000fe200078e0a03 */
[----:B------:R-:W-:Y:S01]  /*f2e0*/  ISETP.GE.AND P4, PT, R17, RZ, PT ;  /* 0x000000ff1100720c */ /* 0x000fe20003f86270 */
[----:B------:R-:W-:Y:S01]  /*f2f0*/  IMAD.MOV.U32 R13, RZ, RZ, R14 ;  /* 0x000000ffff0d7224 */ /* 0x000fe200078e000e */
[----:B------:R-:W-:Y:S01]  /*f300*/  IABS R10, R5 ;  /* 0x00000005000a7213 */ /* 0x000fe20000000000 */
[----:B------:R-:W-:-:S02]  /*f310*/  VIADD R14, R0, 0xe5 ;  /* 0x000000e5000e7836 */ /* 0x000fc40000000000 */
[----:B------:R-:W-:Y:S02]  /*f320*/  @!P2 IMAD.MOV R21, RZ, RZ, -R21 ;  /* 0x000000ffff15a224 */ /* 0x000fe400078e0a15 */
[----:B------:R-:W-:Y:S01]  /*f330*/  @!P1 IMAD.IADD R16, R16, 0x1, -R3 ;  /* 0x0000000110109824 */ /* 0x000fe200078e0a03 */
[----:B------:R-:W-:Y:S01]  /*f340*/  IABS R17, R14 ;  /* 0x0000000e00117213 */ /* 0x000fe20000000000 */
[C---:B------:R-:W-:Y:S01]  /*f350*/  IMAD.HI.U32 R19, R4.reuse, R10, RZ ;  /* 0x0000000a04137227 */ /* 0x040fe200078e00ff */
[----:B------:R-:W-:Y:S02]  /*f360*/  STL [R1+0x5c4], R21 ;  /* 0x0005c41501007387 */ /* 0x000fe40000100800 */
[----:B------:R-:W-:Y:S01]  /*f370*/  ISETP.GT.U32.AND P2, PT, R3, R16, PT ;  /* 0x000000100300720c */ /* 0x000fe20003f44070 */
[----:B------:R-:W-:-:S04]  /*f380*/  IMAD.HI.U32 R15, R4, R17, RZ ;  /* 0x00000011040f7227 */ /* 0x000fc800078e00ff */
[----:B------:R-:W-:Y:S01]  /*f390*/  @!P5 IMAD.IADD R9, R9, 0x1, -R3 ;  /* 0x000000010909d824 */ /* 0x000fe200078e0a03 */
[----:B------:R-:W-:Y:S01]  /*f3a0*/  ISETP.GE.AND P5, PT, R2, RZ, PT ;  /* 0x000000ff0200720c */ /* 0x000fe20003fa6270 */
[----:B0-----:R-:W-:Y:S02]  /*f3b0*/  IMAD.MOV.U32 R7, RZ, RZ, R8 ;  /* 0x000000ffff077224 */ /* 0x001fe400078e0008 */
[----:B------:R-:W-:Y:S01]  /*f3c0*/  IMAD.MOV R15, RZ, RZ, -R15 ;  /* 0x000000ffff0f7224 */ /* 0x000fe200078e0a0f */
[----:B------:R-:W-:Y:S01]  /*f3d0*/  ISETP.GT.U32.AND P1, PT, R3, R9, PT ;  /* 0x000000090300720c */ /* 0x000fe20003f24070 */
[----:B------:R-:W-:-:S04]  /*f3e0*/  IMAD.HI.U32 R20, R4, R13, RZ ;  /* 0x0000000d04147227 */ /* 0x000fc800078e00ff */
[----:B------:R-:W-:Y:S02]  /*f3f0*/  IMAD.MOV R19, RZ, RZ, -R19 ;  /* 0x000000ffff137224 */ /* 0x000fe400078e0a13 */
[----:B------:R-:W-:Y:S02]  /*f400*/  @!P0 IMAD.MOV R7, RZ, RZ, -R7 ;  /* 0x000000ffff078224 */ /* 0x000fe400078e0a07 */
[C---:B------:R-:W-:Y:S02]  /*f410*/  IMAD R15, R3.reuse, R15, R17 ;  /* 0x0000000f030f7224 */ /* 0x040fe400078e0211 */
[----:B------:R-:W-:Y:S01]  /*f420*/  IMAD.MOV R20, RZ, RZ, -R20 ;  /* 0x000000ffff147224 */ /* 0x000fe200078e0a14 */
[----:B------:R0:W-:Y:S01]  /*f430*/  STL [R1+0x5c0], R7 ;  /* 0x0005c00701007387 */ /* 0x0001e20000100800 */
[C---:B------:R-:W-:Y:S02]  /*f440*/  IMAD R10, R3.reuse, R19, R10 ;  /* 0x00000013030a7224 */ /* 0x040fe400078e020a */
[----:B------:R-:W-:Y:S01]  /*f450*/  @!P2 IMAD.IADD R16, R16, 0x1, -R3 ;  /* 0x000000011010a824 */ /* 0x000fe200078e0a03 */
[C---:B------:R-:W-:Y:S01]  /*f460*/  ISETP.GT.U32.AND P2, PT, R3.reuse, R15, PT ;  /* 0x0000000f0300720c */ /* 0x040fe20003f44070 */
[----:B------:R-:W-:Y:S01]  /*f470*/  IMAD.MOV.U32 R8, RZ, RZ, R12 ;  /* 0x000000ffff087224 */ /* 0x000fe200078e000c */
[C---:B------:R-:W-:Y:S01]  /*f480*/  ISETP.GT.U32.AND P0, PT, R3.reuse, R10, PT ;  /* 0x0000000a0300720c */ /* 0x040fe20003f04070 */
[----:B------:R-:W-:-:S02]  /*f490*/  IMAD R13, R3, R20, R13 ;  /* 0x00000014030d7224 */ /* 0x000fc400078e020d */
[----:B------:R-:W-:Y:S01]  /*f4a0*/  @!P3 IMAD.MOV R8, RZ, RZ, -R8 ;  /* 0x000000ffff08b224 */ /* 0x000fe200078e0a08 */
[----:B------:R-:W-:Y:S01]  /*f4b0*/  ISETP.GE.AND P3, PT, R5, RZ, PT ;  /* 0x000000ff0500720c */ /* 0x000fe20003f66270 */
[----:B0-----:R-:W-:Y:S02]  /*f4c0*/  IMAD.MOV.U32 R7, RZ, RZ, R18 ;  /* 0x000000ffff077224 */ /* 0x001fe400078e0012 */
[----:B------:R-:W-:Y:S01]  /*f4d0*/  @!P1 IMAD.IADD R9, R9, 0x1, -R3 ;  /* 0x0000000109099824 */ /* 0x000fe200078e0a03 */
[----:B------:R-:W-:Y:S01]  /*f4e0*/  ISETP.GE.AND P1, PT, R11, RZ, PT ;  /* 0x000000ff0b00720c */ /* 0x000fe20003f26270 */
[----:B------:R-:W-:Y:S01]  /*f4f0*/  @!P6 IMAD.MOV R7, RZ, RZ, -R7 ;  /* 0x000000ffff07e224 */ /* 0x000fe200078e0a07 */
[----:B------:R-:W-:Y:S01]  /*f500*/  ISETP.GT.U32.AND P6, PT, R3, R13, PT ;  /* 0x0000000d0300720c */ /* 0x000fe20003fc4070 */
[----:B------:R-:W-:Y:S01]  /*f510*/  STL [R1+0x5a4], R8 ;  /* 0x0005a40801007387 */ /* 0x000fe20000100800 */
[C---:B------:R-:W-:Y:S02]  /*f520*/  VIADD R11, R0.reuse, 0xe3 ;  /* 0x000000e3000b7836 */ /* 0x040fe40000000000 */
[----:B------:R-:W-:Y:S01]  /*f530*/  VIADD R2, R0, 0xe4 ;  /* 0x000000e400027836 */ /* 0x000fe20000000000 */
[----:B------:R0:W-:Y:S01]  /*f540*/  STL [R1+0x5a0], R7 ;  /* 0x0005a00701007387 */ /* 0x0001e20000100800 */
[--C-:B------:R-:W-:Y:S01]  /*f550*/  @!P2 IMAD.IADD R15, R15, 0x1, -R3.reuse ;  /* 0x000000010f0fa824 */ /* 0x100fe200078e0a03 */
[----:B------:R-:W-:Y:S01]  /*f560*/  IABS R12, R11 ;  /* 0x0000000b000c7213 */ /* 0x000fe20000000000 */
[----:B------:R-:W-:Y:S01]  /*f570*/  @!P0 IMAD.IADD R10, R10, 0x1, -R3 ;  /* 0x000000010a0a8824 */ /* 0x000fe200078e0a03 */
[----:B------:R-:W-:Y:S01]  /*f580*/  IABS R19, R2 ;  /* 0x0000000200137213 */ /* 0x000fe20000000000 */
[----:B------:R-:W-:Y:S01]  /*f590*/  VIADD R20, R0, 0xcf ;  /* 0x000000cf00147836 */ /* 0x000fe20000000000 */
[----:B------:R-:W-:Y:S01]  /*f5a0*/  ISETP.GE.AND P0, PT, R14, RZ, PT ;  /* 0x000000ff0e00720c */ /* 0x000fe20003f06270 */
[----:B------:R-:W-:Y:S01]  /*f5b0*/  IMAD.HI.U32 R14, R4, R12, RZ ;  /* 0x0000000c040e7227 */ /* 0x000fe200078e00ff */
[----:B------:R-:W-:-:S02]  /*f5c0*/  ISETP.GT.U32.AND P2, PT, R3, R15, PT ;  /* 0x0000000f0300720c */ /* 0x000fc40003f44070 */
[----:B------:R-:W-:Y:S01]  /*f5d0*/  IABS R21, R20 ;  /* 0x0000001400157213 */ /* 0x000fe20000000000 */
[----:B0-----:R-:W-:Y:S02]  /*f5e0*/  IMAD.MOV.U32 R7, RZ, RZ, R9 ;  /* 0x000000ffff077224 */ /* 0x001fe400078e0009 */
[----:B------:R-:W-:Y:S01]  /*f5f0*/  @!P6 IMAD.IADD R13, R13, 0x1, -R3 ;  /* 0x000000010d0de824 */ /* 0x000fe200078e0a03 */
[C---:B------:R-:W-:Y:S01]  /*f600*/  ISETP.GT.U32.AND P6, PT, R3.reuse, R10, PT ;  /* 0x0000000a0300720c */ /* 0x040fe20003fc4070 */
[----:B------:R-:W-:Y:S02]  /*f610*/  @!P4 IMAD.MOV R7, RZ, RZ, -R7 ;  /* 0x000000ffff07c224 */ /* 0x000fe400078e0a07 */
[----:B------:R-:W-:Y:S01]  /*f620*/  IMAD.HI.U32 R5, R4, R19, RZ ;  /* 0x0000001304057227 */ /* 0x000fe200078e00ff */
[----:B------:R-:W-:Y:S02]  /*f630*/  ISETP.GT.U32.AND P4, PT, R3, R13, PT ;  /* 0x0000000d0300720c */ /* 0x000fe40003f84070 */
[----:B------:R0:W-:Y:S01]  /*f640*/  STL [R1+0x59c], R7 ;  /* 0x00059c0701007387 */ /* 0x0001e20000100800 */
[----:B------:R-:W-:-:S02]  /*f650*/  IMAD.MOV R14, RZ, RZ, -R14 ;  /* 0x000000ffff0e7224 */ /* 0x000fc400078e0a0e */
[----:B------:R-:W-:Y:S02]  /*f660*/  IMAD.MOV R5, RZ, RZ, -R5 ;  /* 0x000000ffff057224 */ /* 0x000fe400078e0a05 */
[----:B------:R-:W-:Y:S02]  /*f670*/  VIADD R8, R0, 0xe2 ;  /* 0x000000e200087836 */ /* 0x000fe40000000000 */
[----:B------:R-:W-:Y:S02]  /*f680*/  IMAD R5, R3, R5, R19 ;  /* 0x0000000503057224 */ /* 0x000fe400078e0213 */
[--C-:B------:R-:W-:Y:S01]  /*f690*/  @!P2 IMAD.IADD R15, R15, 0x1, -R3.reuse ;  /* 0x000000010f0fa824 */ /* 0x100fe200078e0a03 */
[----:B------:R-:W-:Y:S01]  /*f6a0*/  IABS R9, R8 ;  /* 0x0000000800097213 */ /* 0x000fe20000000000 */
[----:B0-----:R-:W-:Y:S02]  /*f6b0*/  IMAD.MOV.U32 R7, RZ, RZ, R16 ;  /* 0x000000ffff077224 */ /* 0x001fe400078e0010 */
[----:B------:R-:W-:Y:S01]  /*f6c0*/  @!P6 IMAD.IADD R10, R10, 0x1, -R3 ;  /* 0x000000010a0ae824 */ /* 0x000fe200078e0a03 */
[C---:B------:R-:W-:Y:S01]  /*f6d0*/  ISETP.GT.U32.AND P6, PT, R3.reuse, R5, PT ;  /* 0x000000050300720c */ /* 0x040fe20003fc4070 */
[----:B------:R-:W-:Y:S01]  /*f6e0*/  @!P5 IMAD.MOV R7, RZ, RZ, -R7 ;  /* 0x000000ffff07d224 */ /* 0x000fe200078e0a07 */
[----:B------:R-:W-:Y:S01]  /*f6f0*/  ISETP.GE.AND P5, PT, R2, RZ, PT ;  /* 0x000000ff0200720c */ /* 0x000fe20003fa6270 */
[----:B------:R-:W-:-:S02]  /*f700*/  IMAD R2, R3, R14, R12 ;  /* 0x0000000e03027224 */ /* 0x000fc400078e020c */
[----:B------:R-:W-:Y:S01]  /*f710*/  @!P4 IMAD.IADD R13, R13, 0x1, -R3 ;  /* 0x000000010d0dc824 */ /* 0x000fe200078e0a03 */
[----:B------:R0:W-:Y:S01]  /*f720*/  STL [R1+0x598], R7 ;  /* 0x0005980701007387 */ /* 0x0001e20000100800 */
[----:B------:R-:W-:Y:S01]  /*f730*/  ISETP.GE.AND P4, PT, R11, RZ, PT ;  /* 0x000000ff0b00720c */ /* 0x000fe20003f86270 */
[----:B------:R-:W-:Y:S01]  /*f740*/  VIADD R11, R0, 0xe1 ;  /* 0x000000e1000b7836 */ /* 0x000fe20000000000 */
[----:B------:R-:W-:Y:S01]  /*f750*/  ISETP.GT.U32.AND P2, PT, R3, R2, PT ;  /* 0x000000020300720c */ /* 0x000fe20003f44070 */
[----:B------:R-:W-:-:S03]  /*f760*/  IMAD.HI.U32 R14, R4, R9, RZ ;  /* 0x00000009040e7227 */ /* 0x000fc600078e00ff */
[----:B------:R-:W-:Y:S01]  /*f770*/  IABS R16, R11 ;  /* 0x0000000b00107213 */ /* 0x000fe20000000000 */
[----:B------:R-:W-:Y:S02]  /*f780*/  VIADD R12, R0, 0xe0 ;  /* 0x000000e0000c7836 */ /* 0x000fe40000000000 */
[----:B0-----:R-:W-:Y:S02]  /*f790*/  IMAD.MOV.U32 R7, RZ, RZ, R10 ;  /* 0x000000ffff077224 */ /* 0x001fe400078e000a */
[----:B------:R-:W-:Y:S01]  /*f7a0*/  IMAD.MOV R14, RZ, RZ, -R14 ;  /* 0x000000ffff0e7224 */ /* 0x000fe200078e0a0e */
[----:B------:R-:W-:Y:S01]  /*f7b0*/  IABS R17, R12 ;  /* 0x0000000c00117213 */ /* 0x000fe20000000000 */
[----:B------:R-:W-:Y:S02]  /*f7c0*/  @!P3 IMAD.MOV R7, RZ, RZ, -R7 ;  /* 0x000000ffff07b224 */ /* 0x000fe400078e0a07 */
[--C-:B------:R-:W-:Y:S02]  /*f7d0*/  @!P2 IMAD.IADD R2, R2, 0x1, -R3.reuse ;  /* 0x000000010202a824 */ /* 0x100fe400078e0a03 */
[----:B------:R-:W-:Y:S01]  /*f7e0*/  @!P6 IMAD.IADD R5, R5, 0x1, -R3 ;  /* 0x000000010505e824 */ /* 0x000fe200078e0a03 */
[----:B------:R0:W-:Y:S01]  /*f7f0*/  STL [R1+0x594], R7 ;  /* 0x0005940701007387 */ /* 0x0001e20000100800 */
[C---:B------:R-:W-:Y:S01]  /*f800*/  IMAD R9, R3.reuse, R14, R9 ;  /* 0x0000000e03097224 */ /* 0x040fe200078e0209 */
[----:B------:R-:W-:Y:S01]  /*f810*/  ISETP.GE.AND P6, PT, R8, RZ, PT ;  /* 0x000000ff0800720c */ /* 0x000fe20003fc6270 */
[----:B------:R-:W-:Y:S01]  /*f820*/  IMAD.HI.U32 R8, R4, R16, RZ ;  /* 0x0000001004087227 */ /* 0x000fe200078e00ff */
[----:B------:R-:W-:-:S02]  /*f830*/  ISETP.GT.U32.AND P2, PT, R3, R2, PT ;  /* 0x000000020300720c */ /* 0x000fc40003f44070 */
[C---:B------:R-:W-:Y:S01]  /*f840*/  ISETP.GT.U32.AND P3, PT, R3.reuse, R5, PT ;  /* 0x000000050300720c */ /* 0x040fe20003f64070 */
[----:B------:R-:W-:Y:S01]  /*f850*/  @!P1 IMAD.MOV R13, RZ, RZ, -R13 ;  /* 0x000000ffff0d9224 */ /* 0x000fe200078e0a0d */
[----:B------:R-:W-:Y:S01]  /*f860*/  ISETP.GT.U32.AND P1, PT, R3, R9, PT ;  /* 0x000000090300720c */ /* 0x000fe20003f24070 */
[----:B------:R-:W-:-:S03]  /*f870*/  IMAD.HI.U32 R10, R4, R17, RZ ;  /* 0x00000011040a7227 */ /* 0x000fc600078e00ff */
[----:B------:R1:W-:Y:S01]  /*f880*/  STL [R1+0x590], R13 ;  /* 0x0005900d01007387 */ /* 0x0003e20000100800 */
[----:B0-----:R-:W-:Y:S02]  /*f890*/  IMAD.MOV.U32 R7, RZ, RZ, R15 ;  /* 0x000000ffff077224 */ /* 0x001fe400078e000f */
[----:B------:R-:W-:-:S04]  /*f8a0*/  IMAD.HI.U32 R24, R4, R21, RZ ;  /* 0x0000001504187227 */ /* 0x000fc800078e00ff */
[----:B------:R-:W-:Y:S01]  /*f8b0*/  @!P0 IMAD.MOV R7, RZ, RZ, -R7 ;  /* 0x000000ffff078224 */ /* 0x000fe200078e0a07 */
[----:B------:R-:W-:Y:S01]  /*f8c0*/  ISETP.GE.AND P0, PT, R11, RZ, PT ;  /* 0x000000ff0b00720c */ /* 0x000fe20003f06270 */
[----:B------:R-:W-:Y:S02]  /*f8d0*/  IMAD.MOV R11, RZ, RZ, -R8 ;  /* 0x000000ffff0b7224 */ /* 0x000fe400078e0a08 */
[----:B-1----:R-:W-:Y:S01]  /*f8e0*/  IMAD.MOV R13, RZ, RZ, -R10 ;  /* 0x000000ffff0d7224 */ /* 0x002fe200078e0a0a */
[----:B------:R0:W-:Y:S01]  /*f8f0*/  STL [R1+0x58c], R7 ;  /* 0x00058c0701007387 */ /* 0x0001e20000100800 */
[----:B------:R-:W-:Y:S02]  /*f900*/  IMAD R10, R3, R11, R16 ;  /* 0x0000000b030a7224 */ /* 0x000fe400078e0210 */
[--C-:B------:R-:W-:Y:S02]  /*f910*/  @!P2 IMAD.IADD R2, R2, 0x1, -R3.reuse ;  /* 0x000000010202a824 */ /* 0x100fe400078e0a03 */
[--C-:B------:R-:W-:Y:S01]  /*f920*/  @!P3 IMAD.IADD R5, R5, 0x1, -R3.reuse ;  /* 0x000000010505b824 */ /* 0x100fe200078e0a03 */
[----:B------:R-:W-:Y:S01]  /*f930*/  ISETP.GT.U32.AND P2, PT, R3, R10, PT ;  /* 0x0000000a0300720c */ /* 0x000fe20003f44070 */
[----:B------:R-:W-:Y:S01]  /*f940*/  @!P1 IMAD.IADD R9, R9, 0x1, -R3 ;  /* 0x0000000109099824 */ /* 0x000fe200078e0a03 */
[----:B------:R-:W-:Y:S01]  /*f950*/  ISETP.GE.AND P3, PT, R12, RZ, PT ;  /* 0x000000ff0c00720c */ /* 0x000fe20003f66270 */
[----:B------:R-:W-:-:S02]  /*f960*/  IMAD R16, R3, R13, R17 ;  /* 0x0000000d03107224 */ /* 0x000fc400078e0211 */
[----:B------:R-:W-:Y:S01]  /*f970*/  IMAD.MOV.U32 R15, RZ, RZ, R5 ;  /* 0x000000ffff0f7224 */ /* 0x000fe200078e0005 */
[C---:B------:R-:W-:Y:S01]  /*f980*/  ISETP.GT.U32.AND P1, PT, R3.reuse, R9, PT ;  /* 0x000000090300720c */ /* 0x040fe20003f24070 */
[----:B0-----:R-:W-:Y:S02]  /*f990*/  IMAD.MOV.U32 R7, RZ, RZ, R2 ;  /* 0x000000ffff077224 */ /* 0x001fe400078e0002 */
[----:B------:R-:W-:Y:S01]  /*f9a0*/  @!P5 IMAD.MOV R15, RZ, RZ, -R15 ;  /* 0x000000ffff0fd224 */ /* 0x000fe200078e0a0f */
[C---:B------:R-:W-:Y:S01]  /*f9b0*/  ISETP.GT.U32.AND P5, PT, R3.reuse, R16, PT ;  /* 0x000000100300720c */ /* 0x040fe20003fa4070 */
[----:B------:R-:W-:Y:S02]  /*f9c0*/  VIADD R8, R0, 0xdf ;  /* 0x000000df00087836 */ /* 0x000fe40000000000 */
[----:B------:R-:W-:Y:S01]  /*f9d0*/  @!P2 IMAD.IADD R10, R10, 0x1, -R3 ;  /* 0x000000010a0aa824 */ /* 0x000fe200078e0a03 */
[----:B------:R-:W-:Y:S01]  /*f9e0*/  STL [R1+0x588], R15 ;  /* 0x0005880f01007387 */ /* 0x000fe20000100800 */
[C---:B------:R-:W-:Y:S01]  /*f9f0*/  VIADD R11, R0.reuse, 0xdd ;  /* 0x000000dd000b7836 */ /* 0x040fe20000000000 */
[----:B------:R-:W-:Y:S01]  /*fa00*/  IABS R13, R8 ;  /* 0x00000008000d7213 */ /* 0x000fe20000000000 */
[----:B------:R-:W-:Y:S01]  /*fa10*/  VIADD R12, R0, 0xde ;  /* 0x000000de000c7836 */ /* 0x000fe20000000000 */
[----:B------:R-:W-:Y:S01]  /*fa20*/  ISETP.GT.U32.AND P2, PT, R3, R10, PT ;  /* 0x0000000a0300720c */ /* 0x000fe20003f44070 */
[----:B------:R-:W-:Y:S01]  /*fa30*/  @!P4 IMAD.MOV R7, RZ, RZ, -R7 ;  /* 0x000000ffff07c224 */ /* 0x000fe200078e0a07 */
[----:B------:R-:W-:Y:S01]  /*fa40*/  IABS R5, R11 ;  /* 0x0000000b00057213 */ /* 0x000fe20000000000 */
[--C-:B------:R-:W-:Y:S01]  /*fa50*/  @!P1 IMAD.IADD R9, R9, 0x1, -R3.reuse ;  /* 0x0000000109099824 */ /* 0x100fe200078e0a03 */
[----:B------:R-:W-:Y:S01]  /*fa60*/  IABS R14, R12 ;  /* 0x0000000c000e7213 */ /* 0x000fe20000000000 */
[----:B------:R-:W-:Y:S01]  /*fa70*/  @!P5 IMAD.IADD R16, R16, 0x1, -R3 ;  /* 0x000000011010d824 */ /* 0x000fe200078e0a03 */
[----:B------:R0:W-:Y:S01]  /*fa80*/  STL [R1+0x580], R7 ;  /* 0x0005800701007387 */ /* 0x0001e20000100800 */
[----:B------:R-:W-:Y:S01]  /*fa90*/  ISETP.GE.AND P4, PT, R8, RZ, PT ;  /* 0x000000ff0800720c */ /* 0x000fe20003f86270 */
[----:B------:R-:W-:Y:S01]  /*faa0*/  IMAD.HI.U32 R2, R4, R13, RZ ;  /* 0x0000000d04027227 */ /* 0x000fe200078e00ff */
[----:B------:R-:W-:-:S02]  /*fab0*/  ISETP.GE.AND P1, PT, R12, RZ, PT ;  /* 0x000000ff0c00720c */ /* 0x000fc40003f26270 */
[----:B------:R-:W-:Y:S01]  /*fac0*/  ISETP.GT.U32.AND P5, PT, R3, R16, PT ;  /* 0x000000100300720c */ /* 0x000fe20003fa4070 */
[----:B------:R-:W-:Y:S02]  /*fad0*/  IMAD.MOV.U32 R8, RZ, RZ, R5 ;  /* 0x000000ffff087224 */ /* 0x000fe400078e0005 */
[----:B------:R-:W-:-:S04]  /*fae0*/  IMAD.HI.U32 R5, R4, R14, RZ ;  /* 0x0000000e04057227 */ /* 0x000fc800078e00ff */
[----:B0-----:R-:W-:Y:S02]  /*faf0*/  IMAD.MOV.U32 R7, RZ, RZ, R9 ;  /* 0x000000ffff077224 */ /* 0x001fe400078e0009 */
[----:B------:R-:W-:Y:S02]  /*fb00*/  IMAD.MOV R2, RZ, RZ, -R2 ;  /* 0x000000ffff027224 */ /* 0x000fe400078e0a02 */
[----:B------:R-:W-:Y:S01]  /*fb10*/  @!P6 IMAD.MOV R7, RZ, RZ, -R7 ;  /* 0x000000ffff07e224 */ /* 0x000fe200078e0a07 */
[----:B------:R-:W-:Y:S01]  /*fb20*/  ISETP.GE.AND P6, PT, R11, RZ, PT ;  /* 0x000000ff0b00720c */ /* 0x000fe20003fc6270 */
[----:B------:R-:W-:Y:S02]  /*fb30*/  IMAD.MOV R5, RZ, RZ, -R5 ;  /* 0x000000ffff057224 */ /* 0x000fe400078e0a05 */
[----:B------:R-:W-:Y:S01]  /*fb40*/  @!P2 IMAD.IADD R10, R10, 0x1, -R3 ;  /* 0x000000010a0aa824 */ /* 0x000fe200078e0a03 */
[----:B------:R0:W-:Y:S01]  /*fb50*/  STL [R1+0x57c], R7 ;  /* 0x00057c0701007387 */ /* 0x0001e20000100800 */
[----:B------:R-:W-:-:S02]  /*fb60*/  IMAD R2, R3, R2, R13 ;  /* 0x0000000203027224 */ /* 0x000fc400078e020d */
[C---:B------:R-:W-:Y:S02]  /*fb70*/  IMAD R5, R3.reuse, R5, R14 ;  /* 0x0000000503057224 */ /* 0x040fe400078e020e */
[----:B------:R-:W-:Y:S01]  /*fb80*/  IMAD.HI.U32 R12, R4, R8, RZ ;  /* 0x00000008040c7227 */ /* 0x000fe200078e00ff */
[----:B------:R-:W-:-:S03]  /*fb90*/  ISETP.GT.U32.AND P2, PT, R3, R2, PT ;  /* 0x000000020300720c */ /* 0x000fc60003f44070 */
[----:B------:R-:W-:Y:S02]  /*fba0*/  IMAD.MOV R12, RZ, RZ, -R12 ;  /* 0x000000ffff0c7224 */ /* 0x000fe400078e0a0c */
[----:B0-----:R-:W-:Y:S02]  /*fbb0*/  IMAD.MOV.U32 R7, RZ, RZ, R10 ;  /* 0x000000ffff077224 */ /* 0x001fe400078e000a */
[----:B------:R-:W-:Y:S02]  /*fbc0*/  @!P5 IMAD.IADD R16, R16, 0x1, -R3 ;  /* 0x000000011010d824 */ /* 0x000fe400078e0a03 */
[----:B------:R-:W-:Y:S01]  /*fbd0*/  @!P0 IMAD.MOV R7, RZ, RZ, -R7 ;  /* 0x000000ffff078224 */ /* 0x000fe200078e0a07 */
[C---:B------:R-:W-:Y:S01]  /*fbe0*/  ISETP.GT.U32.AND P0, PT, R3.reuse, R5, PT ;  /* 0x000000050300720c */ /* 0x040fe20003f04070 */
[----:B------:R-:W-:Y:S02]  /*fbf0*/  IMAD R8, R3, R12, R8 ;  /* 0x0000000c03087224 */ /* 0x000fe400078e0208 */
[----:B------:R-:W-:Y:S01]  /*fc00*/  VIADD R12, R0, 0xdc ;  /* 0x000000dc000c7836 */ /* 0x000fe20000000000 */
[----:B------:R0:W-:Y:S01]  /*fc10*/  STL [R1+0x578], R7 ;  /* 0x0005780701007387 */ /* 0x0001e20000100800 */
[----:B------:R-:W-:-:S02]  /*fc20*/  @!P2 IMAD.IADD R2, R2, 0x1, -R3 ;  /* 0x000000010202a824 */ /* 0x000fc400078e0a03 */
[----:B------:R-:W-:Y:S01]  /*fc30*/  VIADD R9, R0, 0xdb ;  /* 0x000000db00097836 */ /* 0x000fe20000000000 */
[----:B------:R-:W-:Y:S01]  /*fc40*/  ISETP.GE.AND P5, PT, R12, RZ, PT ;  /* 0x000000ff0c00720c */ /* 0x000fe20003fa6270 */
[C---:B------:R-:W-:Y:S01]  /*fc50*/  VIADD R11, R0.reuse, 0xd9 ;  /* 0x000000d9000b7836 */ /* 0x040fe20000000000 */
[----:B------:R-:W-:Y:S01]  /*fc60*/  ISETP.GT.U32.AND P2, PT, R3, R2, PT ;  /* 0x000000020300720c */ /* 0x000fe20003f44070 */
[----:B------:R-:W-:Y:S01]  /*fc70*/  VIADD R10, R0, 0xda ;  /* 0x000000da000a7836 */ /* 0x000fe20000000000 */
[----:B------:R-:W-:Y:S01]  /*fc80*/  IABS R12, R12 ;  /* 0x0000000c000c7213 */ /* 0x000fe20000000000 */
[----:B------:R-:W-:Y:S01]  /*fc90*/  @!P0 IMAD.IADD R5, R5, 0x1, -R3 ;  /* 0x0000000105058824 */ /* 0x000fe200078e0a03 */
[----:B------:R-:W-:Y:S01]  /*fca0*/  IABS R13, R9 ;  /* 0x00000009000d7213 */ /* 0x000fe20000000000 */
[----:B0-----:R-:W-:Y:S01]  /*fcb0*/  IMAD.MOV.U32 R7, RZ, RZ, R16 ;  /* 0x000000ffff077224 */ /* 0x001fe200078e0010 */
[----:B------:R-:W-:Y:S01]  /*fcc0*/  IABS R15, R11 ;  /* 0x0000000b000f7213 */ /* 0x000fe20000000000 */
[----:B------:R-:W-:Y:S01]  /*fcd0*/  IMAD.HI.U32 R16, R4, R12, RZ ;  /* 0x0000000c04107227 */ /* 0x000fe200078e00ff */
[----:B------:R-:W-:-:S02]  /*fce0*/  ISETP.GT.U32.AND P0, PT, R3, R5, PT ;  /* 0x000000050300720c */ /* 0x000fc40003f04070 */
[----:B------:R-:W-:Y:S01]  /*fcf0*/  IABS R14, R10 ;  /* 0x0000000a000e7213 */ /* 0x000fe20000000000 */
[----:B------:R-:W-:Y:S01]  /*fd00*/  @!P3 IMAD.MOV R7, RZ, RZ, -R7 ;  /* 0x000000ffff07b224 */ /* 0x000fe200078e0a07 */
[C---:B------:R-:W-:Y:S01]  /*fd10*/  ISETP.GT.U32.AND P3, PT, R3.reuse, R8, PT ;  /* 0x000000080300720c */ /* 0x040fe20003f64070 */
[----:B------:R-:W-:Y:S02]  /*fd20*/  IMAD.MOV R16, RZ, RZ, -R16 ;  /* 0x000000ffff107224 */ /* 0x000fe400078e0a10 */
[----:B------:R-:W-:Y:S01]  /*fd30*/  @!P2 IMAD.IADD R2, R2, 0x1, -R3 ;  /* 0x000000010202a824 */ /* 0x000fe200078e0a03 */
[----:B------:R0:W-:Y:S01]  /*fd40*/  STL [R1+0x574], R7 ;  /* 0x0005740701007387 */ /* 0x0001e20000100800 */
[----:B------:R-:W-:Y:S01]  /*fd50*/  IMAD R12, R3, R16, R12 ;  /* 0x00000010030c7224 */ /* 0x000fe200078e020c */
[----:B------:R-:W-:Y:S01]  /*fd60*/  ISETP.GE.AND P2, PT, R9, RZ, PT ;  /* 0x000000ff0900720c */ /* 0x000fe20003f46270 */
[----:B------:R-:W-:-:S04]  /*fd70*/  IMAD.HI.U32 R17, R4, R13, RZ ;  /* 0x0000000d04117227 */ /* 0x000fc800078e00ff */
[--C-:B------:R-:W-:Y:S01]  /*fd80*/  @!P0 IMAD.IADD R5, R5, 0x1, -R3.reuse ;  /* 0x0000000105058824 */ /* 0x100fe200078e0a03 */
[C---:B------:R-:W-:Y:S01]  /*fd90*/  ISETP.GT.U32.AND P0, PT, R3.reuse, R12, PT ;  /* 0x0000000c0300720c */ /* 0x040fe20003f04070 */
[----:B------:R-:W-:Y:S02]  /*fda0*/  @!P3 IMAD.IADD R8, R8, 0x1, -R3 ;  /* 0x000000010808b824 */ /* 0x000fe400078e0a03 */
[----:B------:R-:W-:Y:S02]  /*fdb0*/  IMAD.MOV.U32 R19, RZ, RZ, R2 ;  /* 0x000000ffff137224 */ /* 0x000fe400078e0002 */
[----:B0-----:R-:W-:Y:S01]  /*fdc0*/  IMAD.MOV.U32 R7, RZ, RZ, R5 ;  /* 0x000000ffff077224 */ /* 0x001fe200078e0005 */
[----:B------:R-:W-:Y:S01]  /*fdd0*/  ISETP.GT.U32.AND P3, PT, R3, R8, PT ;  /* 0x000000080300720c */ /* 0x000fe20003f64070 */
        /* <DEDUP_REMOVED lines=20> */
[----:B------:R-:W-:Y:S01]  /*ff20*/  VIADD R9, R0, 0xd7 ;  /* 0x000000d700097836 */ /* 0x000fe20000000000 */
[----:B------:R-:W-:Y:S01]  /*ff30*/  IABS R5, R2 ;  /* 0x0000000200057213 */ /* 0x000fe20000000000 */
[----:B------:R-:W-:Y:S01]  /*ff40*/  @!P6 IMAD.MOV R7, RZ, RZ, -R7 ;  /* 0x000000ffff07e224 */ /* 0x000fe200078e0a07 */
[----:B------:R-:W-:Y:S01]  /*ff50*/  ISETP.GT.U32.AND P6, PT, R3, R15, PT ;  /* 0x0000000f0300720c */ /* 0x000fe20003fc4070 */
[--C-:B------:R-:W-:Y:S01]  /*ff60*/  @!P4 IMAD.IADD R13, R13, 0x1, -R3.reuse ;  /* 0x000000010d0dc824 */ /* 0x100fe200078e0a03 */
[----:B------:R-:W-:Y:S01]  /*ff70*/  IABS R16, R9 ;  /* 0x0000000900107213 */ /* 0x000fe20000000000 */
[----:B------:R-:W-:Y:S01]  /*ff80*/  IMAD.HI.U32 R17, R4, R5, RZ ;  /* 0x0000000504117227 */ /* 0x000fe200078e00ff */
[----:B------:R0:W-:Y:S02]  /*ff90*/  STL [R1+0x568], R7 ;  /* 0x0005680701007387 */ /* 0x0001e40000100800 */
[----:B------:R-:W-:Y:S01]  /*ffa0*/  ISETP.GT.U32.AND P4, PT, R3, R13, PT ;  /* 0x0000000d0300720c */ /* 0x000fe20003f84070 */
[----:B------:R-:W-:-:S02]  /*ffb0*/  @!P3 IMAD.IADD R14, R14, 0x1, -R3 ;  /* 0x000000010e0eb824 */ /* 0x000fc400078e0a03 */
[----:B------:R-:W-:Y:S02]  /*ffc0*/  VIADD R10, R0, 0xd6 ;  /* 0x000000d6000a7836 */ /* 0x000fe40000000000 */
[--C-:B------:R-:W-:Y:S01]  /*ffd0*/  @!P0 IMAD.IADD R12, R12, 0x1, -R3.reuse ;  /* 0x000000010c0c8824 */ /* 0x100fe200078e0a03 */
[----:B------:R-:W-:Y:S01]  /*ffe0*/  ISETP.GE.AND P0, PT, R11, RZ, PT ;  /* 0x000000ff0b00720c */ /* 0x000fe20003f06270 */
[----:B------:R-:W-:Y:S01]  /*fff0*/  @!P6 IMAD.IADD R15, R15, 0x1, -R3 ;  /* 0x000000010f0fe824 */ /* 0x000fe200078e0a03 */
[C---:B------:R-:W-:Y:S01]  /*10000*/  ISETP.GT.U32.AND P3, PT, R3.reuse, R14, PT ;  /* 0x0000000e0300720c */ /* 0x040fe20003f64070 */
[----:B------:R-:W-:Y:S01]  /*10010*/  IMAD.MOV R17, RZ, RZ, -R17 ;  /* 0x000000ffff117224 */ /* 0x000fe200078e0a11 */
[----:B------:R-:W-:Y:S01]  /*10020*/  IABS R8, R10 ;  /* 0x0000000a00087213 */ /* 0x000fe20000000000 */
[----:B------:R-:W-:Y:S01]  /*10030*/  IMAD.HI.U32 R11, R4, R16, RZ ;  /* 0x00000010040b7227 */ /* 0x000fe200078e00ff */
[----:B------:R-:W-:-:S03]  /*10040*/  ISETP.GT.U32.AND P6, PT, R3, R15, PT ;  /* 0x0000000f0300720c */ /* 0x000fc60003fc4070 */
[----:B------:R-:W-:Y:S02]  /*10050*/  IMAD.MOV.U32 R18, RZ, RZ, R12 ;  /* 0x000000ffff127224 */ /* 0x000fe400078e000c */
[----:B------:R-:W-:Y:S02]  /*10060*/  IMAD R5, R3, R17, R5 ;  /* 0x0000001103057224 */ /* 0x000fe400078e0205 */
[----:B------:R-:W-:Y:S02]  /*10070*/  IMAD.MOV R11, RZ, RZ, -R11 ;  /* 0x000000ffff0b7224 */ /* 0x000fe400078e0a0b */
[----:B------:R-:W-:Y:S01]  /*10080*/  @!P5 IMAD.MOV R18, RZ, RZ, -R18 ;  /* 0x000000ffff12d224 */ /* 0x000fe200078e0a12 */
[----:B------:R-:W-:Y:S01]  /*10090*/  ISETP.GE.AND P5, PT, R2, RZ, PT ;  /* 0x000000ff0200720c */ /* 0x000fe20003fa6270 */
[----:B------:R-:W-:Y:S01]  /*100a0*/  @!P4 IMAD.IADD R13, R13, 0x1, -R3 ;  /* 0x000000010d0dc824 */ /* 0x000fe200078e0a03 */
[C---:B------:R-:W-:Y:S01]  /*100b0*/  ISETP.GT.U32.AND P4, PT, R3.reuse, R5, PT ;  /* 0x000000050300720c */ /* 0x040fe20003f84070 */
[----:B------:R-:W-:Y:S01]  /*100c0*/  IMAD.HI.U32 R12, R4, R8, RZ ;  /* 0x00000008040c7227 */ /* 0x000fe200078e00ff */
[----:B------:R1:W-:Y:S03]  /*100d0*/  STL [R1+0x564], R18 ;  /* 0x0005641201007387 */ /* 0x0003e60000100800 */
[----:B------:R-:W-:-:S02]  /*100e0*/  IMAD R2, R3, R11, R16 ;  /* 0x0000000b03027224 */ /* 0x000fc400078e0210 */
[----:B0-----:R-:W-:Y:S02]  /*100f0*/  IMAD.MOV.U32 R7, RZ, RZ, R13 ;  /* 0x000000ffff077224 */ /* 0x001fe400078e000d */
[----:B------:R-:W-:Y:S02]  /*10100*/  IMAD.MOV R12, RZ, RZ, -R12 ;  /* 0x000000ffff0c7224 */ /* 0x000fe400078e0a0c */
[--C-:B------:R-:W-:Y:S01]  /*10110*/  @!P6 IMAD.IADD R15, R15, 0x1, -R3.reuse ;  /* 0x000000010f0fe824 */ /* 0x100fe200078e0a03 */
[----:B------:R-:W-:Y:S01]  /*10120*/  ISETP.GT.U32.AND P6, PT, R3, R2, PT ;  /* 0x000000020300720c */ /* 0x000fe20003fc4070 */
[----:B------:R-:W-:Y:S01]  /*10130*/  @!P3 IMAD.IADD R14, R14, 0x1, -R3 ;  /* 0x000000010e0eb824 */ /* 0x000fe200078e0a03 */
[----:B------:R-:W-:Y:S01]  /*10140*/  ISETP.GE.AND P3, PT, R10, RZ, PT ;  /* 0x000000ff0a00720c */ /* 0x000fe20003f66270 */
[----:B------:R-:W-:Y:S01]  /*10150*/  @!P2 IMAD.MOV R7, RZ, RZ, -R7 ;  /* 0x000000ffff07a224 */ /* 0x000fe200078e0a07 */
[----:B------:R-:W-:Y:S01]  /*10160*/  ISETP.GE.AND P2, PT, R9, RZ, PT ;  /* 0x000000ff0900720c */ /* 0x000fe20003f46270 */
[----:B-1----:R-:W-:-:S02]  /*10170*/  IMAD R18, R3, R12, R8 ;  /* 0x0000000c03127224 */ /* 0x002fc400078e0208 */
[----:B------:R-:W-:Y:S01]  /*10180*/  VIADD R8, R0, 0xd5 ;  /* 0x000000d500087836 */ /* 0x000fe20000000000 */
[----:B------:R0:W-:Y:S01]  /*10190*/  STL [R1+0x560], R7 ;  /* 0x0005600701007387 */ /* 0x0001e20000100800 */
[----:B------:R-:W-:Y:S02]  /*101a0*/  IMAD.MOV.U32 R13, RZ, RZ, R14 ;  /* 0x000000ffff0d7224 */ /* 0x000fe400078e000e */
[----:B------:R-:W-:Y:S02]  /*101b0*/  @!P4 IMAD.IADD R5, R5, 0x1, -R3 ;  /* 0x000000010505c824 */ /* 0x000fe400078e0a03 */
[----:B------:R-:W-:Y:S01]  /*101c0*/  @!P1 IMAD.MOV R13, RZ, RZ, -R13 ;  /* 0x000000ffff0d9224 */ /* 0x000fe200078e0a0d */
[----:B------:R-:W-:Y:S01]  /*101d0*/  ISETP.GE.AND P1, PT, R8, RZ, PT ;  /* 0x000000ff0800720c */ /* 0x000fe20003f26270 */
[----:B------:R-:W-:Y:S01]  /*101e0*/  VIADD R9, R0, 0xd4 ;  /* 0x000000d400097836 */ /* 0x000fe20000000000 */
[----:B------:R-:W-:Y:S01]  /*101f0*/  IABS R8, R8 ;  /* 0x0000000800087213 */ /* 0x000fe20000000000 */
[----:B------:R-:W-:Y:S01]  /*10200*/  @!P6 IMAD.IADD R2, R2, 0x1, -R3 ;  /* 0x000000010202e824 */ /* 0x000fe200078e0a03 */
[C---:B------:R-:W-:Y:S01]  /*10210*/  ISETP.GT.U32.AND P4, PT, R3.reuse, R5, PT ;  /* 0x000000050300720c */ /* 0x040fe20003f84070 */
[----:B0-----:R-:W-:Y:S01]  /*10220*/  IMAD.MOV.U32 R7, RZ, RZ, R15 ;  /* 0x000000ffff077224 */ /* 0x001fe200078e000f */
[----:B------:R-:W-:Y:S01]  /*10230*/  IABS R16, R9 ;  /* 0x0000000900107213 */ /* 0x000fe20000000000 */
[----:B------:R0:W-:Y:S01]  /*10240*/  STL [R1+0x55c], R13 ;  /* 0x00055c0d01007387 */ /* 0x0001e20000100800 */
[----:B------:R-:W-:Y:S01]  /*10250*/  ISETP.GT.U32.AND P6, PT, R3, R2, PT ;  /* 0x000000020300720c */ /* 0x000fe20003fc4070 */
[----:B------:R-:W-:Y:S01]  /*10260*/  @!P0 IMAD.MOV R7, RZ, RZ, -R7 ;  /* 0x000000ffff078224 */ /* 0x000fe200078e0a07 */
[----:B------:R-:W-:Y:S01]  /*10270*/  ISETP.GE.AND P0, PT, R9, RZ, PT ;  /* 0x000000ff0900720c */ /* 0x000fe20003f06270 */
[----:B------:R-:W-:-:S02]  /*10280*/  IMAD.MOV.U32 R9, RZ, RZ, R8 ;  /* 0x000000ffff097224 */ /* 0x000fc400078e0008 */
[C---:B------:R-:W-:Y:S01]  /*10290*/  IMAD.HI.U32 R8, R4.reuse, R16, RZ ;  /* 0x0000001004087227 */ /* 0x040fe200078e00ff */
[----:B------:R1:W-:Y:S03]  /*102a0*/  STL [R1+0x558], R7 ;  /* 0x0005580701007387 */ /* 0x0003e60000100800 */
[----:B0-----:R-:W-:-:S04]  /*102b0*/  IMAD.HI.U32 R13, R4, R9, RZ ;  /* 0x00000009040d7227 */ /* 0x001fc800078e00ff */
[----:B------:R-:W-:Y:S02]  /*102c0*/  IMAD.MOV R13, RZ, RZ, -R13 ;  /* 0x000000ffff0d7224 */ /* 0x000fe400078e0a0d */
[----:B------:R-:W-:Y:S01]  /*102d0*/  @!P4 IMAD.IADD R5, R5, 0x1, -R3 ;  /* 0x000000010505c824 */ /* 0x000fe200078e0a03 */
[C---:B------:R-:W-:Y:S01]  /*102e0*/  ISETP.GT.U32.AND P4, PT, R3.reuse, R18, PT ;  /* 0x000000120300720c */ /* 0x040fe20003f84070 */
[----:B------:R-:W-:Y:S02]  /*102f0*/  IMAD.MOV R8, RZ, RZ, -R8 ;  /* 0x000000ffff087224 */ /* 0x000fe400078e0a08 */
[C---:B------:R-:W-:Y:S02]  /*10300*/  IMAD R9, R3.reuse, R13, R9 ;  /* 0x0000000d03097224 */ /* 0x040fe400078e0209 */
[C---:B------:R-:W-:Y:S02]  /*10310*/  IMAD R16, R3.reuse, R8, R16 ;  /* 0x0000000803107224 */ /* 0x040fe400078e0210 */
[----:B------:R-:W-:Y:S01]  /*10320*/  @!P6 IMAD.IADD R2, R2, 0x1, -R3 ;  /* 0x000000010202e824 */ /* 0x000fe200078e0a03 */
[----:B------:R-:W-:Y:S01]  /*10330*/  ISETP.GT.U32.AND P6, PT, R3, R9, PT ;  /* 0x000000090300720c */ /* 0x000fe20003fc4070 */
[----:B------:R-:W-:-:S02]  /*10340*/  IMAD.MOV.U32 R15, RZ, RZ, R5 ;  /* 0x000000ffff0f7224 */ /* 0x000fc400078e0005 */
[C---:B------:R-:W-:Y:S02]  /*10350*/  VIADD R10, R0.reuse, 0xd3 ;  /* 0x000000d3000a7836 */ /* 0x040fe40000000000 */
[----:B------:R-:W-:Y:S01]  /*10360*/  @!P5 IMAD.MOV R15, RZ, RZ, -R15 ;  /* 0x000000ffff0fd224 */ /* 0x000fe200078e0a0f */
[----:B------:R-:W-:Y:S01]  /*10370*/  ISETP.GT.U32.AND P5, PT, R3, R16, PT ;  /* 0x000000100300720c */ /* 0x000fe20003fa4070 */
[C---:B------:R-:W-:Y:S01]  /*10380*/  VIADD R12, R0.reuse, 0xd2 ;  /* 0x000000d2000c7836 */ /* 0x040fe20000000000 */
[----:B------:R-:W-:Y:S01]  /*10390*/  IABS R11, R10 ;  /* 0x0000000a000b7213 */ /* 0x000fe20000000000 */
[----:B------:R-:W-:Y:S01]  /*103a0*/  VIADD R17, R0, 0xd1 ;  /* 0x000000d100117836 */ /* 0x000fe20000000000 */
[----:B------:R0:W-:Y:S01]  /*103b0*/  STL [R1+0x554], R15 ;  /* 0x0005540f01007387 */ /* 0x0001e20000100800 */
[----:B-1----:R-:W-:Y:S01]  /*103c0*/  IMAD.MOV.U32 R7, RZ, RZ, R2 ;  /* 0x000000ffff077224 */ /* 0x002fe200078e0002 */
[----:B------:R-:W-:Y:S01]  /*103d0*/  IABS R14, R12 ;  /* 0x0000000c000e7213 */ /* 0x000fe20000000000 */
[----:B------:R-:W-:-:S02]  /*103e0*/  @!P6 IMAD.IADD R9, R9, 0x1, -R3 ;  /* 0x000000010909e824 */ /* 0x000fc400078e0a03 */
[----:B------:R-:W-:-:S03]  /*103f0*/  IMAD.HI.U32 R13, R4, R11, RZ ;  /* 0x0000000b040d7227 */ /* 0x000fc600078e00ff */
[C---:B------:R-:W-:Y:S01]  /*10400*/  ISETP.GT.U32.AND P6, PT, R3.reuse, R9, PT ;  /* 0x000000090300720c */ /* 0x040fe20003fc4070 */
[----:B------:R-:W-:Y:S02]  /*10410*/  @!P5 IMAD.IADD R16, R16, 0x1, -R3 ;  /* 0x000000011010d824 */ /* 0x000fe400078e0a03 */
[----:B------:R-:W-:Y:S02]  /*10420*/  IMAD.MOV R5, RZ, RZ, -R13 ;  /* 0x000000ffff057224 */ /* 0x000fe400078e0a0d */
[----:B------:R-:W-:Y:S01]  /*10430*/  IMAD.HI.U32 R8, R4, R14, RZ ;  /* 0x0000000e04087227 */ /* 0x000fe200078e00ff */
[----:B------:R-:W-:-:S03]  /*10440*/  ISETP.GT.U32.AND P5, PT, R3, R16, PT ;  /* 0x000000100300720c */ /* 0x000fc60003fa4070 */
[----:B------:R-:W-:Y:S02]  /*10450*/  @!P4 IMAD.IADD R18, R18, 0x1, -R3 ;  /* 0x000000011212c824 */ /* 0x000fe400078e0a03 */
[C---:B------:R-:W-:Y:S01]  /*10460*/  IMAD R2, R3.reuse, R5, R11 ;  /* 0x0000000503027224 */ /* 0x040fe200078e020b */
[----:B------:R-:W-:Y:S01]  /*10470*/  IABS R11, R17 ;  /* 0x00000011000b7213 */ /* 0x000fe20000000000 */
[----:B------:R-:W-:Y:S01]  /*10480*/  IMAD.MOV R8, RZ, RZ, -R8 ;  /* 0x000000ffff087224 */ /* 0x000fe200078e0a08 */
[C---:B------:R-:W-:Y:S01]  /*10490*/  ISETP.GT.U32.AND P4, PT, R3.reuse, R18, PT ;  /* 0x000000120300720c */ /* 0x040fe20003f84070 */
[----:B------:R-:W-:Y:S02]  /*104a0*/  VIADD R5, R0, 0xd0 ;  /* 0x000000d000057836 */ /* 0x000fe40000000000 */
[----:B------:R-:W-:Y:S02]  /*104b0*/  IMAD R14, R3, R8, R14 ;  /* 0x00000008030e7224 */ /* 0x000fe400078e020e */
[----:B------:R-:W-:Y:S01]  /*104c0*/  @!P6 IMAD.IADD R9, R9, 0x1, -R3 ;  /* 0x000000010909e824 */ /* 0x000fe200078e0a03 */
[----:B------:R-:W-:Y:S01]  /*104d0*/  IABS R23, R5 ;  /* 0x0000000500177213 */ /* 0x000fe20000000000 */
[----:B0-----:R-:W-:Y:S01]  /*104e0*/  IMAD.HI.U32 R15, R4, R11, RZ ;  /* 0x0000000b040f7227 */ /* 0x001fe200078e00ff */
[----:B------:R-:W-:-:S03]  /*104f0*/  ISETP.GT.U32.AND P6, PT, R3, R2, PT ;  /* 0x000000020300720c */ /* 0x000fc60003fc4070 */
[----:B------:R-:W-:Y:S01]  /*10500*/  @!P5 IMAD.IADD R16, R16, 0x1, -R3 ;  /* 0x000000011010d824 */ /* 0x000fe200078e0a03 */
[----:B------:R-:W-:Y:S01]  /*10510*/  ISETP.GT.U32.AND P5, PT, R3, R14, PT ;  /* 0x0000000e0300720c */ /* 0x000fe20003fa4070 */
[----:B------:R-:W-:Y:S02]  /*10520*/  IMAD.MOV R15, RZ, RZ, -R15 ;  /* 0x000000ffff0f7224 */ /* 0x000fe400078e0a0f */
[----:B------:R-:W-:-:S04]  /*10530*/  IMAD.HI.U32 R22, R4, R23, RZ ;  /* 0x0000001704167227 */ /* 0x000fc800078e00ff */
[C---:B------:R-:W-:Y:S02]  /*10540*/  IMAD R11, R3.reuse, R15, R11 ;  /* 0x0000000f030b7224 */ /* 0x040fe400078e020b */
[----:B------:R-:W-:Y:S02]  /*10550*/  IMAD.MOV R22, RZ, RZ, -R22 ;  /* 0x000000ffff167224 */ /* 0x000fe400078e0a16 */
[----:B------:R-:W-:Y:S01]  /*10560*/  @!P2 IMAD.MOV R7, RZ, RZ, -R7 ;  /* 0x000000ffff07a224 */ /* 0x000fe200078e0a07 */
[----:B------:R-:W-:Y:S01]  /*10570*/  ISETP.GE.AND P2, PT, R10, RZ, PT ;  /* 0x000000ff0a00720c */ /* 0x000fe20003f46270 */
[--C-:B------:R-:W-:Y:S01]  /*10580*/  @!P4 IMAD.IADD R18, R18, 0x1, -R3.reuse ;  /* 0x000000011212c824 */ /* 0x100fe200078e0a03 */
[----:B------:R-:W-:Y:S01]  /*10590*/  ISETP.GE.AND P4, PT, R12, RZ, PT ;  /* 0x000000ff0c00720c */ /* 0x000fe20003f86270 */
[----:B------:R-:W-:Y:S01]  /*105a0*/  @!P6 IMAD.IADD R2, R2, 0x1, -R3 ;  /* 0x000000010202e824 */ /* 0x000fe200078e0a03 */
[C---:B------:R-:W-:Y:S01]  /*105b0*/  ISETP.GT.U32.AND P6, PT, R3.reuse, R11, PT ;  /* 0x0000000b0300720c */ /* 0x040fe20003fc4070 */
[----:B------:R-:W-:Y:S01]  /*105c0*/  IMAD R22, R3, R22, R23 ;  /* 0x0000001603167224 */ /* 0x000fe200078e0217 */
[----:B------:R0:W-:Y:S01]  /*105d0*/  STL [R1+0x550], R7 ;  /* 0x0005500701007387 */ /* 0x0001e20000100800 */
[----:B------:R-:W-:-:S02]  /*105e0*/  @!P5 IMAD.IADD R14, R14, 0x1, -R3 ;  /* 0x000000010e0ed824 */ /* 0x000fc400078e0a03 */
[C---:B------:R-:W-:Y:S01]  /*105f0*/  VIADD R8, R0.reuse, 0xce ;  /* 0x000000ce00087836 */ /* 0x040fe20000000000 */
[----:B------:R-:W-:Y:S01]  /*10600*/  ISETP.GT.U32.AND P5, PT, R3, R22, PT ;  /* 0x000000160300720c */ /* 0x000fe20003fa4070 */
[----:B------:R-:W-:Y:S02]  /*10610*/  VIADD R13, R0, 0xcd ;  /* 0x000000cd000d7836 */ /* 0x000fe40000000000 */
[----:B------:R-:W-:Y:S01]  /*10620*/  IMAD.MOV R24, RZ, RZ, -R24 ;  /* 0x000000ffff187224 */ /* 0x000fe200078e0a18 */
[----:B------:R-:W-:Y:S01]  /*10630*/  IABS R10, R8 ;  /* 0x00000008000a7213 */ /* 0x000fe20000000000 */
[----:B0-----:R-:W-:Y:S01]  /*10640*/  IMAD.MOV.U32 R7, RZ, RZ, R18 ;  /* 0x000000ffff077224 */ /* 0x001fe200078e0012 */
[----:B------:R-:W-:Y:S01]  /*10650*/  IABS R12, R13 ;  /* 0x0000000d000c7213 */ /* 0x000fe20000000000 */
[----:B------:R-:W-:Y:S01]  /*10660*/  @!P6 IMAD.IADD R11, R11, 0x1, -R3 ;  /* 0x000000010b0be824 */ /* 0x000fe200078e0a03 */
[C---:B------:R-:W-:Y:S01]  /*10670*/  ISETP.GT.U32.AND P6, PT, R3.reuse, R14, PT ;  /* 0x0000000e0300720c */ /* 0x040fe20003fc4070 */
[----:B------:R-:W-:Y:S01]  /*10680*/  @!P3 IMAD.MOV R7, RZ, RZ, -R7 ;  /* 0x000000ffff07b224 */ /* 0x000fe200078e0a07 */
[----:B------:R-:W-:Y:S01]  /*10690*/  ISETP.GT.U32.AND P3, PT, R3, R2, PT ;  /* 0x000000020300720c */ /* 0x000fe20003f64070 */
[----:B------:R-:W-:-:S03]  /*106a0*/  IMAD.HI.U32 R19, R4, R10, RZ ;  /* 0x0000000a04137227 */ /* 0x000fc600078e00ff */
[----:B------:R0:W-:Y:S01]  /*106b0*/  STL [R1+0x54c], R7 ;  /* 0x00054c0701007387 */ /* 0x0001e20000100800 */
[----:B------:R-:W-:Y:S01]  /*106c0*/  @!P5 IMAD.IADD R22, R22, 0x1, -R3 ;  /* 0x000000011616d824 */ /* 0x000fe200078e0a03 */
[----:B------:R-:W-:Y:S01]  /*106d0*/  ISETP.GT.U32.AND P5, PT, R3, R11, PT ;  /* 0x0000000b0300720c */ /* 0x000fe20003fa4070 */
[----:B------:R-:W-:-:S04]  /*106e0*/  IMAD.HI.U32 R15, R4, R12, RZ ;  /* 0x0000000c040f7227 */ /* 0x000fc800078e00ff */
[----:B------:R-:W-:Y:S02]  /*106f0*/  IMAD.MOV R19, RZ, RZ, -R19 ;  /* 0x000000ffff137224 */ /* 0x000fe400078e0a13 */
[C---:B------:R-:W-:Y:S02]  /*10700*/  IMAD R21, R3.reuse, R24, R21 ;  /* 0x0000001803157224 */ /* 0x040fe400078e0215 */
[----:B0-----:R-:W-:Y:S02]  /*10710*/  IMAD.MOV.U32 R7, RZ, RZ, R9 ;  /* 0x000000ffff077224 */ /* 0x001fe400078e0009 */
[----:B------:R-:W-:Y:S02]  /*10720*/  IMAD.MOV R15, RZ, RZ, -R15 ;  /* 0x000000ffff0f7224 */ /* 0x000fe400078e0a0f */
[----:B------:R-:W-:Y:S01]  /*10730*/  @!P1 IMAD.MOV R7, RZ, RZ, -R7 ;  /* 0x000000ffff079224 */ /* 0x000fe200078e0a07 */
[C---:B------:R-:W-:Y:S01]  /*10740*/  ISETP.GT.U32.AND P1, PT, R3.reuse, R22, PT ;  /* 0x000000160300720c */ /* 0x040fe20003f24070 */
[----:B------:R-:W-:-:S02]  /*10750*/  IMAD R10, R3, R19, R10 ;  /* 0x00000013030a7224 */ /* 0x000fc400078e020a */
[C---:B------:R-:W-:Y:S01]  /*10760*/  IMAD R12, R3.reuse, R15, R12 ;  /* 0x0000000f030c7224 */ /* 0x040fe200078e020c */
[----:B------:R0:W-:Y:S01]  /*10770*/  STL [R1+0x548], R7 ;  /* 0x0005480701007387 */ /* 0x0001e20000100800 */
[--C-:B------:R-:W-:Y:S01]  /*10780*/  @!P3 IMAD.IADD R2, R2, 0x1, -R3.reuse ;  /* 0x000000010202b824 */ /* 0x100fe200078e0a03 */
[----:B------:R-:W-:Y:S01]  /*10790*/  ISETP.GT.U32.AND P3, PT, R3, R10, PT ;  /* 0x0000000a0300720c */ /* 0x000fe20003f64070 */
[--C-:B------:R-:W-:Y:S01]  /*107a0*/  @!P5 IMAD.IADD R11, R11, 0x1, -R3.reuse ;  /* 0x000000010b0bd824 */ /* 0x100fe200078e0a03 */
[----:B------:R-:W-:Y:S01]  /*107b0*/  ISETP.GT.U32.AND P5, PT, R3, R12, PT ;  /* 0x0000000c0300720c */ /* 0x000fe20003fa4070 */
[----:B------:R-:W-:Y:S02]  /*107c0*/  VIADD R19, R0, 0xcc ;  /* 0x000000cc00137836 */ /* 0x000fe40000000000 */
[----:B------:R-:W-:Y:S01]  /*107d0*/  @!P6 IMAD.IADD R14, R14, 0x1, -R3 ;  /* 0x000000010e0ee824 */ /* 0x000fe200078e0a03 */
[----:B------:R-:W-:Y:S01]  /*107e0*/  ISETP.GE.AND P6, PT, R17, RZ, PT ;  /* 0x000000ff1100720c */ /* 0x000fe20003fc6270 */
[----:B------:R-:W-:Y:S01]  /*107f0*/  VIADD R18, R0, 0xcb ;  /* 0x000000cb00127836 */ /* 0x000fe20000000000 */
[----:B------:R-:W-:Y:S01]  /*10800*/  IABS R15, R19 ;  /* 0x00000013000f7213 */ /* 0x000fe20000000000 */
[----:B0-----:R-:W-:-:S02]  /*10810*/  IMAD.MOV.U32 R7, RZ, RZ, R16 ;  /* 0x000000ffff077224 */ /* 0x001fc400078e0010 */
[----:B------:R-:W-:Y:S01]  /*10820*/  IMAD.MOV.U32 R23, RZ, RZ, R2 ;  /* 0x000000ffff177224 */ /* 0x000fe200078e0002 */
[----:B------:R-:W-:Y:S01]  /*10830*/  IABS R9, R18 ;  /* 0x0000001200097213 */ /* 0x000fe20000000000 */
[----:B------:R-:W-:Y:S01]  /*10840*/  @!P0 IMAD.MOV R7, RZ, RZ, -R7 ;  /* 0x000000ffff078224 */ /* 0x000fe200078e0a07 */
[----:B------:R-:W-:Y:S01]  /*10850*/  ISETP.GT.U32.AND P0, PT, R3, R21, PT ;  /* 0x000000150300720c */ /* 0x000fe20003f04070 */
[--C-:B------:R-:W-:Y:S01]  /*10860*/  @!P3 IMAD.IADD R10, R10, 0x1, -R3.reuse ;  /* 0x000000010a0ab824 */ /* 0x100fe200078e0a03 */
[----:B------:R-:W-:Y:S01]  /*10870*/  ISETP.GE.AND P3, PT, R8, RZ, PT ;  /* 0x000000ff0800720c */ /* 0x000fe20003f66270 */
[----:B------:R-:W-:Y:S01]  /*10880*/  @!P1 IMAD.IADD R22, R22, 0x1, -R3 ;  /* 0x0000000116169824 */ /* 0x000fe200078e0a03 */
[----:B------:R0:W-:Y:S01]  /*10890*/  STL [R1+0x544], R7 ;  /* 0x0005440701007387 */ /* 0x0001e20000100800 */
[----:B------:R-:W-:Y:S01]  /*108a0*/  ISETP.GE.AND P1, PT, R5, RZ, PT ;  /* 0x000000ff0500720c */ /* 0x000fe20003f26270 */
[----:B------:R-:W-:Y:S02]  /*108b0*/  @!P2 IMAD.MOV R23, RZ, RZ, -R23 ;  /* 0x000000ffff17a224 */ /* 0x000fe400078e0a17 */
[--C-:B------:R-:W-:Y:S01]  /*108c0*/  @!P5 IMAD.IADD R12, R12, 0x1, -R3.reuse ;  /* 0x000000010c0cd824 */ /* 0x100fe200078e0a03 */
[----:B------:R-:W-:Y:S01]  /*108d0*/  ISETP.GT.U32.AND P5, PT, R3, R10, PT ;  /* 0x0000000a0300720c */ /* 0x000fe20003fa4070 */
[----:B------:R-:W-:Y:S01]  /*108e0*/  IMAD.HI.U32 R16, R4, R15, RZ ;  /* 0x0000000f04107227 */ /* 0x000fe200078e00ff */
[----:B------:R-:W-:Y:S03]  /*108f0*/  STL [R1+0x540], R23 ;  /* 0x0005401701007387 */ /* 0x000fe60000100800 */
[----:B------:R-:W-:Y:S01]  /*10900*/  @!P0 IMAD.IADD R21, R21, 0x1, -R3 ;  /* 0x0000000115158824 */ /* 0x000fe200078e0a03 */
[----:B------:R-:W-:Y:S01]  /*10910*/  ISETP.GE.AND P0, PT, R20, RZ, PT ;  /* 0x000000ff1400720c */ /* 0x000fe20003f06270 */
[----:B0-----:R-:W-:-:S02]  /*10920*/  IMAD.MOV.U32 R7, RZ, RZ, R14 ;  /* 0x000000ffff077224 */ /* 0x001fc400078e000e */
[----:B------:R-:W-:Y:S01]  /*10930*/  IMAD.HI.U32 R17, R4, R9, RZ ;  /* 0x0000000904117227 */ /* 0x000fe200078e00ff */
[----:B------:R-:W-:-:S03]  /*10940*/  ISETP.GT.U32.AND P2, PT, R3, R21, PT ;  /* 0x000000150300720c */ /* 0x000fc60003f44070 */
[----:B------:R-:W-:Y:S01]  /*10950*/  @!P4 IMAD.MOV R7, RZ, RZ, -R7 ;  /* 0x000000ffff07c224 */ /* 0x000fe200078e0a07 */
[C---:B------:R-:W-:Y:S01]  /*10960*/  ISETP.GT.U32.AND P4, PT, R3.reuse, R12, PT ;  /* 0x0000000c0300720c */ /* 0x040fe20003f84070 */
[----:B------:R-:W-:Y:S02]  /*10970*/  IMAD.MOV R16, RZ, RZ, -R16 ;  /* 0x000000ffff107224 */ /* 0x000fe400078e0a10 */
[----:B------:R-:W-:Y:S01]  /*10980*/  IMAD.MOV.U32 R8, RZ, RZ, R11 ;  /* 0x000000ffff087224 */ /* 0x000fe200078e000b */
[----:B------:R0:W-:Y:S01]  /*10990*/  STL [R1+0x53c], R7 ;  /* 0x00053c0701007387 */ /* 0x0001e20000100800 */
[----:B------:R-:W-:Y:S02]  /*109a0*/  IMAD.MOV R17, RZ, RZ, -R17 ;  /* 0x000000ffff117224 */ /* 0x000fe400078e0a11 */
[----:B------:R-:W-:Y:S02]  /*109b0*/  IMAD R15, R3, R16, R15 ;  /* 0x00000010030f7224 */ /* 0x000fe400078e020f */
[----:B------:R-:W-:-:S02]  /*109c0*/  VIADD R2, R0, 0xca ;  /* 0x000000ca00027836 */ /* 0x000fc40000000000 */
[----:B------:R-:W-:Y:S01]  /*109d0*/  @!P6 IMAD.MOV R8, RZ, RZ, -R8 ;  /* 0x000000ffff08e224 */ /* 0x000fe200078e0a08 */
[C---:B------:R-:W-:Y:S01]  /*109e0*/  ISETP.GT.U32.AND P6, PT, R3.reuse, R15, PT ;  /* 0x0000000f0300720c */ /* 0x040fe20003fc4070 */
[----:B------:R-:W-:Y:S01]  /*109f0*/  IMAD R9, R3, R17, R9 ;  /* 0x0000001103097224 */ /* 0x000fe200078e0209 */
[----:B------:R-:W-:Y:S01]  /*10a00*/  IABS R11, R2 ;  /* 0x00000002000b7213 */ /* 0x000fe20000000000 */
[----:B0-----:R-:W-:Y:S01]  /*10a10*/  IMAD.MOV.U32 R7, RZ, RZ, R22 ;  /* 0x000000ffff077224 */ /* 0x001fe200078e0016 */
[----:B------:R-:W-:Y:S01]  /*10a20*/  STL [R1+0x538], R8 ;  /* 0x0005380801007387 */ /* 0x000fe20000100800 */
[----:B------:R-:W-:Y:S01]  /*10a30*/  @!P2 IMAD.IADD R21, R21, 0x1, -R3 ;  /* 0x000000011515a824 */ /* 0x000fe200078e0a03 */
[----:B------:R-:W-:Y:S01]  /*10a40*/  ISETP.GT.U32.AND P2, PT, R3, R9, PT ;  /* 0x000000090300720c */ /* 0x000fe20003f44070 */
[----:B------:R-:W-:Y:S01]  /*10a50*/  @!P1 IMAD.MOV R7, RZ, RZ, -R7 ;  /* 0x000000ffff079224 */ /* 0x000fe200078e0a07 */
[----:B------:R-:W-:Y:S01]  /*10a60*/  ISETP.GE.AND P1, PT, R13, RZ, PT ;  /* 0x000000ff0d00720c */ /* 0x000fe20003f26270 */
[----:B------:R-:W-:Y:S01]  /*10a70*/  @!P5 IMAD.IADD R10, R10, 0x1, -R3 ;  /* 0x000000010a0ad824 */ /* 0x000fe200078e0a03 */
[----:B------:R-:W-:Y:S01]  /*10a80*/  ISETP.GE.AND P5, PT, R19, RZ, PT ;  /* 0x000000ff1300720c */ /* 0x000fe20003fa6270 */
[----:B------:R-:W-:Y:S01]  /*10a90*/  IMAD.MOV.U32 R14, RZ, RZ, R21 ;  /* 0x000000ffff0e7224 */ /* 0x000fe200078e0015 */
[----:B------:R0:W-:Y:S01]  /*10aa0*/  STL [R1+0x534], R7 ;  /* 0x0005340701007387 */ /* 0x0001e20000100800 */
[----:B------:R-:W-:-:S04]  /*10ab0*/  IMAD.HI.U32 R13, R4, R11, RZ ;  /* 0x0000000b040d7227 */ /* 0x000fc800078e00ff */
[----:B------:R-:W-:Y:S02]  /*10ac0*/  @!P0 IMAD.MOV R14, RZ, RZ, -R14 ;  /* 0x000000ffff0e8224 */ /* 0x000fe400078e0a0e */
[----:B------:R-:W-:Y:S01]  /*10ad0*/  @!P4 IMAD.IADD R12, R12, 0x1, -R3 ;  /* 0x000000010c0cc824 */ /* 0x000fe200078e0a03 */
[----:B------:R-:W-:Y:S01]  /*10ae0*/  ISETP.GE.AND P4, PT, R18, RZ, PT ;  /* 0x000000ff1200720c */ /* 0x000fe20003f86270 */
[----:B------:R-:W-:Y:S01]  /*10af0*/  IMAD.MOV R13, RZ, RZ, -R13 ;  /* 0x000000ffff0d7224 */ /* 0x000fe200078e0a0d */
[----:B------:R-:W-:Y:S01]  /*10b00*/  STL [R1+0x530], R14 ;  /* 0x0005300e01007387 */ /* 0x000fe20000100800 */
[----:B0-----:R-:W-:Y:S02]  /*10b10*/  IMAD.MOV.U32 R7, RZ, RZ, R10 ;  /* 0x000000ffff077224 */ /* 0x001fe400078e000a */
[----:B------:R-:W-:Y:S02]  /*10b20*/  VIADD R5, R0, 0xc9 ;  /* 0x000000c900057836 */ /* 0x000fe40000000000 */
[----:B------:R-:W-:-:S02]  /*10b30*/  @!P3 IMAD.MOV R7, RZ, RZ, -R7 ;  /* 0x000000ffff07b224 */ /* 0x000fc400078e0a07 */
[----:B------:R-:W-:Y:S01]  /*10b40*/  @!P6 IMAD.IADD R15, R15, 0x1, -R3 ;  /* 0x000000010f0fe824 */ /* 0x000fe200078e0a03 */
[----:B------:R-:W-:Y:S01]  /*10b50*/  IABS R8, R5 ;  /* 0x0000000500087213 */ /* 0x000fe20000000000 */
[----:B------:R-:W-:Y:S01]  /*10b60*/  IMAD R10, R3, R13, R11 ;  /* 0x0000000d030a7224 */ /* 0x000fe200078e020b */
[----:B------:R0:W-:Y:S01]  /*10b70*/  STL [R1+0x52c], R7 ;  /* 0x00052c0701007387 */ /* 0x0001e20000100800 */
[----:B------:R-:W-:Y:S01]  /*10b80*/  @!P2 IMAD.IADD R9, R9, 0x1, -R3 ;  /* 0x000000010909a824 */ /* 0x000fe200078e0a03 */
[C---:B------:R-:W-:Y:S01]  /*10b90*/  ISETP.GT.U32.AND P0, PT, R3.reuse, R15, PT ;  /* 0x0000000f0300720c */ /* 0x040fe20003f04070 */
[----:B------:R-:W-:Y:S01]  /*10ba0*/  VIADD R16, R0, 0xc8 ;  /* 0x000000c800107836 */ /* 0x000fe20000000000 */
[----:B------:R-:W-:Y:S01]  /*10bb0*/  ISETP.GE.AND P6, PT, R2, RZ, PT ;  /* 0x000000ff0200720c */ /* 0x000fe20003fc6270 */
[----:B------:R-:W-:Y:S01]  /*10bc0*/  IMAD.HI.U32 R2, R4, R8, RZ ;  /* 0x0000000804027227 */ /* 0x000fe200078e00ff */
[----:B------:R-:W-:Y:S02]  /*10bd0*/  ISETP.GT.U32.AND P3, PT, R3, R9, PT ;  /* 0x000000090300720c */ /* 0x000fe40003f64070 */
[----:B------:R-:W-:Y:S01]  /*10be0*/  ISETP.GE.AND P2, PT, R5, RZ, PT ;  /* 0x000000ff0500720c */ /* 0x000fe20003f46270 */
[----:B------:R-:W-:-:S02]  /*10bf0*/  IMAD.MOV R2, RZ, RZ, -R2 ;  /* 0x000000ffff027224 */ /* 0x000fc400078e0a02 */
[----:B0-----:R-:W-:Y:S02]  /*10c00*/  IMAD.MOV.U32 R7, RZ, RZ, R12 ;  /* 0x000000ffff077224 */ /* 0x001fe400078e000c */
[C---:B------:R-:W-:Y:S02]  /*10c10*/  IMAD R2, R3.reuse, R2, R8 ;  /* 0x0000000203027224 */ /* 0x040fe400078e0208 */
[----:B------:R-:W-:Y:S01]  /*10c20*/  @!P1 IMAD.MOV R7, RZ, RZ, -R7 ;  /* 0x000000ffff079224 */ /* 0x000fe200078e0a07 */
[----:B------:R-:W-:Y:S01]  /*10c30*/  ISETP.GT.U32.AND P1, PT, R3, R10, PT ;  /* 0x0000000a0300720c */ /* 0x000fe20003f24070 */
[--C-:B------:R-:W-:Y:S01]  /*10c40*/  @!P0 IMAD.IADD R15, R15, 0x1, -R3.reuse ;  /* 0x000000010f0f8824 */ /* 0x100fe200078e0a03 */
[----:B------:R-:W-:Y:S01]  /*10c50*/  ISETP.GE.AND P0, PT, R16, RZ, PT ;  /* 0x000000ff1000720c */ /* 0x000fe20003f06270 */
[----:B------:R-:W-:Y:S01]  /*10c60*/  @!P3 IMAD.IADD R9, R9, 0x1, -R3 ;  /* 0x000000010909b824 */ /* 0x000fe200078e0a03 */
[----:B------:R-:W-:Y:S01]  /*10c70*/  IABS R16, R16 ;  /* 0x0000001000107213 */ /* 0x000fe20000000000 */
[C---:B------:R-:W-:Y:S01]  /*10c80*/  VIADD R5, R0.reuse, 0xc6 ;  /* 0x000000c600057836 */ /* 0x040fe20000000000 */
[----:B------:R-:W-:Y:S01]  /*10c90*/  ISETP.GT.U32.AND P3, PT, R3, R2, PT ;  /* 0x000000020300720c */ /* 0x000fe20003f64070 */
[----:B------:R0:W-:Y:S01]  /*10ca0*/  STL [R1+0x528], R7 ;  /* 0x0005280701007387 */ /* 0x0001e20000100800 */
[----:B------:R-:W-:-:S02]  /*10cb0*/  VIADD R11, R0, 0xc7 ;  /* 0x000000c7000b7836 */ /* 0x000fc40000000000 */
[----:B------:R-:W-:Y:S01]  /*10cc0*/  IMAD.HI.U32 R13, R4, R16, RZ ;  /* 0x00000010040d7227 */ /* 0x000fe200078e00ff */
[----:B------:R-:W-:Y:S02]  /*10cd0*/  IABS R14, R5 ;  /* 0x00000005000e7213 */ /* 0x000fe40000000000 */
[----:B------:R-:W-:Y:S01]  /*10ce0*/  IABS R8, R11 ;  /* 0x0000000b00087213 */ /* 0x000fe20000000000 */
[----:B------:R-:W-:Y:S02]  /*10cf0*/  @!P1 IMAD.IADD R10, R10, 0x1, -R3 ;  /* 0x000000010a0a9824 */ /* 0x000fe400078e0a03 */
[----:B------:R-:W-:Y:S02]  /*10d00*/  IMAD.MOV R13, RZ, RZ, -R13 ;  /* 0x000000ffff0d7224 */ /* 0x000fe400078e0a0d */
[----:B0-----:R-:W-:Y:S01]  /*10d10*/  IMAD.MOV.U32 R7, RZ, RZ, R15 ;  /* 0x000000ffff077224 */ /* 0x001fe200078e000f */
[C---:B------:R-:W-:Y:S01]  /*10d20*/  ISETP.GT.U32.AND P1, PT, R3.reuse, R10, PT ;  /* 0x0000000a0300720c */ /* 0x040fe20003f24070 */
[----:B------:R-:W-:-:S02]  /*10d30*/  IMAD R16, R3, R13, R16 ;  /* 0x0000000d03107224 */ /* 0x000fc400078e0210 */
[----:B------:R-:W-:Y:S01]  /*10d40*/  @!P5 IMAD.MOV R7, RZ, RZ, -R7 ;  /* 0x000000ffff07d224 */ /* 0x000fe200078e0a07 */
[----:B------:R-:W-:Y:S01]  /*10d50*/  ISETP.GE.AND P5, PT, R11, RZ, PT ;  /* 0x000000ff0b00720c */ /* 0x000fe20003fa6270 */
[----:B------:R-:W-:Y:S02]  /*10d60*/  @!P3 IMAD.IADD R2, R2, 0x1, -R3 ;  /* 0x000000010202b824 */ /* 0x000fe400078e0a03 */
[C---:B------:R-:W-:Y:S01]  /*10d70*/  IMAD.HI.U32 R11, R4.reuse, R14, RZ ;  /* 0x0000000e040b7227 */ /* 0x040fe200078e00ff */
[----:B------:R0:W-:Y:S02]  /*10d80*/  STL [R1+0x524], R7 ;  /* 0x0005240701007387 */ /* 0x0001e40000100800 */
[----:B------:R-:W-:Y:S01]  /*10d90*/  ISETP.GT.U32.AND P3, PT, R3, R2, PT ;  /* 0x000000020300720c */ /* 0x000fe20003f64070 */
[----:B------:R-:W-:-:S04]  /*10da0*/  IMAD.HI.U32 R12, R4, R8, RZ ;  /* 0x00000008040c7227 */ /* 0x000fc800078e00ff */
[----:B------:R-:W-:Y:S01]  /*10db0*/  @!P1 IMAD.IADD R10, R10, 0x1, -R3 ;  /* 0x000000010a0a9824 */ /* 0x000fe200078e0a03 */
[----:B------:R-:W-:Y:S01]  /*10dc0*/  ISETP.GT.U32.AND P1, PT, R3, R16, PT ;  /* 0x000000100300720c */ /* 0x000fe20003f24070 */
[----:B------:R-:W-:Y:S02]  /*10dd0*/  IMAD.MOV R11, RZ, RZ, -R11 ;  /* 0x000000ffff0b7224 */ /* 0x000fe400078e0a0b */
[----:B0-----:R-:W-:Y:S02]  /*10de0*/  IMAD.MOV.U32 R7, RZ, RZ, R9 ;  /* 0x000000ffff077224 */ /* 0x001fe400078e0009 */
[----:B------:R-:W-:Y:S02]  /*10df0*/  IMAD.MOV R12, RZ, RZ, -R12 ;  /* 0x000000ffff0c7224 */ /* 0x000fe400078e0a0c */
[----:B------:R-:W-:Y:S01]  /*10e00*/  @!P4 IMAD.MOV R7, RZ, RZ, -R7 ;  /* 0x000000ffff07c224 */ /* 0x000fe200078e0a07 */
[----:B------:R-:W-:Y:S01]  /*10e10*/  ISETP.GE.AND P4, PT, R5, RZ, PT ;  /* 0x000000ff0500720c */ /* 0x000fe20003f86270 */
[----:B------:R-:W-:-:S02]  /*10e20*/  VIADD R15, R0, 0xc5 ;  /* 0x000000c5000f7836 */ /* 0x000fc40000000000 */
[C---:B------:R-:W-:Y:S01]  /*10e30*/  IMAD R14, R3.reuse, R11, R14 ;  /* 0x0000000b030e7224 */ /* 0x040fe200078e020e */
[----:B------:R0:W-:Y:S01]  /*10e40*/  STL [R1+0x514], R7 ;  /* 0x0005140701007387 */ /* 0x0001e20000100800 */
[C---:B------:R-:W-:Y:S01]  /*10e50*/  IMAD R8, R3.reuse, R12, R8 ;  /* 0x0000000c03087224 */ /* 0x040fe200078e0208 */
[----:B------:R-:W-:Y:S01]  /*10e60*/  IABS R18, R15 ;  /* 0x0000000f00127213 */ /* 0x000fe20000000000 */
[--C-:B------:R-:W-:Y:S01]  /*10e70*/  @!P1 IMAD.IADD R16, R16, 0x1, -R3.reuse ;  /* 0x0000000110109824 */ /* 0x100fe200078e0a03 */
[C---:B------:R-:W-:Y:S01]  /*10e80*/  ISETP.GT.U32.AND P1, PT, R3.reuse, R14, PT ;  /* 0x0000000e0300720c */ /* 0x040fe20003f24070 */
[----:B------:R-:W-:Y:S01]  /*10e90*/  @!P3 IMAD.IADD R2, R2, 0x1, -R3 ;  /* 0x000000010202b824 */ /* 0x000fe200078e0a03 */
[----:B------:R-:W-:Y:S01]  /*10ea0*/  ISETP.GT.U32.AND P3, PT, R3, R8, PT ;  /* 0x000000080300720c */ /* 0x000fe20003f64070 */
[----:B------:R-:W-:Y:S02]  /*10eb0*/  VIADD R5, R0, 0xc2 ;  /* 0x000000c200057836 */ /* 0x000fe40000000000 */
[----:B------:R-:W-:Y:S01]  /*10ec0*/  @!P2 IMAD.MOV R2, RZ, RZ, -R2 ;  /* 0x000000ffff02a224 */ /* 0x000fe200078e0a02 */
[----:B------:R-:W-:Y:S01]  /*10ed0*/  ISETP.GE.AND P2, PT, R15, RZ, PT ;  /* 0x000000ff0f00720c */ /* 0x000fe20003f46270 */
[----:B0-----:R-:W-:Y:S01]  /*10ee0*/  IMAD.MOV.U32 R7, RZ, RZ, R10 ;  /* 0x000000ffff077224 */ /* 0x001fe200078e000a */
[----:B------:R-:W-:Y:S01]  /*10ef0*/  IABS R9, R5 ;  /* 0x0000000500097213 */ /* 0x000fe20000000000 */
[----:B------:R-:W-:-:S04]  /*10f00*/  IMAD.HI.U32 R10, R4, R18, RZ ;  /* 0x00000012040a7227 */ /* 0x000fc800078e00ff */
[----:B------:R-:W-:Y:S01]  /*10f10*/  @!P6 IMAD.MOV R7, RZ, RZ, -R7 ;  /* 0x000000ffff07e224 */ /* 0x000fe200078e0a07 */
[C---:B------:R-:W-:Y:S01]  /*10f20*/  ISETP.GT.U32.AND P6, PT, R3.reuse, R16, PT ;  /* 0x000000100300720c */ /* 0x040fe20003fc4070 */
[----:B------:R-:W-:Y:S02]  /*10f30*/  IMAD.MOV R10, RZ, RZ, -R10 ;  /* 0x000000ffff0a7224 */ /* 0x000fe400078e0a0a */
[--C-:B------:R-:W-:Y:S01]  /*10f40*/  @!P1 IMAD.IADD R14, R14, 0x1, -R3.reuse ;  /* 0x000000010e0e9824 */ /* 0x100fe200078e0a03 */
[----:B------:R0:W-:Y:S01]  /*10f50*/  STL [R1+0x510], R7 ;  /* 0x0005100701007387 */ /* 0x0001e20000100800 */
[----:B------:R-:W-:Y:S02]  /*10f60*/  VIADD R13, R0, 0xc3 ;  /* 0x000000c3000d7836 */ /* 0x000fe40000000000 */
[----:B------:R-:W-:Y:S01]  /*10f70*/  @!P3 IMAD.IADD R8, R8, 0x1, -R3 ;  /* 0x000000010808b824 */ /* 0x000fe200078e0a03 */
[----:B------:R1:W-:Y:S01]  /*10f80*/  STL [R1+0x4f4], R2 ;  /* 0x0004f40201007387 */ /* 0x0003e20000100800 */
[----:B------:R-:W-:Y:S01]  /*10f90*/  VIADD R11, R0, 0xc4 ;  /* 0x000000c4000b7836 */ /* 0x000fe20000000000 */
[----:B------:R-:W-:-:S02]  /*10fa0*/  ISETP.GT.U32.AND P1, PT, R3, R14, PT ;  /* 0x0000000e0300720c */ /* 0x000fc40003f24070 */
[----:B------:R-:W-:Y:S01]  /*10fb0*/  IABS R12, R13 ;  /* 0x0000000d000c7213 */ /* 0x000fe20000000000 */
[----:B------:R-:W-:Y:S01]  /*10fc0*/  @!P6 IMAD.IADD R16, R16, 0x1, -R3 ;  /* 0x000000011010e824 */ /* 0x000fe200078e0a03 */
[C---:B------:R-:W-:Y:S02]  /*10fd0*/  ISETP.GT.U32.AND P3, PT, R3.reuse, R8, PT ;  /* 0x000000080300720c */ /* 0x040fe40003f64070 */
[----:B------:R-:W-:Y:S01]  /*10fe0*/  IABS R17, R11 ;  /* 0x0000000b00117213 */ /* 0x000fe20000000000 */
[----:B0-----:R-:W-:Y:S02]  /*10ff0*/  IMAD.MOV.U32 R7, RZ, RZ, R16 ;  /* 0x000000ffff077224 */ /* 0x001fe400078e0010 */
[C---:B-1----:R-:W-:Y:S02]  /*11000*/  IMAD R2, R3.reuse, R10, R18 ;  /* 0x0000000a03027224 */ /* 0x042fe400078e0212 */
[----:B------:R-:W-:Y:S02]  /*11010*/  IMAD.MOV.U32 R10, RZ, RZ, R9 ;  /* 0x000000ffff0a7224 */ /* 0x000fe400078e0009 */
[----:B------:R-:W-:Y:S01]  /*11020*/  IMAD.HI.U32 R9, R4, R12, RZ ;  /* 0x0000000c04097227 */ /* 0x000fe200078e00ff */
[----:B------:R-:W-:-:S03]  /*11030*/  ISETP.GT.U32.AND P6, PT, R3, R2, PT ;  /* 0x000000020300720c */ /* 0x000fc60003fc4070 */
[----:B------:R-:W-:-:S04]  /*11040*/  IMAD.HI.U32 R15, R4, R10, RZ ;  /* 0x0000000a040f7227 */ /* 0x000fc800078e00ff */
[----:B------:R-:W-:-:S04]  /*11050*/  IMAD.HI.U32 R18, R4, R17, RZ ;  /* 0x0000001104127227 */ /* 0x000fc800078e00ff */
[----:B------:R-:W-:Y:S02]  /*11060*/  IMAD.MOV R9, RZ, RZ, -R9 ;  /* 0x000000ffff097224 */ /* 0x000fe400078e0a09 */
[----:B------:R-:W-:Y:S02]  /*11070*/  @!P0 IMAD.MOV R7, RZ, RZ, -R7 ;  /* 0x000000ffff078224 */ /* 0x000fe400078e0a07 */
[----:B------:R-:W-:Y:S02]  /*11080*/  IMAD.MOV R15, RZ, RZ, -R15 ;  /* 0x000000ffff0f7224 */ /* 0x000fe400078e0a0f */
[--C-:B------:R-:W-:Y:S01]  /*11090*/  @!P6 IMAD.IADD R2, R2, 0x1, -R3.reuse ;  /* 0x000000010202e824 */ /* 0x100fe200078e0a03 */
[----:B------:R0:W-:Y:S01]  /*110a0*/  STL [R1+0x4d0], R7 ;  /* 0x0004d00701007387 */ /* 0x0001e20000100800 */
[----:B------:R-:W-:Y:S02]  /*110b0*/  @!P1 IMAD.IADD R14, R14, 0x1, -R3 ;  /* 0x000000010e0e9824 */ /* 0x000fe400078e0a03 */
[----:B------:R-:W-:Y:S01]  /*110c0*/  IMAD.MOV R18, RZ, RZ, -R18 ;  /* 0x000000ffff127224 */ /* 0x000fe200078e0a12 */
[C---:B------:R-:W-:Y:S01]  /*110d0*/  ISETP.GT.U32.AND P6, PT, R3.reuse, R2, PT ;  /* 0x000000020300720c */ /* 0x040fe20003fc4070 */
[----:B------:R-:W-:-:S02]  /*110e0*/  IMAD R12, R3, R9, R12 ;  /* 0x00000009030c7224 */ /* 0x000fc400078e020c */
[----:B------:R-:W-:Y:S02]  /*110f0*/  VIADD R9, R0, 0xc1 ;  /* 0x000000c100097836 */ /* 0x000fe40000000000 */
[----:B------:R-:W-:Y:S01]  /*11100*/  @!P3 IMAD.IADD R8, R8, 0x1, -R3 ;  /* 0x000000010808b824 */ /* 0x000fe200078e0a03 */
[----:B------:R-:W-:Y:S01]  /*11110*/  ISETP.GE.AND P3, PT, R11, RZ, PT ;  /* 0x000000ff0b00720c */ /* 0x000fe20003f66270 */
[C---:B------:R-:W-:Y:S01]  /*11120*/  IMAD R10, R3.reuse, R15, R10 ;  /* 0x0000000f030a7224 */ /* 0x040fe200078e020a */
[C---:B------:R-:W-:Y:S01]  /*11130*/  ISETP.GT.U32.AND P1, PT, R3.reuse, R12, PT ;  /* 0x0000000c0300720c */ /* 0x040fe20003f24070 */
[----:B0-----:R-:W-:Y:S01]  /*11140*/  IMAD.MOV.U32 R7, RZ, RZ, R14 ;  /* 0x000000ffff077224 */ /* 0x001fe200078e000e */
[----:B------:R-:W-:Y:S01]  /*11150*/  IABS R15, R9 ;  /* 0x00000009000f7213 */ /* 0x000fe20000000000 */
[C---:B------:R-:W-:Y:S02]  /*11160*/  IMAD R11, R3.reuse, R18, R17 ;  /* 0x00000012030b7224 */ /* 0x040fe400078e0211 */
[----:B------:R-:W-:Y:S01]  /*11170*/  @!P4 IMAD.MOV R7, RZ, RZ, -R7 ;  /* 0x000000ffff07c224 */ /* 0x000fe200078e0a07 */
[C---:B------:R-:W-:Y:S01]  /*11180*/  ISETP.GT.U32.AND P4, PT, R3.reuse, R10, PT ;  /* 0x0000000a0300720c */ /* 0x040fe20003f84070 */
[----:B------:R-:W-:Y:S01]  /*11190*/  IMAD.MOV.U32 R16, RZ, RZ, R8 ;  /* 0x000000ffff107224 */ /* 0x000fe200078e0008 */
[----:B------:R-:W-:Y:S01]  /*111a0*/  ISETP.GT.U32.AND P0, PT, R3, R11, PT ;  /* 0x0000000b0300720c */ /* 0x000fe20003f04070 */
[----:B------:R-:W-:-:S02]  /*111b0*/  IMAD.MOV.U32 R8, RZ, RZ, R15 ;  /* 0x000000ffff087224 */ /* 0x000fc400078e000f */
[----:B------:R-:W-:Y:S01]  /*111c0*/  @!P5 IMAD.MOV R16, RZ, RZ, -R16 ;  /* 0x000000ffff10d224 */ /* 0x000fe200078e0a10 */
[----:B------:R-:W-:Y:S01]  /*111d0*/  ISETP.GE.AND P5, PT, R13, RZ, PT ;  /* 0x000000ff0d00720c */ /* 0x000fe20003fa6270 */
[----:B------:R-:W-:Y:S02]  /*111e0*/  VIADD R13, R0, 0xc0 ;  /* 0x000000c0000d7836 */ /* 0x000fe40000000000 */
[----:B------:R-:W-:Y:S01]  /*111f0*/  IMAD.HI.U32 R14, R4, R8, RZ ;  /* 0x00000008040e7227 */ /* 0x000fe200078e00ff */
[----:B------:R0:W-:Y:S03]  /*11200*/  STL [R1+0x4dc], R16 ;  /* 0x0004dc1001007387 */ /* 0x0001e60000100800 */
[--C-:B------:R-:W-:Y:S01]  /*11210*/  @!P6 IMAD.IADD R2, R2, 0x1, -R3.reuse ;  /* 0x000000010202e824 */ /* 0x100fe200078e0a03 */
[----:B------:R1:W-:Y:S01]  /*11220*/  STL [R1+0x4e0], R7 ;  /* 0x0004e00701007387 */ /* 0x0003e20000100800 */
[----:B------:R-:W-:Y:S01]  /*11230*/  @!P1 IMAD.IADD R12, R12, 0x1, -R3 ;  /* 0x000000010c0c9824 */ /* 0x000fe200078e0a03 */
[----:B------:R-:W-:Y:S01]  /*11240*/  ISETP.GE.AND P6, PT, R5, RZ, PT ;  /* 0x000000ff0500720c */ /* 0x000fe20003fc6270 */
[----:B------:R-:W-:-:S02]  /*11250*/  IMAD.MOV R14, RZ, RZ, -R14 ;  /* 0x000000ffff0e7224 */ /* 0x000fc400078e0a0e */
[--C-:B------:R-:W-:Y:S01]  /*11260*/  @!P4 IMAD.IADD R10, R10, 0x1, -R3.reuse ;  /* 0x000000010a0ac824 */ /* 0x100fe200078e0a03 */
[----:B0-----:R-:W-:Y:S01]  /*11270*/  IABS R16, R13 ;  /* 0x0000000d00107213 */ /* 0x001fe20000000000 */
[----:B------:R-:W-:Y:S01]  /*11280*/  @!P0 IMAD.IADD R11, R11, 0x1, -R3 ;  /* 0x000000010b0b8824 */ /* 0x000fe200078e0a03 */
[C---:B------:R-:W-:Y:S01]  /*11290*/  ISETP.GT.U32.AND P4, PT, R3.reuse, R12, PT ;  /* 0x0000000c0300720c */ /* 0x040fe20003f84070 */
[----:B------:R-:W-:Y:S01]  /*112a0*/  IMAD R8, R3, R14, R8 ;  /* 0x0000000e03087224 */ /* 0x000fe200078e0208 */
[----:B------:R-:W-:Y:S01]  /*112b0*/  ISETP.GE.AND P0, PT, R9, RZ, PT ;  /* 0x000000ff0900720c */ /* 0x000fe20003f06270 */
[----:B-1----:R-:W-:Y:S01]  /*112c0*/  IMAD.MOV.U32 R7, RZ, RZ, R2 ;  /* 0x000000ffff077224 */ /* 0x002fe200078e0002 */
[----:B------:R-:W-:Y:S01]  /*112d0*/  ISETP.GT.U32.AND P1, PT, R3, R11, PT ;  /* 0x0000000b0300720c */ /* 0x000fe20003f24070 */
[----:B------:R-:W-:-:S04]  /*112e0*/  IMAD.HI.U32 R14, R4, R16, RZ ;  /* 0x00000010040e7227 */ /* 0x000fc800078e00ff */
[----:B------:R-:W-:Y:S01]  /*112f0*/  @!P2 IMAD.MOV R7, RZ, RZ, -R7 ;  /* 0x000000ffff07a224 */ /* 0x000fe200078e0a07 */
[C---:B------:R-:W-:Y:S01]  /*11300*/  ISETP.GT.U32.AND P2, PT, R3.reuse, R10, PT ;  /* 0x0000000a0300720c */ /* 0x040fe20003f44070 */
[----:B------:R-:W-:Y:S02]  /*11310*/  IMAD.MOV R14, RZ, RZ, -R14 ;  /* 0x000000ffff0e7224 */ /* 0x000fe400078e0a0e */
[C---:B------:R-:W-:Y:S01]  /*11320*/  VIADD R2, R0.reuse, 0xbd ;  /* 0x000000bd00027836 */ /* 0x040fe20000000000 */
[----:B------:R0:W-:Y:S01]  /*11330*/  STL [R1+0x4e4], R7 ;  /* 0x0004e40701007387 */ /* 0x0001e20000100800 */
[C---:B------:R-:W-:Y:S02]  /*11340*/  VIADD R9, R0.reuse, 0xbf ;  /* 0x000000bf00097836 */ /* 0x040fe40000000000 */
[C---:B------:R-:W-:Y:S01]  /*11350*/  IMAD R16, R3.reuse, R14, R16 ;  /* 0x0000000e03107224 */ /* 0x040fe200078e0210 */
[----:B------:R-:W-:Y:S01]  /*11360*/  IABS R17, R2 ;  /* 0x0000000200117213 */ /* 0x000fe20000000000 */
[----:B------:R-:W-:Y:S01]  /*11370*/  VIADD R5, R0, 0xbe ;  /* 0x000000be00057836 */ /* 0x000fe20000000000 */
[----:B------:R-:W-:Y:S01]  /*11380*/  IABS R15, R9 ;  /* 0x00000009000f7213 */ /* 0x000fe20000000000 */
[--C-:B------:R-:W-:Y:S01]  /*11390*/  @!P4 IMAD.IADD R12, R12, 0x1, -R3.reuse ;  /* 0x000000010c0cc824 */ /* 0x100fe200078e0a03 */
[----:B------:R-:W-:Y:S01]  /*113a0*/  ISETP.GT.U32.AND P4, PT, R3, R16, PT ;  /* 0x000000100300720c */ /* 0x000fe20003f84070 */
[--C-:B------:R-:W-:Y:S01]  /*113b0*/  @!P2 IMAD.IADD R10, R10, 0x1, -R3.reuse ;  /* 0x000000010a0aa824 */ /* 0x100fe200078e0a03 */
[----:B------:R-:W-:Y:S01]  /*113c0*/  ISETP.GE.AND P2, PT, R13, RZ, PT ;  /* 0x000000ff0d00720c */ /* 0x000fe20003f46270 */
[----:B------:R-:W-:Y:S01]  /*113d0*/  @!P1 IMAD.IADD R11, R11, 0x1, -R3 ;  /* 0x000000010b0b9824 */ /* 0x000fe200078e0a03 */
[----:B------:R-:W-:Y:S01]  /*113e0*/  ISETP.GT.U32.AND P1, PT, R3, R8, PT ;  /* 0x000000080300720c */ /* 0x000fe20003f24070 */
[----:B------:R-:W-:Y:S01]  /*113f0*/  IMAD.MOV.U32 R13, RZ, RZ, R17 ;  /* 0x000000ffff0d7224 */ /* 0x000fe200078e0011 */
[----:B------:R-:W-:Y:S01]  /*11400*/  IABS R14, R5 ;  /* 0x00000005000e7213 */ /* 0x000fe20000000000 */
[----:B------:R-:W-:-:S04]  /*11410*/  IMAD.HI.U32 R17, R4, R15, RZ ;  /* 0x0000000f04117227 */ /* 0x000fc800078e00ff */
[----:B0-----:R-:W-:Y:S02]  /*11420*/  IMAD.MOV.U32 R7, RZ, RZ, R11 ;  /* 0x000000ffff077224 */ /* 0x001fe400078e000b */
[----:B------:R-:W-:-:S04]  /*11430*/  IMAD.HI.U32 R18, R4, R14, RZ ;  /* 0x0000000e04127227 */ /* 0x000fc800078e00ff */
[----:B------:R-:W-:Y:S02]  /*11440*/  IMAD.MOV R17, RZ, RZ, -R17 ;  /* 0x000000ffff117224 */ /* 0x000fe400078e0a11 */
[----:B------:R-:W-:Y:S02]  /*11450*/  @!P3 IMAD.MOV R7, RZ, RZ, -R7 ;  /* 0x000000ffff07b224 */ /* 0x000fe400078e0a07 */
[----:B------:R-:W-:Y:S02]  /*11460*/  IMAD.MOV R11, RZ, RZ, -R18 ;  /* 0x000000ffff0b7224 */ /* 0x000fe400078e0a12 */
[----:B------:R-:W-:Y:S01]  /*11470*/  @!P4 IMAD.IADD R16, R16, 0x1, -R3 ;  /* 0x000000011010c824 */ /* 0x000fe200078e0a03 */
[----:B------:R0:W-:Y:S01]  /*11480*/  STL [R1+0x4d8], R7 ;  /* 0x0004d80701007387 */ /* 0x0001e20000100800 */
[----:B------:R-:W-:Y:S02]  /*11490*/  IMAD R15, R3, R17, R15 ;  /* 0x00000011030f7224 */ /* 0x000fe400078e020f */
[----:B------:R-:W-:Y:S01]  /*114a0*/  @!P1 IMAD.IADD R8, R8, 0x1, -R3 ;  /* 0x0000000108089824 */ /* 0x000fe200078e0a03 */
[----:B------:R-:W-:Y:S01]  /*114b0*/  ISETP.GE.AND P1, PT, R9, RZ, PT ;  /* 0x000000ff0900720c */ /* 0x000fe20003f26270 */
[C---:B------:R-:W-:Y:S01]  /*114c0*/  IMAD R14, R3.reuse, R11, R14 ;  /* 0x0000000b030e7224 */ /* 0x040fe200078e020e */
[C---:B------:R-:W-:Y:S01]  /*114d0*/  ISETP.GT.U32.AND P3, PT, R3.reuse, R16, PT ;  /* 0x000000100300720c */ /* 0x040fe20003f64070 */
[----:B------:R-:W-:Y:S01]  /*114e0*/  @!P5 IMAD.MOV R12, RZ, RZ, -R12 ;  /* 0x000000ffff0cd224 */ /* 0x000fe200078e0a0c */
[C---:B------:R-:W-:Y:S01]  /*114f0*/  ISETP.GT.U32.AND P5, PT, R3.reuse, R15, PT ;  /* 0x0000000f0300720c */ /* 0x040fe20003fa4070 */
[----:B------:R-:W-:Y:S01]  /*11500*/  IMAD.HI.U32 R9, R4, R13, RZ ;  /* 0x0000000d04097227 */ /* 0x000fe200078e00ff */
[----:B------:R-:W-:-:S02]  /*11510*/  ISETP.GT.U32.AND P4, PT, R3, R8, PT ;  /* 0x000000080300720c */ /* 0x000fc40003f84070 */
[----:B------:R1:W-:Y:S01]  /*11520*/  STL [R1+0x4c4], R12 ;  /* 0x0004c40c01007387 */ /* 0x0003e20000100800 */
[----:B0-----:R-:W-:Y:S02]  /*11530*/  IMAD.MOV.U32 R7, RZ, RZ, R10 ;  /* 0x000000ffff077224 */ /* 0x001fe400078e000a */
[----:B------:R-:W-:Y:S02]  /*11540*/  IMAD.MOV R9, RZ, RZ, -R9 ;  /* 0x000000ffff097224 */ /* 0x000fe400078e0a09 */
[----:B------:R-:W-:Y:S01]  /*11550*/  @!P6 IMAD.MOV R7, RZ, RZ, -R7 ;  /* 0x000000ffff07e224 */ /* 0x000fe200078e0a07 */
[C---:B------:R-:W-:Y:S01]  /*11560*/  ISETP.GT.U32.AND P6, PT, R3.reuse, R14, PT ;  /* 0x0000000e0300720c */ /* 0x040fe20003fc4070 */
[C---:B------:R-:W-:Y:S02]  /*11570*/  IMAD R13, R3.reuse, R9, R13 ;  /* 0x00000009030d7224 */ /* 0x040fe400078e020d */
[----:B------:R-:W-:Y:S01]  /*11580*/  VIADD R17, R0, 0xbc ;  /* 0x000000bc00117836 */ /* 0x000fe20000000000 */
[----:B------:R0:W-:Y:S01]  /*11590*/  STL [R1+0x4c8], R7 ;  /* 0x0004c80701007387 */ /* 0x0001e20000100800 */
[--C-:B------:R-:W-:Y:S01]  /*115a0*/  @!P3 IMAD.IADD R16, R16, 0x1, -R3.reuse ;  /* 0x000000011010b824 */ /* 0x100fe200078e0a03 */
[----:B------:R-:W-:Y:S01]  /*115b0*/  ISETP.GT.U32.AND P3, PT, R3, R13, PT ;  /* 0x0000000d0300720c */ /* 0x000fe20003f64070 */
[--C-:B------:R-:W-:Y:S01]  /*115c0*/  @!P5 IMAD.IADD R15, R15, 0x1, -R3.reuse ;  /* 0x000000010f0fd824 */ /* 0x100fe200078e0a03 */
[----:B------:R-:W-:Y:S01]  /*115d0*/  IABS R9, R17 ;  /* 0x0000001100097213 */ /* 0x000fe20000000000 */
[--C-:B------:R-:W-:Y:S01]  /*115e0*/  @!P4 IMAD.IADD R8, R8, 0x1, -R3.reuse ;  /* 0x000000010808c824 */ /* 0x100fe200078e0a03 */
[----:B------:R-:W-:Y:S01]  /*115f0*/  ISETP.GE.AND P4, PT, R5, RZ, PT ;  /* 0x000000ff0500720c */ /* 0x000fe20003f86270 */
[----:B------:R-:W-:Y:S01]  /*11600*/  VIADD R10, R0, 0xbb ;  /* 0x000000bb000a7836 */ /* 0x000fe20000000000 */
[----:B------:R-:W-:Y:S01]  /*11610*/  ISETP.GE.AND P5, PT, R2, RZ, PT ;  /* 0x000000ff0200720c */ /* 0x000fe20003fa6270 */
[----:B------:R-:W-:Y:S01]  /*11620*/  @!P6 IMAD.IADD R14, R14, 0x1, -R3 ;  /* 0x000000010e0ee824 */ /* 0x000fe200078e0a03 */
[----:B------:R-:W-:Y:S01]  /*11630*/  ISETP.GT.U32.AND P6, PT, R3, R15, PT ;  /* 0x0000000f0300720c */ /* 0x000fe20003fc4070 */
[----:B------:R-:W-:Y:S01]  /*11640*/  IMAD.HI.U32 R5, R4, R9, RZ ;  /* 0x0000000904057227 */ /* 0x000fe200078e00ff */
[----:B-1----:R-:W-:-:S03]  /*11650*/  IABS R12, R10 ;  /* 0x0000000a000c7213 */ /* 0x002fc60000000000 */
[----:B------:R-:W-:Y:S02]  /*11660*/  IMAD.MOV R5, RZ, RZ, -R5 ;  /* 0x000000ffff057224 */ /* 0x000fe400078e0a05 */
[----:B------:R-:W-:Y:S01]  /*11670*/  @!P3 IMAD.IADD R13, R13, 0x1, -R3 ;  /* 0x000000010d0db824 */ /* 0x000fe200078e0a03 */
[C---:B------:R-:W-:Y:S01]  /*11680*/  ISETP.GT.U32.AND P3, PT, R3.reuse, R14, PT ;  /* 0x0000000e0300720c */ /* 0x040fe20003f64070 */
[----:B------:R-:W-:Y:S02]  /*11690*/  IMAD R9, R3, R5, R9 ;  /* 0x0000000503097224 */ /* 0x000fe400078e0209 */
[----:B0-----:R-:W-:Y:S02]  /*116a0*/  IMAD.MOV.U32 R7, RZ, RZ, R8 ;  /* 0x000000ffff077224 */ /* 0x001fe400078e0008 */
[----:B------:R-:W-:-:S04]  /*116b0*/  IMAD.HI.U32 R8, R4, R12, RZ ;  /* 0x0000000c04087227 */ /* 0x000fc800078e00ff */
[----:B------:R-:W-:Y:S01]  /*116c0*/  @!P6 IMAD.IADD R15, R15, 0x1, -R3 ;  /* 0x000000010f0fe824 */ /* 0x000fe200078e0a03 */
[C---:B------:R-:W-:Y:S01]  /*116d0*/  ISETP.GT.U32.AND P6, PT, R3.reuse, R9, PT ;  /* 0x000000090300720c */ /* 0x040fe20003fc4070 */
[----:B------:R-:W-:Y:S02]  /*116e0*/  IMAD.MOV R8, RZ, RZ, -R8 ;  /* 0x000000ffff087224 */ /* 0x000fe400078e0a08 */
[----:B------:R-:W-:Y:S01]  /*116f0*/  @!P0 IMAD.MOV R7, RZ, RZ, -R7 ;  /* 0x000000ffff078224 */ /* 0x000fe200078e0a07 */
[C---:B------:R-:W-:Y:S01]  /*11700*/  ISETP.GT.U32.AND P0, PT, R3.reuse, R13, PT ;  /* 0x0000000d0300720c */ /* 0x040fe20003f04070 */
[C---:B------:R-:W-:Y:S02]  /*11710*/  VIADD R2, R0.reuse, 0xba ;  /* 0x000000ba00027836 */ /* 0x040fe40000000000 */
[C---:B------:R-:W-:Y:S01]  /*11720*/  IMAD R12, R3.reuse, R8, R12 ;  /* 0x00000008030c7224 */ /* 0x040fe200078e020c */
[----:B------:R0:W-:Y:S01]  /*11730*/  STL [R1+0x4cc], R7 ;  /* 0x0004cc0701007387 */ /* 0x0001e20000100800 */
[----:B------:R-:W-:Y:S01]  /*11740*/  VIADD R5, R0, 0xb9 ;  /* 0x000000b900057836 */ /* 0x000fe20000000000 */
[----:B------:R-:W-:Y:S01]  /*11750*/  IABS R18, R2 ;  /* 0x0000000200127213 */ /* 0x000fe20000000000 */
[--C-:B------:R-:W-:Y:S01]  /*11760*/  @!P3 IMAD.IADD R14, R14, 0x1, -R3.reuse ;  /* 0x000000010e0eb824 */ /* 0x100fe200078e0a03 */
[----:B------:R-:W-:Y:S01]  /*11770*/  ISETP.GT.U32.AND P3, PT, R3, R12, PT ;  /* 0x0000000c0300720c */ /* 0x000fe20003f64070 */
[----:B------:R-:W-:Y:S01]  /*11780*/  @!P6 IMAD.IADD R9, R9, 0x1, -R3 ;  /* 0x000000010909e824 */ /* 0x000fe200078e0a03 */
[----:B------:R-:W-:Y:S01]  /*11790*/  IABS R11, R5 ;  /* 0x00000005000b7213 */ /* 0x000fe20000000000 */
[----:B------:R-:W-:Y:S01]  /*117a0*/  IMAD.HI.U32 R20, R4, R18, RZ ;  /* 0x0000001204147227 */ /* 0x000fe200078e00ff */
[----:B------:R-:W-:-:S03]  /*117b0*/  ISETP.GE.AND P6, PT, R10, RZ, PT ;  /* 0x000000ff0a00720c */ /* 0x000fc60003fc6270 */
[----:B0-----:R-:W-:Y:S02]  /*117c0*/  IMAD.MOV.U32 R7, RZ, RZ, R15 ;  /* 0x000000ffff077224 */ /* 0x001fe400078e000f */
[----:B------:R-:W-:Y:S01]  /*117d0*/  @!P0 IMAD.IADD R13, R13, 0x1, -R3 ;  /* 0x000000010d0d8824 */ /* 0x000fe200078e0a03 */
[----:B------:R-:W-:Y:S01]  /*117e0*/  ISETP.GE.AND P0, PT, R17, RZ, PT ;  /* 0x000000ff1100720c */ /* 0x000fe20003f06270 */
[----:B------:R-:W-:Y:S01]  /*117f0*/  @!P2 IMAD.MOV R16, RZ, RZ, -R16 ;  /* 0x000000ffff10a224 */ /* 0x000fe200078e0a10 */
[----:B------:R-:W-:Y:S01]  /*11800*/  ISETP.GT.U32.AND P2, PT, R3, R9, PT ;  /* 0x000000090300720c */ /* 0x000fe20003f44070 */
[----:B------:R-:W-:Y:S02]  /*11810*/  IMAD.MOV R20, RZ, RZ, -R20 ;  /* 0x000000ffff147224 */ /* 0x000fe400078e0a14 */
[----:B------:R-:W-:Y:S01]  /*11820*/  IMAD.HI.U32 R17, R4, R11, RZ ;  /* 0x0000000b04117227 */ /* 0x000fe200078e00ff */
[----:B------:R-:W-:Y:S03]  /*11830*/  STL [R1+0x4c0], R16 ;  /* 0x0004c01001007387 */ /* 0x000fe60000100800 */
[----:B------:R-:W-:-:S02]  /*11840*/  @!P1 IMAD.MOV R7, RZ, RZ, -R7 ;  /* 0x000000ffff079224 */ /* 0x000fc400078e0a07 */
[C---:B------:R-:W-:Y:S02]  /*11850*/  IMAD R10, R3.reuse, R20, R18 ;  /* 0x00000014030a7224 */ /* 0x040fe400078e0212 */
[----:B------:R-:W-:Y:S01]  /*11860*/  IMAD.MOV R17, RZ, RZ, -R17 ;  /* 0x000000ffff117224 */ /* 0x000fe200078e0a11 */
[----:B------:R0:W-:Y:S01]  /*11870*/  STL [R1+0x3e4], R7 ;  /* 0x0003e40701007387 */ /* 0x0001e20000100800 */
[----:B------:R-:W-:Y:S01]  /*11880*/  @!P3 IMAD.IADD R12, R12, 0x1, -R3 ;  /* 0x000000010c0cb824 */ /* 0x000fe200078e0a03 */
[C---:B------:R-:W-:Y:S01]  /*11890*/  ISETP.GT.U32.AND P1, PT, R3.reuse, R10, PT ;  /* 0x0000000a0300720c */ /* 0x040fe20003f24070 */
[----:B------:R-:W-:Y:S01]  /*118a0*/  @!P4 IMAD.MOV R14, RZ, RZ, -R14 ;  /* 0x000000ffff0ec224 */ /* 0x000fe200078e0a0e */
[----:B------:R-:W-:Y:S01]  /*118b0*/  ISETP.GE.AND P4, PT, R2, RZ, PT ;  /* 0x000000ff0200720c */ /* 0x000fe20003f86270 */
[C---:B------:R-:W-:Y:S01]  /*118c0*/  VIADD R8, R0.reuse, 0xb8 ;  /* 0x000000b800087836 */ /* 0x040fe20000000000 */
[C---:B------:R-:W-:Y:S01]  /*118d0*/  ISETP.GT.U32.AND P3, PT, R3.reuse, R12, PT ;  /* 0x0000000c0300720c */ /* 0x040fe20003f64070 */
[----:B------:R-:W-:Y:S01]  /*118e0*/  IMAD R2, R3, R17, R11 ;  /* 0x0000001103027224 */ /* 0x000fe200078e020b */
[----:B------:R1:W-:Y:S01]  /*118f0*/  STL [R1+0x410], R14 ;  /* 0x0004100e01007387 */ /* 0x0003e20000100800 */
[----:B------:R-:W-:Y:S01]  /*11900*/  @!P2 IMAD.IADD R9, R9, 0x1, -R3 ;  /* 0x000000010909a824 */ /* 0x000fe200078e0a03 */
[----:B------:R-:W-:Y:S01]  /*11910*/  IABS R19, R8 ;  /* 0x0000000800137213 */ /* 0x000fe20000000000 */
[----:B0-----:R-:W-:Y:S01]  /*11920*/  IMAD.MOV.U32 R7, RZ, RZ, R13 ;  /* 0x000000ffff077224 */ /* 0x001fe200078e000d */
[----:B------:R-:W-:Y:S01]  /*11930*/  ISETP.GT.U32.AND P2, PT, R3, R2, PT ;  /* 0x000000020300720c */ /* 0x000fe20003f44070 */
[----:B------:R-:W-:-:S02]  /*11940*/  VIADD R11, R0, 0xb5 ;  /* 0x000000b5000b7836 */ /* 0x000fc40000000000 */
[----:B------:R-:W-:Y:S01]  /*11950*/  @!P5 IMAD.MOV R7, RZ, RZ, -R7 ;  /* 0x000000ffff07d224 */ /* 0x000fe200078e0a07 */
[----:B------:R-:W-:Y:S01]  /*11960*/  ISETP.GE.AND P5, PT, R5, RZ, PT ;  /* 0x000000ff0500720c */ /* 0x000fe20003fa6270 */
[----:B------:R-:W-:Y:S01]  /*11970*/  IMAD.HI.U32 R13, R4, R19, RZ ;  /* 0x00000013040d7227 */ /* 0x000fe200078e00ff */
[----:B------:R-:W-:Y:S02]  /*11980*/  IABS R17, R11 ;  /* 0x0000000b00117213 */ /* 0x000fe40000000000 */
[----:B------:R0:W-:Y:S01]  /*11990*/  STL [R1+0x430], R7 ;  /* 0x0004300701007387 */ /* 0x0001e20000100800 */
[----:B------:R-:W-:Y:S02]  /*119a0*/  VIADD R5, R0, 0xb7 ;  /* 0x000000b700057836 */ /* 0x000fe40000000000 */
[----:B------:R-:W-:Y:S02]  /*119b0*/  IMAD.MOV R13, RZ, RZ, -R13 ;  /* 0x000000ffff0d7224 */ /* 0x000fe400078e0a0d */
[--C-:B------:R-:W-:Y:S01]  /*119c0*/  @!P3 IMAD.IADD R12, R12, 0x1, -R3.reuse ;  /* 0x000000010c0cb824 */ /* 0x100fe200078e0a03 */
[----:B-1----:R-:W-:Y:S01]  /*119d0*/  IABS R14, R5 ;  /* 0x00000005000e7213 */ /* 0x002fe20000000000 */
[----:B------:R-:W-:Y:S01]  /*119e0*/  @!P1 IMAD.IADD R10, R10, 0x1, -R3 ;  /* 0x000000010a0a9824 */ /* 0x000fe200078e0a03 */
[----:B------:R-:W-:Y:S01]  /*119f0*/  ISETP.GE.AND P3, PT, R8, RZ, PT ;  /* 0x000000ff0800720c */ /* 0x000fe20003f66270 */
[----:B------:R-:W-:Y:S01]  /*11a00*/  IMAD R19, R3, R13, R19 ;  /* 0x0000000d03137224 */ /* 0x000fe200078e0213 */
[----:B------:R-:W-:Y:S01]  /*11a10*/  ISETP.GE.AND P1, PT, R5, RZ, PT ;  /* 0x000000ff0500720c */ /* 0x000fe20003f26270 */
[----:B0-----:R-:W-:-:S02]  /*11a20*/  IMAD.MOV.U32 R7, RZ, RZ, R9 ;  /* 0x000000ffff077224 */ /* 0x001fc400078e0009 */
[----:B------:R-:W-:Y:S01]  /*11a30*/  @!P2 IMAD.IADD R2, R2, 0x1, -R3 ;  /* 0x000000010202a824 */ /* 0x000fe200078e0a03 */
[C---:B------:R-:W-:Y:S01]  /*11a40*/  ISETP.GT.U32.AND P2, PT, R3.reuse, R10, PT ;  /* 0x0000000a0300720c */ /* 0x040fe20003f44070 */
[----:B------:R-:W-:Y:S02]  /*11a50*/  @!P0 IMAD.MOV R7, RZ, RZ, -R7 ;  /* 0x000000ffff078224 */ /* 0x000fe400078e0a07 */
[----:B------:R-:W-:Y:S01]  /*11a60*/  IMAD.HI.U32 R9, R4, R14, RZ ;  /* 0x0000000e04097227 */ /* 0x000fe200078e00ff */
[----:B------:R-:W-:Y:S02]  /*11a70*/  ISETP.GT.U32.AND P0, PT, R3, R2, PT ;  /* 0x000000020300720c */ /* 0x000fe40003f04070 */
[----:B------:R0:W-:Y:S01]  /*11a80*/  STL [R1+0x470], R7 ;  /* 0x0004700701007387 */ /* 0x0001e20000100800 */
[----:B------:R-:W-:Y:S02]  /*11a90*/  IMAD.MOV R9, RZ, RZ, -R9 ;  /* 0x000000ffff097224 */ /* 0x000fe400078e0a09 */
[----:B------:R-:W-:-:S02]  /*11aa0*/  VIADD R8, R0, 0xb6 ;  /* 0x000000b600087836 */ /* 0x000fc40000000000 */
[C---:B------:R-:W-:Y:S02]  /*11ab0*/  IMAD R14, R3.reuse, R9, R14 ;  /* 0x00000009030e7224 */ /* 0x040fe400078e020e */
[----:B------:R-:W-:Y:S01]  /*11ac0*/  @!P2 IMAD.IADD R10, R10, 0x1, -R3 ;  /* 0x000000010a0aa824 */ /* 0x000fe200078e0a03 */
[----:B------:R-:W-:Y:S01]  /*11ad0*/  IABS R15, R8 ;  /* 0x00000008000f7213 */ /* 0x000fe20000000000 */
[----:B------:R-:W-:Y:S01]  /*11ae0*/  IMAD.HI.U32 R9, R4, R17, RZ ;  /* 0x0000001104097227 */ /* 0x000fe200078e00ff */
[----:B------:R-:W-:-:S03]  /*11af0*/  ISETP.GT.U32.AND P2, PT, R3, R14, PT ;  /* 0x0000000e0300720c */ /* 0x000fc60003f44070 */
[----:B0-----:R-:W-:Y:S02]  /*11b00*/  IMAD.MOV.U32 R7, RZ, RZ, R12 ;  /* 0x000000ffff077224 */ /* 0x001fe400078e000c */
[----:B------:R-:W-:-:S04]  /*11b10*/  IMAD.HI.U32 R12, R4, R15, RZ ;  /* 0x0000000f040c7227 */ /* 0x000fc800078e00ff */
[----:B------:R-:W-:Y:S01]  /*11b20*/  @!P6 IMAD.MOV R7, RZ, RZ, -R7 ;  /* 0x000000ffff07e224 */ /* 0x000fe200078e0a07 */
[C---:B------:R-:W-:Y:S01]  /*11b30*/  ISETP.GT.U32.AND P6, PT, R3.reuse, R19, PT ;  /* 0x000000130300720c */ /* 0x040fe20003fc4070 */
[----:B------:R-:W-:Y:S01]  /*11b40*/  @!P0 IMAD.IADD R2, R2, 0x1, -R3 ;  /* 0x0000000102028824 */ /* 0x000fe200078e0a03 */
[----:B------:R-:W-:Y:S01]  /*11b50*/  ISETP.GE.AND P0, PT, R8, RZ, PT ;  /* 0x000000ff0800720c */ /* 0x000fe20003f06270 */
[----:B------:R-:W-:Y:S01]  /*11b60*/  IMAD.MOV R12, RZ, RZ, -R12 ;  /* 0x000000ffff0c7224 */ /* 0x000fe200078e0a0c */
[----:B------:R0:W-:Y:S01]  /*11b70*/  STL [R1+0x488], R7 ;  /* 0x0004880701007387 */ /* 0x0001e20000100800 */
[----:B------:R-:W-:Y:S02]  /*11b80*/  VIADD R5, R0, 0xb4 ;  /* 0x000000b400057836 */ /* 0x000fe40000000000 */
[----:B------:R-:W-:Y:S02]  /*11b90*/  IMAD.MOV R9, RZ, RZ, -R9 ;  /* 0x000000ffff097224 */ /* 0x000fe400078e0a09 */
[----:B------:R-:W-:Y:S01]  /*11ba0*/  IMAD R15, R3, R12, R15 ;  /* 0x0000000c030f7224 */ /* 0x000fe200078e020f */
[----:B------:R-:W-:Y:S01]  /*11bb0*/  IABS R16, R5 ;  /* 0x0000000500107213 */ /* 0x000fe20000000000 */
[----:B------:R-:W-:-:S02]  /*11bc0*/  @!P2 IMAD.IADD R14, R14, 0x1, -R3 ;  /* 0x000000010e0ea824 */ /* 0x000fc400078e0a03 */
[----:B------:R-:W-:Y:S01]  /*11bd0*/  @!P6 IMAD.IADD R19, R19, 0x1, -R3 ;  /* 0x000000011313e824 */ /* 0x000fe200078e0a03 */
[----:B------:R-:W-:Y:S01]  /*11be0*/  ISETP.GE.AND P6, PT, R11, RZ, PT ;  /* 0x000000ff0b00720c */ /* 0x000fe20003fc6270 */
[----:B0-----:R-:W-:Y:S01]  /*11bf0*/  IMAD.MOV.U32 R7, RZ, RZ, R10 ;  /* 0x000000ffff077224 */ /* 0x001fe200078e000a */
[C---:B------:R-:W-:Y:S01]  /*11c00*/  ISETP.GT.U32.AND P2, PT, R3.reuse, R14, PT ;  /* 0x0000000e0300720c */ /* 0x040fe20003f44070 */
[C---:B------:R-:W-:Y:S02]  /*11c10*/  IMAD R17, R3.reuse, R9, R17 ;  /* 0x0000000903117224 */ /* 0x040fe400078e0211 */
[----:B------:R-:W-:Y:S01]  /*11c20*/  @!P4 IMAD.MOV R7, RZ, RZ, -R7 ;  /* 0x000000ffff07c224 */ /* 0x000fe200078e0a07 */
[----:B------:R-:W-:Y:S01]  /*11c30*/  ISETP.GT.U32.AND P4, PT, R3, R19, PT ;  /* 0x000000130300720c */ /* 0x000fe20003f84070 */
[----:B------:R-:W-:-:S03]  /*11c40*/  IMAD.HI.U32 R8, R4, R16, RZ ;  /* 0x0000001004087227 */ /* 0x000fc600078e00ff */
[----:B------:R0:W-:Y:S01]  /*11c50*/  STL [R1+0x458], R7 ;  /* 0x0004580701007387 */ /* 0x0001e20000100800 */
[----:B------:R-:W-:Y:S02]  /*11c60*/  IMAD.MOV R8, RZ, RZ, -R8 ;  /* 0x000000ffff087224 */ /* 0x000fe400078e0a08 */
[C---:B------:R-:W-:Y:S02]  /*11c70*/  VIADD R12, R0.reuse, 0xb3 ;  /* 0x000000b3000c7836 */ /* 0x040fe40000000000 */
[----:B------:R-:W-:Y:S02]  /*11c80*/  IMAD R16, R3, R8, R16 ;  /* 0x0000000803107224 */ /* 0x000fe400078e0210 */
[----:B------:R-:W-:Y:S01]  /*11c90*/  VIADD R9, R0, 0xb2 ;  /* 0x000000b200097836 */ /* 0x000fe20000000000 */
[----:B------:R-:W-:Y:S01]  /*11ca0*/  IABS R18, R12 ;  /* 0x0000000c00127213 */ /* 0x000fe20000000000 */
[--C-:B------:R-:W-:Y:S01]  /*11cb0*/  @!P4 IMAD.IADD R19, R19, 0x1, -R3.reuse ;  /* 0x000000011313c824 */ /* 0x100fe200078e0a03 */
[C---:B------:R-:W-:Y:S01]  /*11cc0*/  ISETP.GT.U32.AND P4, PT, R3.reuse, R17, PT ;  /* 0x000000110300720c */ /* 0x040fe20003f84070 */
[----:B0-----:R-:W-:Y:S01]  /*11cd0*/  IMAD.MOV.U32 R7, RZ, RZ, R2 ;  /* 0x000000ffff077224 */ /* 0x001fe200078e0002 */
[----:B------:R-:W-:Y:S01]  /*11ce0*/  IABS R10, R9 ;  /* 0x00000009000a7213 */ /* 0x000fe20000000000 */
[----:B------:R-:W-:Y:S01]  /*11cf0*/  @!P2 IMAD.IADD R14, R14, 0x1, -R3 ;  /* 0x000000010e0ea824 */ /* 0x000fe200078e0a03 */
[C---:B------:R-:W-:Y:S01]  /*11d00*/  ISETP.GT.U32.AND P2, PT, R3.reuse, R16, PT ;  /* 0x000000100300720c */ /* 0x040fe20003f44070 */
[----:B------:R-:W-:Y:S01]  /*11d10*/  @!P5 IMAD.MOV R7, RZ, RZ, -R7 ;  /* 0x000000ffff07d224 */ /* 0x000fe200078e0a07 */
[----:B------:R-:W-:Y:S01]  /*11d20*/  ISETP.GT.U32.AND P5, PT, R3, R15, PT ;  /* 0x0000000f0300720c */ /* 0x000fe20003fa4070 */
[----:B------:R-:W-:-:S02]  /*11d30*/  IMAD.MOV.U32 R21, RZ, RZ, R19 ;  /* 0x000000ffff157224 */ /* 0x000fc400078e0013 */
[C---:B------:R-:W-:Y:S01]  /*11d40*/  IMAD.HI.U32 R20, R4.reuse, R18, RZ ;  /* 0x0000001204147227 */ /* 0x040fe200078e00ff */
[----:B------:R0:W-:Y:S03]  /*11d50*/  STL [R1+0x46c], R7 ;  /* 0x00046c0701007387 */ /* 0x0001e60000100800 */
[----:B------:R-:W-:Y:S02]  /*11d60*/  @!P4 IMAD.IADD R17, R17, 0x1, -R3 ;  /* 0x000000011111c824 */ /* 0x000fe400078e0a03 */
[----:B------:R-:W-:Y:S02]  /*11d70*/  @!P3 IMAD.MOV R21, RZ, RZ, -R21 ;  /* 0x000000ffff15b224 */ /* 0x000fe400078e0a15 */
[----:B------:R-:W-:Y:S01]  /*11d80*/  IMAD.MOV R20, RZ, RZ, -R20 ;  /* 0x000000ffff147224 */ /* 0x000fe200078e0a14 */
[----:B------:R-:W-:Y:S01]  /*11d90*/  ISETP.GT.U32.AND P3, PT, R3, R17, PT ;  /* 0x000000110300720c */ /* 0x000fe20003f64070 */
[----:B------:R-:W-:Y:S01]  /*11da0*/  @!P5 IMAD.IADD R15, R15, 0x1, -R3 ;  /* 0x000000010f0fd824 */ /* 0x000fe200078e0a03 */
[----:B------:R-:W-:Y:S01]  /*11db0*/  ISETP.GE.AND P5, PT, R5, RZ, PT ;  /* 0x000000ff0500720c */ /* 0x000fe20003fa6270 */
[----:B0-----:R-:W-:Y:S01]  /*11dc0*/  IMAD.MOV.U32 R7, RZ, RZ, R14 ;  /* 0x000000ffff077224 */ /* 0x001fe200078e000e */
[----:B------:R-:W-:Y:S01]  /*11dd0*/  STL [R1+0x3f4], R21 ;  /* 0x0003f41501007387 */ /* 0x000fe20000100800 */
[----:B------:R-:W-:Y:S01]  /*11de0*/  IMAD.HI.U32 R5, R4, R10, RZ ;  /* 0x0000000a04057227 */ /* 0x000fe200078e00ff */
[----:B------:R-:W-:-:S03]  /*11df0*/  ISETP.GT.U32.AND P4, PT, R3, R15, PT ;  /* 0x0000000f0300720c */ /* 0x000fc60003f84070 */
[----:B------:R-:W-:Y:S01]  /*11e00*/  @!P1 IMAD.MOV R7, RZ, RZ, -R7 ;  /* 0x000000ffff079224 */ /* 0x000fe200078e0a07 */
[----:B------:R-:W-:Y:S01]  /*11e10*/  ISETP.GE.AND P1, PT, R12, RZ, PT ;  /* 0x000000ff0c00720c */ /* 0x000fe20003f26270 */
[----:B------:R-:W-:Y:S02]  /*11e20*/  IMAD.MOV R5, RZ, RZ, -R5 ;  /* 0x000000ffff057224 */ /* 0x000fe400078e0a05 */
[C---:B------:R-:W-:Y:S01]  /*11e30*/  IMAD R12, R3.reuse, R20, R18 ;  /* 0x00000014030c7224 */ /* 0x040fe200078e0212 */
[----:B------:R0:W-:Y:S01]  /*11e40*/  STL [R1+0x3e8], R7 ;  /* 0x0003e80701007387 */ /* 0x0001e20000100800 */
[--C-:B------:R-:W-:Y:S02]  /*11e50*/  @!P2 IMAD.IADD R16, R16, 0x1, -R3.reuse ;  /* 0x000000011010a824 */ /* 0x100fe400078e0a03 */
[C---:B------:R-:W-:Y:S02]  /*11e60*/  VIADD R2, R0.reuse, 0xb1 ;  /* 0x000000b100027836 */ /* 0x040fe40000000000 */
[----:B------:R-:W-:Y:S01]  /*11e70*/  VIADD R13, R0, 0xb0 ;  /* 0x000000b0000d7836 */ /* 0x000fe20000000000 */
[C---:B------:R-:W-:Y:S01]  /*11e80*/  ISETP.GT.U32.AND P2, PT, R3.reuse, R16, PT ;  /* 0x000000100300720c */ /* 0x040fe20003f44070 */
[----:B------:R-:W-:Y:S01]  /*11e90*/  IMAD R10, R3, R5, R10 ;  /* 0x00000005030a7224 */ /* 0x000fe200078e020a */
[----:B------:R-:W-:Y:S01]  /*11ea0*/  IABS R11, R2 ;  /* 0x00000002000b7213 */ /* 0x000fe20000000000 */
[--C-:B------:R-:W-:Y:S01]  /*11eb0*/  @!P4 IMAD.IADD R15, R15, 0x1, -R3.reuse ;  /* 0x000000010f0fc824 */ /* 0x100fe200078e0a03 */
[----:B------:R-:W-:Y:S01]  /*11ec0*/  ISETP.GT.U32.AND P4, PT, R3, R12, PT ;  /* 0x0000000c0300720c */ /* 0x000fe20003f84070 */
[----:B------:R-:W-:Y:S01]  /*11ed0*/  @!P3 IMAD.IADD R17, R17, 0x1, -R3 ;  /* 0x000000011111b824 */ /* 0x000fe200078e0a03 */
[----:B------:R-:W-:Y:S01]  /*11ee0*/  IABS R8, R13 ;  /* 0x0000000d00087213 */ /* 0x000fe20000000000 */
[----:B------:R-:W-:Y:S01]  /*11ef0*/  IMAD.HI.U32 R19, R4, R11, RZ ;  /* 0x0000000b04137227 */ /* 0x000fe200078e00ff */
[----:B------:R-:W-:-:S03]  /*11f00*/  ISETP.GT.U32.AND P3, PT, R3, R10, PT ;  /* 0x0000000a0300720c */ /* 0x000fc60003f64070 */
[----:B------:R-:W-:-:S04]  /*11f10*/  IMAD.HI.U32 R18, R4, R8, RZ ;  /* 0x0000000804127227 */ /* 0x000fc800078e00ff */
[----:B------:R-:W-:Y:S02]  /*11f20*/  IMAD.MOV R19, RZ, RZ, -R19 ;  /* 0x000000ffff137224 */ /* 0x000fe400078e0a13 */
[----:B------:R-:W-:Y:S02]  /*11f30*/  IMAD.MOV R18, RZ, RZ, -R18 ;  /* 0x000000ffff127224 */ /* 0x000fe400078e0a12 */
[--C-:B------:R-:W-:Y:S02]  /*11f40*/  @!P4 IMAD.IADD R12, R12, 0x1, -R3.reuse ;  /* 0x000000010c0cc824 */ /* 0x100fe400078e0a03 */
[----:B------:R-:W-:Y:S01]  /*11f50*/  @!P2 IMAD.IADD R16, R16, 0x1, -R3 ;  /* 0x000000011010a824 */ /* 0x000fe200078e0a03 */
[----:B------:R-:W-:Y:S01]  /*11f60*/  ISETP.GE.AND P2, PT, R9, RZ, PT ;  /* 0x000000ff0900720c */ /* 0x000fe20003f46270 */
[----:B0-----:R-:W-:Y:S02]  /*11f70*/  IMAD.MOV.U32 R7, RZ, RZ, R15 ;  /* 0x000000ffff077224 */ /* 0x001fe400078e000f */
[----:B------:R-:W-:-:S02]  /*11f80*/  IMAD R9, R3, R19, R11 ;  /* 0x0000001303097224 */ /* 0x000fc400078e020b */
[C---:B------:R-:W-:Y:S02]  /*11f90*/  IMAD R8, R3.reuse, R18, R8 ;  /* 0x0000001203087224 */ /* 0x040fe400078e0208 */
[----:B------:R-:W-:Y:S01]  /*11fa0*/  @!P3 IMAD.IADD R10, R10, 0x1, -R3 ;  /* 0x000000010a0ab824 */ /* 0x000fe200078e0a03 */
[C---:B------:R-:W-:Y:S01]  /*11fb0*/  ISETP.GT.U32.AND P3, PT, R3.reuse, R12, PT ;  /* 0x0000000c0300720c */ /* 0x040fe20003f64070 */
[----:B------:R-:W-:Y:S01]  /*11fc0*/  IMAD.MOV.U32 R19, RZ, RZ, R17 ;  /* 0x000000ffff137224 */ /* 0x000fe200078e0011 */
[C---:B------:R-:W-:Y:S01]  /*11fd0*/  ISETP.GT.U32.AND P4, PT, R3.reuse, R9, PT ;  /* 0x000000090300720c */ /* 0x040fe20003f84070 */
[----:B------:R-:W-:Y:S01]  /*11fe0*/  @!P0 IMAD.MOV R7, RZ, RZ, -R7 ;  /* 0x000000ffff078224 */ /* 0x000fe200078e0a07 */
[C---:B------:R-:W-:Y:S01]  /*11ff0*/  ISETP.GT.U32.AND P0, PT, R3.reuse, R10, PT ;  /* 0x0000000a0300720c */ /* 0x040fe20003f04070 */
[C---:B------:R-:W-:Y:S02]  /*12000*/  VIADD R5, R0.reuse, 0xaf ;  /* 0x000000af00057836 */ /* 0x040fe40000000000 */
[----:B------:R-:W-:Y:S01]  /*12010*/  @!P6 IMAD.MOV R19, RZ, RZ, -R19 ;  /* 0x000000ffff13e224 */ /* 0x000fe200078e0a13 */
[----:B------:R-:W-:Y:S01]  /*12020*/  ISETP.GT.U32.AND P6, PT, R3, R8, PT ;  /* 0x000000080300720c */ /* 0x000fe20003fc4070 */
[----:B------:R0:W-:Y:S01]  /*12030*/  STL [R1+0x218], R7 ;  /* 0x0002180701007387 */ /* 0x0001e20000100800 */
[----:B------:R-:W-:Y:S01]  /*12040*/  IABS R14, R5 ;  /* 0x00000005000e7213 */ /* 0x000fe20000000000 */
[----:B------:R-:W-:-:S02]  /*12050*/  VIADD R11, R0, 0xae ;  /* 0x000000ae000b7836 */ /* 0x000fc40000000000 */
[----:B------:R-:W-:Y:S01]  /*12060*/  @!P3 IMAD.IADD R12, R12, 0x1, -R3 ;  /* 0x000000010c0cb824 */ /* 0x000fe200078e0a03 */
[----:B------:R-:W-:Y:S01]  /*12070*/  STL [R1+0x144], R19 ;  /* 0x0001441301007387 */ /* 0x000fe20000100800 */
[----:B------:R-:W-:Y:S01]  /*12080*/  IMAD.HI.U32 R18, R4, R14, RZ ;  /* 0x0000000e04127227 */ /* 0x000fe200078e00ff */
[----:B------:R-:W-:Y:S02]  /*12090*/  IABS R15, R11 ;  /* 0x0000000b000f7213 */ /* 0x000fe40000000000 */
[----:B------:R-:W-:Y:S01]  /*120a0*/  ISETP.GE.AND P3, PT, R13, RZ, PT ;  /* 0x000000ff0d00720c */ /* 0x000fe20003f66270 */
[----:B0-----:R-:W-:Y:S02]  /*120b0*/  IMAD.MOV.U32 R7, RZ, RZ, R16 ;  /* 0x000000ffff077224 */ /* 0x001fe400078e0010 */
[----:B------:R-:W-:Y:S02]  /*120c0*/  IMAD.MOV R17, RZ, RZ, -R18 ;  /* 0x000000ffff117224 */ /* 0x000fe400078e0a12 */
[----:B------:R-:W-:-:S02]  /*120d0*/  @!P5 IMAD.MOV R7, RZ, RZ, -R7 ;  /* 0x000000ffff07d224 */ /* 0x000fc400078e0a07 */
[--C-:B------:R-:W-:Y:S01]  /*120e0*/  @!P6 IMAD.IADD R8, R8, 0x1, -R3.reuse ;  /* 0x000000010808e824 */ /* 0x100fe200078e0a03 */
[----:B------:R-:W-:Y:S01]  /*120f0*/  ISETP.GE.AND P6, PT, R5, RZ, PT ;  /* 0x000000ff0500720c */ /* 0x000fe20003fc6270 */
[----:B------:R-:W-:Y:S01]  /*12100*/  @!P4 IMAD.IADD R9, R9, 0x1, -R3 ;  /* 0x000000010909c824 */ /* 0x000fe200078e0a03 */
[----:B------:R0:W-:Y:S01]  /*12110*/  STL [R1+0x3a8], R7 ;  /* 0x0003a80701007387 */ /* 0x0001e20000100800 */
[----:B------:R-:W-:Y:S01]  /*12120*/  ISETP.GE.AND P4, PT, R2, RZ, PT ;  /* 0x000000ff0200720c */ /* 0x000fe20003f86270 */
[C---:B------:R-:W-:Y:S02]  /*12130*/  IMAD R2, R3.reuse, R17, R14 ;  /* 0x0000001103027224 */ /* 0x040fe400078e020e */
[----:B------:R-:W-:Y:S01]  /*12140*/  IMAD.HI.U32 R13, R4, R15, RZ ;  /* 0x0000000f040d7227 */ /* 0x000fe200078e00ff */
[----:B------:R-:W-:-:S03]  /*12150*/  ISETP.GT.U32.AND P5, PT, R3, R9, PT ;  /* 0x000000090300720c */ /* 0x000fc60003fa4070 */
[----:B------:R-:W-:Y:S01]  /*12160*/  @!P0 IMAD.IADD R10, R10, 0x1, -R3 ;  /* 0x000000010a0a8824 */ /* 0x000fe200078e0a03 */
[C---:B------:R-:W-:Y:S01]  /*12170*/  ISETP.GT.U32.AND P0, PT, R3.reuse, R2, PT ;  /* 0x000000020300720c */ /* 0x040fe20003f04070 */
[----:B0-----:R-:W-:Y:S02]  /*12180*/  IMAD.MOV.U32 R7, RZ, RZ, R12 ;  /* 0x000000ffff077224 */ /* 0x001fe400078e000c */
[----:B------:R-:W-:Y:S02]  /*12190*/  IMAD.MOV R13, RZ, RZ, -R13 ;  /* 0x000000ffff0d7224 */ /* 0x000fe400078e0a0d */
[----:B------:R-:W-:Y:S01]  /*121a0*/  @!P1 IMAD.MOV R7, RZ, RZ, -R7 ;  /* 0x000000ffff079224 */ /* 0x000fe200078e0a07 */
[C---:B------:R-:W-:Y:S01]  /*121b0*/  ISETP.GT.U32.AND P1, PT, R3.reuse, R8, PT ;  /* 0x000000080300720c */ /* 0x040fe20003f24070 */
[----:B------:R-:W-:Y:S02]  /*121c0*/  IMAD R5, R3, R13, R15 ;  /* 0x0000000d03057224 */ /* 0x000fe400078e020f */
[----:B------:R-:W-:Y:S01]  /*121d0*/  VIADD R13, R0, 0xad ;  /* 0x000000ad000d7836 */ /* 0x000fe20000000000 */
[----:B------:R0:W-:Y:S01]  /*121e0*/  STL [R1+0x3b0], R7 ;  /* 0x0003b00701007387 */ /* 0x0001e20000100800 */
[--C-:B------:R-:W-:Y:S01]  /*121f0*/  @!P5 IMAD.IADD R9, R9, 0x1, -R3.reuse ;  /* 0x000000010909d824 */ /* 0x100fe200078e0a03 */
[----:B------:R-:W-:Y:S01]  /*12200*/  ISETP.GE.AND P5, PT, R11, RZ, PT ;  /* 0x000000ff0b00720c */ /* 0x000fe20003fa6270 */
[----:B------:R-:W-:Y:S01]  /*12210*/  @!P0 IMAD.IADD R2, R2, 0x1, -R3 ;  /* 0x0000000102028824 */ /* 0x000fe200078e0a03 */
[----:B------:R-:W-:Y:S01]  /*12220*/  IABS R19, R13 ;  /* 0x0000000d00137213 */ /* 0x000fe20000000000 */
[----:B------:R-:W-:-:S02]  /*12230*/  VIADD R11, R0, 0xac ;  /* 0x000000ac000b7836 */ /* 0x000fc40000000000 */
[----:B------:R-:W-:Y:S01]  /*12240*/  VIADD R12, R0, 0xab ;  /* 0x000000ab000c7836 */ /* 0x000fe20000000000 */
[C---:B------:R-:W-:Y:S01]  /*12250*/  ISETP.GT.U32.AND P0, PT, R3.reuse, R2, PT ;  /* 0x000000020300720c */ /* 0x040fe20003f04070 */
[----:B------:R-:W-:Y:S01]  /*12260*/  @!P1 IMAD.IADD R8, R8, 0x1, -R3 ;  /* 0x0000000108089824 */ /* 0x000fe200078e0a03 */
[----:B------:R-:W-:Y:S01]  /*12270*/  ISETP.GT.U32.AND P1, PT, R3, R5, PT ;  /* 0x000000050300720c */ /* 0x000fe20003f24070 */
[----:B0-----:R-:W-:Y:S01]  /*12280*/  IMAD.MOV.U32 R7, RZ, RZ, R10 ;  /* 0x000000ffff077224 */ /* 0x001fe200078e000a */
[----:B------:R-:W-:Y:S01]  /*12290*/  IABS R14, R11 ;  /* 0x0000000b000e7213 */ /* 0x000fe20000000000 */
[----:B------:R-:W-:Y:S01]  /*122a0*/  @!P4 IMAD.MOV R9, RZ, RZ, -R9 ;  /* 0x000000ffff09c224 */ /* 0x000fe200078e0a09 */
[----:B------:R-:W-:Y:S01]  /*122b0*/  ISETP.GE.AND P4, PT, R11, RZ, PT ;  /* 0x000000ff0b00720c */ /* 0x000fe20003f86270 */
[----:B------:R-:W-:Y:S01]  /*122c0*/  @!P2 IMAD.MOV R7, RZ, RZ, -R7 ;  /* 0x000000ffff07a224 */ /* 0x000fe200078e0a07 */
[----:B------:R-:W-:Y:S01]  /*122d0*/  ISETP.GE.AND P2, PT, R13, RZ, PT ;  /* 0x000000ff0d00720c */ /* 0x000fe20003f46270 */
[----:B------:R-:W-:-:S03]  /*122e0*/  IMAD.HI.U32 R11, R4, R19, RZ ;  /* 0x00000013040b7227 */ /* 0x000fc600078e00ff */
[----:B------:R0:W-:Y:S01]  /*122f0*/  STL [R1+0x3b8], R7 ;  /* 0x0003b80701007387 */ /* 0x0001e20000100800 */
[--C-:B------:R-:W-:Y:S02]  /*12300*/  @!P0 IMAD.IADD R2, R2, 0x1, -R3.reuse ;  /* 0x0000000102028824 */ /* 0x100fe400078e0a03 */
[----:B------:R-:W-:Y:S01]  /*12310*/  @!P1 IMAD.IADD R5, R5, 0x1, -R3 ;  /* 0x0000000105059824 */ /* 0x000fe200078e0a03 */
[----:B------:R1:W-:Y:S01]  /*12320*/  STL [R1+0x3d4], R9 ;  /* 0x0003d40901007387 */ /* 0x0003e20000100800 */
[----:B------:R-:W-:Y:S02]  /*12330*/  IMAD.MOV R11, RZ, RZ, -R11 ;  /* 0x000000ffff0b7224 */ /* 0x000fe400078e0a0b */
[----:B------:R-:W-:Y:S01]  /*12340*/  VIADD R10, R0, 0xaa ;  /* 0x000000aa000a7836 */ /* 0x000fe20000000000 */
[C---:B------:R-:W-:Y:S01]  /*12350*/  ISETP.GT.U32.AND P1, PT, R3.reuse, R5, PT ;  /* 0x000000050300720c */ /* 0x040fe20003f24070 */
[----:B------:R-:W-:Y:S02]  /*12360*/  IMAD R19, R3, R11, R19 ;  /* 0x0000000b03137224 */ /* 0x000fe400078e0213 */
[----:B0-----:R-:W-:Y:S01]  /*12370*/  IMAD.MOV.U32 R7, RZ, RZ, R8 ;  /* 0x000000ffff077224 */ /* 0x001fe200078e0008 */
[----:B------:R-:W-:Y:S01]  /*12380*/  ISETP.GE.AND P0, PT, R10, RZ, PT ;  /* 0x000000ff0a00720c */ /* 0x000fe20003f06270 */
[----:B------:R-:W-:Y:S01]  /*12390*/  VIADD R20, R0, 0xa9 ;  /* 0x000000a900147836 */ /* 0x000fe20000000000 */
[----:B------:R-:W-:Y:S01]  /*123a0*/  IABS R10, R10 ;  /* 0x0000000a000a7213 */ /* 0x000fe20000000000 */
[----:B------:R-:W-:Y:S01]  /*123b0*/  @!P3 IMAD.MOV R7, RZ, RZ, -R7 ;  /* 0x000000ffff07b224 */ /* 0x000fe200078e0a07 */
[----:B------:R-:W-:Y:S01]  /*123c0*/  ISETP.GE.AND P3, PT, R12, RZ, PT ;  /* 0x000000ff0c00720c */ /* 0x000fe20003f66270 */
[----:B-1----:R-:W-:Y:S01]  /*123d0*/  IMAD.HI.U32 R9, R4, R14, RZ ;  /* 0x0000000e04097227 */ /* 0x002fe200078e00ff */
[----:B------:R-:W-:-:S02]  /*123e0*/  IABS R12, R12 ;  /* 0x0000000c000c7213 */ /* 0x000fc40000000000 */
[----:B------:R0:W-:Y:S01]  /*123f0*/  STL [R1+0x3e0], R7 ;  /* 0x0003e00701007387 */ /* 0x0001e20000100800 */
[----:B------:R-:W-:Y:S02]  /*12400*/  IMAD.MOV R9, RZ, RZ, -R9 ;  /* 0x000000ffff097224 */ /* 0x000fe400078e0a09 */
[----:B------:R-:W-:-:S04]  /*12410*/  IMAD.HI.U32 R8, R4, R12, RZ ;  /* 0x0000000c04087227 */ /* 0x000fc800078e00ff */
[----:B------:R-:W-:Y:S02]  /*12420*/  IMAD.MOV R8, RZ, RZ, -R8 ;  /* 0x000000ffff087224 */ /* 0x000fe400078e0a08 */
[----:B------:R-:W-:Y:S02]  /*12430*/  @!P1 IMAD.IADD R5, R5, 0x1, -R3 ;  /* 0x0000000105059824 */ /* 0x000fe400078e0a03 */
[----:B0-----:R-:W-:Y:S02]  /*12440*/  IMAD.MOV.U32 R7, RZ, RZ, R2 ;  /* 0x000000ffff077224 */ /* 0x001fe400078e0002 */
[C---:B------:R-:W-:Y:S02]  /*12450*/  IMAD R14, R3.reuse, R9, R14 ;  /* 0x00000009030e7224 */ /* 0x040fe400078e020e */
[----:B------:R-:W-:Y:S01]  /*12460*/  @!P6 IMAD.MOV R7, RZ, RZ, -R7 ;  /* 0x000000ffff07e224 */ /* 0x000fe200078e0a07 */
[C---:B------:R-:W-:Y:S01]  /*12470*/  ISETP.GT.U32.AND P6, PT, R3.reuse, R19, PT ;  /* 0x000000130300720c */ /* 0x040fe20003fc4070 */
[C---:B------:R-:W-:Y:S01]  /*12480*/  IMAD R12, R3.reuse, R8, R12 ;  /* 0x00000008030c7224 */ /* 0x040fe200078e020c */
[----:B------:R-:W-:Y:S01]  /*12490*/  ISETP.GT.U32.AND P1, PT, R3, R14, PT ;  /* 0x0000000e0300720c */ /* 0x000fe20003f24070 */
[----:B------:R-:W-:Y:S01]  /*124a0*/  VIADD R15, R0, 0xa8 ;  /* 0x000000a8000f7836 */ /* 0x000fe20000000000 */
[----:B------:R0:W-:Y:S01]  /*124b0*/  STL [R1+0x3d8], R7 ;  /* 0x0003d80701007387 */ /* 0x0001e20000100800 */
[----:B------:R-:W-:-:S03]  /*124c0*/  IMAD.HI.U32 R2, R4, R10, RZ ;  /* 0x0000000a04027227 */ /* 0x000fc600078e00ff */
[----:B------:R-:W-:Y:S01]  /*124d0*/  IABS R18, R15 ;  /* 0x0000000f00127213 */ /* 0x000fe20000000000 */
[----:B------:R-:W-:Y:S02]  /*124e0*/  IMAD.MOV R2, RZ, RZ, -R2 ;  /* 0x000000ffff027224 */ /* 0x000fe400078e0a02 */
[----:B------:R-:W-:Y:S02]  /*124f0*/  VIADD R9, R0, 0xa6 ;  /* 0x000000a600097836 */ /* 0x000fe40000000000 */
[----:B------:R-:W-:Y:S02]  /*12500*/  @!P6 IMAD.IADD R19, R19, 0x1, -R3 ;  /* 0x000000011313e824 */ /* 0x000fe400078e0a03 */
[----:B0-----:R-:W-:Y:S01]  /*12510*/  IMAD.MOV.U32 R7, RZ, RZ, R5 ;  /* 0x000000ffff077224 */ /* 0x001fe200078e0005 */
[----:B------:R-:W-:Y:S01]  /*12520*/  IABS R5, R20 ;  /* 0x0000001400057213 */ /* 0x000fe20000000000 */
[----:B------:R-:W-:Y:S01]  /*12530*/  @!P1 IMAD.IADD R14, R14, 0x1, -R3 ;  /* 0x000000010e0e9824 */ /* 0x000fe200078e0a03 */
[C---:B------:R-:W-:Y:S01]  /*12540*/  ISETP.GT.U32.AND P6, PT, R3.reuse, R19, PT ;  /* 0x000000130300720c */ /* 0x040fe20003fc4070 */
[----:B------:R-:W-:Y:S01]  /*12550*/  @!P5 IMAD.MOV R7, RZ, RZ, -R7 ;  /* 0x000000ffff07d224 */ /* 0x000fe200078e0a07 */
[C---:B------:R-:W-:Y:S01]  /*12560*/  ISETP.GT.U32.AND P5, PT, R3.reuse, R12, PT ;  /* 0x0000000c0300720c */ /* 0x040fe20003fa4070 */
[C---:B------:R-:W-:Y:S01]  /*12570*/  IMAD R10, R3.reuse, R2, R10 ;  /* 0x00000002030a7224 */ /* 0x040fe200078e020a */
[----:B------:R-:W-:Y:S01]  /*12580*/  ISETP.GT.U32.AND P1, PT, R3, R14, PT ;  /* 0x0000000e0300720c */ /* 0x000fe20003f24070 */
[C---:B------:R-:W-:Y:S01]  /*12590*/  IMAD.HI.U32 R13, R4.reuse, R5, RZ ;  /* 0x00000005040d7227 */ /* 0x040fe200078e00ff */
[----:B------:R-:W-:Y:S01]  /*125a0*/  IABS R16, R9 ;  /* 0x0000000900107213 */ /* 0x000fe20000000000 */
[----:B------:R0:W-:Y:S02]  /*125b0*/  STL [R1+0x3dc], R7 ;  /* 0x0003dc0701007387 */ /* 0x0001e40000100800 */
[----:B------:R-:W-:-:S04]  /*125c0*/  IMAD.HI.U32 R11, R4, R18, RZ ;  /* 0x00000012040b7227 */ /* 0x000fc800078e00ff */
[----:B------:R-:W-:Y:S02]  /*125d0*/  IMAD.MOV R13, RZ, RZ, -R13 ;  /* 0x000000ffff0d7224 */ /* 0x000fe400078e0a0d */
[----:B------:R-:W-:Y:S02]  /*125e0*/  @!P5 IMAD.IADD R12, R12, 0x1, -R3 ;  /* 0x000000010c0cd824 */ /* 0x000fe400078e0a03 */
[----:B------:R-:W-:Y:S02]  /*125f0*/  IMAD.MOV R11, RZ, RZ, -R11 ;  /* 0x000000ffff0b7224 */ /* 0x000fe400078e0a0b */
[----:B------:R-:W-:Y:S01]  /*12600*/  @!P6 IMAD.IADD R19, R19, 0x1, -R3 ;  /* 0x000000011313e824 */ /* 0x000fe200078e0a03 */
[C---:B------:R-:W-:Y:S01]  /*12610*/  ISETP.GT.U32.AND P5, PT, R3.reuse, R12, PT ;  /* 0x0000000c0300720c */ /* 0x040fe20003fa4070 */
[C---:B------:R-:W-:Y:S01]  /*12620*/  IMAD R5, R3.reuse, R13, R5 ;  /* 0x0000000d03057224 */ /* 0x040fe200078e0205 */
[C---:B------:R-:W-:Y:S01]  /*12630*/  ISETP.GT.U32.AND P6, PT, R3.reuse, R10, PT ;  /* 0x0000000a0300720c */ /* 0x040fe20003fc4070 */
[----:B------:R-:W-:-:S02]  /*12640*/  IMAD R18, R3, R11, R18 ;  /* 0x0000000b03127224 */ /* 0x000fc400078e0212 */
[----:B------:R-:W-:Y:S01]  /*12650*/  @!P1 IMAD.IADD R14, R14, 0x1, -R3 ;  /* 0x000000010e0e9824 */ /* 0x000fe200078e0a03 */
[C---:B------:R-:W-:Y:S01]  /*12660*/  ISETP.GT.U32.AND P1, PT, R3.reuse, R5, PT ;  /* 0x000000050300720c */ /* 0x040fe20003f24070 */
[C---:B------:R-:W-:Y:S02]  /*12670*/  VIADD R2, R0.reuse, 0xa7 ;  /* 0x000000a700027836 */ /* 0x040fe40000000000 */
[----:B------:R-:W-:Y:S02]  /*12680*/  VIADD R11, R0, 0xa5 ;  /* 0x000000a5000b7836 */ /* 0x000fe40000000000 */
[----:B0-----:R-:W-:Y:S01]  /*12690*/  IMAD.MOV.U32 R7, RZ, RZ, R19 ;  /* 0x000000ffff077224 */ /* 0x001fe200078e0013 */
[----:B------:R-:W-:Y:S01]  /*126a0*/  IABS R8, R2 ;  /* 0x0000000200087213 */ /* 0x000fe20000000000 */
[--C-:B------:R-:W-:Y:S01]  /*126b0*/  @!P5 IMAD.IADD R12, R12, 0x1, -R3.reuse ;  /* 0x000000010c0cd824 */ /* 0x100fe200078e0a03 */
[----:B------:R-:W-:Y:S01]  /*126c0*/  ISETP.GT.U32.AND P5, PT, R3, R18, PT ;  /* 0x000000120300720c */ /* 0x000fe20003fa4070 */
[----:B------:R-:W-:Y:S01]  /*126d0*/  @!P6 IMAD.IADD R10, R10, 0x1, -R3 ;  /* 0x000000010a0ae824 */ /* 0x000fe200078e0a03 */
[----:B------:R-:W-:Y:S01]  /*126e0*/  IABS R19, R11 ;  /* 0x0000000b00137213 */ /* 0x000fe20000000000 */
[----:B------:R-:W-:-:S03]  /*126f0*/  IMAD.HI.U32 R13, R4, R16, RZ ;  /* 0x00000010040d7227 */ /* 0x000fc600078e00ff */
[----:B------:R-:W-:Y:S01]  /*12700*/  ISETP.GT.U32.AND P6, PT, R3, R10, PT ;  /* 0x0000000a0300720c */ /* 0x000fe20003fc4070 */
[----:B------:R-:W-:Y:S01]  /*12710*/  @!P2 IMAD.MOV R7, RZ, RZ, -R7 ;  /* 0x000000ffff07a224 */ /* 0x000fe200078e0a07 */
[----:B------:R-:W-:Y:S01]  /*12720*/  ISETP.GE.AND P2, PT, R20, RZ, PT ;  /* 0x000000ff1400720c */ /* 0x000fe20003f46270 */
[----:B------:R-:W-:Y:S01]  /*12730*/  @!P1 IMAD.IADD R5, R5, 0x1, -R3 ;  /* 0x0000000105059824 */ /* 0x000fe200078e0a03 */
[----:B------:R-:W-:Y:S01]  /*12740*/  ISETP.GE.AND P1, PT, R15, RZ, PT ;  /* 0x000000ff0f00720c */ /* 0x000fe20003f26270 */
[----:B------:R-:W-:Y:S01]  /*12750*/  IMAD.MOV R13, RZ, RZ, -R13 ;  /* 0x000000ffff0d7224 */ /* 0x000fe200078e0a0d */
[----:B------:R0:W-:Y:S01]  /*12760*/  STL [R1+0x3a4], R7 ;  /* 0x0003a40701007387 */ /* 0x0001e20000100800 */
[----:B------:R-:W-:Y:S02]  /*12770*/  @!P5 IMAD.IADD R18, R18, 0x1, -R3 ;  /* 0x000000011212d824 */ /* 0x000fe400078e0a03 */
[----:B------:R-:W-:-:S03]  /*12780*/  IMAD.HI.U32 R17, R4, R8, RZ ;  /* 0x0000000804117227 */ /* 0x000fc600078e00ff */
[C---:B------:R-:W-:Y:S01]  /*12790*/  ISETP.GT.U32.AND P5, PT, R3.reuse, R18, PT ;  /* 0x000000120300720c */ /* 0x040fe20003fa4070 */
[----:B------:R-:W-:Y:S02]  /*127a0*/  IMAD.MOV.U32 R15, RZ, RZ, R19 ;  /* 0x000000ffff0f7224 */ /* 0x000fe400078e0013 */
[----:B------:R-:W-:Y:S02]  /*127b0*/  IMAD R16, R3, R13, R16 ;  /* 0x0000000d03107224 */ /* 0x000fe400078e0210 */
[----:B0-----:R-:W-:Y:S02]  /*127c0*/  IMAD.MOV.U32 R7, RZ, RZ, R14 ;  /* 0x000000ffff077224 */ /* 0x001fe400078e000e */
[----:B------:R-:W-:Y:S02]  /*127d0*/  IMAD.MOV R17, RZ, RZ, -R17 ;  /* 0x000000ffff117224 */ /* 0x000fe400078e0a11 */
[----:B------:R-:W-:-:S04]  /*127e0*/  IMAD.HI.U32 R13, R4, R15, RZ ;  /* 0x0000000f040d7227 */ /* 0x000fc800078e00ff */
[----:B------:R-:W-:Y:S01]  /*127f0*/  @!P4 IMAD.MOV R7, RZ, RZ, -R7 ;  /* 0x000000ffff07c224 */ /* 0x000fe200078e0a07 */
[C---:B------:R-:W-:Y:S01]  /*12800*/  ISETP.GT.U32.AND P4, PT, R3.reuse, R5, PT ;  /* 0x000000050300720c */ /* 0x040fe20003f84070 */
[C---:B------:R-:W-:Y:S02]  /*12810*/  IMAD R8, R3.reuse, R17, R8 ;  /* 0x0000001103087224 */ /* 0x040fe400078e0208 */
[----:B------:R-:W-:Y:S01]  /*12820*/  @!P6 IMAD.IADD R10, R10, 0x1, -R3 ;  /* 0x000000010a0ae824 */ /* 0x000fe200078e0a03 */
[----:B------:R0:W-:Y:S01]  /*12830*/  STL [R1+0x118], R7 ;  /* 0x0001180701007387 */ /* 0x0001e20000100800 */
[----:B------:R-:W-:Y:S01]  /*12840*/  IMAD.MOV R13, RZ, RZ, -R13 ;  /* 0x000000ffff0d7224 */ /* 0x000fe200078e0a0d */
[C---:B------:R-:W-:Y:S01]  /*12850*/  ISETP.GT.U32.AND P6, PT, R3.reuse, R8, PT ;  /* 0x000000080300720c */ /* 0x040fe20003fc4070 */
[----:B------:R-:W-:Y:S02]  /*12860*/  @!P5 IMAD.IADD R18, R18, 0x1, -R3 ;  /* 0x000000011212d824 */ /* 0x000fe400078e0a03 */
[----:B------:R-:W-:-:S02]  /*12870*/  IMAD R15, R3, R13, R15 ;  /* 0x0000000d030f7224 */ /* 0x000fc400078e020f */
[----:B------:R-:W-:Y:S01]  /*12880*/  @!P3 IMAD.MOV R12, RZ, RZ, -R12 ;  /* 0x000000ffff0cb224 */ /* 0x000fe200078e0a0c */
[----:B------:R-:W-:Y:S01]  /*12890*/  ISETP.GE.AND P3, PT, R2, RZ, PT ;  /* 0x000000ff0200720c */ /* 0x000fe20003f66270 */
[----:B------:R-:W-:Y:S01]  /*128a0*/  @!P4 IMAD.IADD R5, R5, 0x1, -R3 ;  /* 0x000000010505c824 */ /* 0x000fe200078e0a03 */
[----:B------:R-:W-:Y:S01]  /*128b0*/  ISETP.GT.U32.AND P5, PT, R3, R15, PT ;  /* 0x0000000f0300720c */ /* 0x000fe20003fa4070 */
[----:B0-----:R-:W-:Y:S01]  /*128c0*/  IMAD.MOV.U32 R7, RZ, RZ, R10 ;  /* 0x000000ffff077224 */ /* 0x001fe200078e000a */
[----:B------:R-:W-:Y:S01]  /*128d0*/  ISETP.GE.AND P4, PT, R9, RZ, PT ;  /* 0x000000ff0900720c */ /* 0x000fe20003f86270 */
[C---:B------:R-:W-:Y:S01]  /*128e0*/  VIADD R2, R0.reuse, 0xa4 ;  /* 0x000000a400027836 */ /* 0x040fe20000000000 */
[----:B------:R0:W-:Y:S01]  /*128f0*/  STL [R1+0xfc], R12 ;  /* 0x0000fc0c01007387 */ /* 0x0001e20000100800 */
[----:B------:R-:W-:Y:S01]  /*12900*/  @!P0 IMAD.MOV R7, RZ, RZ, -R7 ;  /* 0x000000ffff078224 */ /* 0x000fe200078e0a07 */
[----:B------:R-:W-:Y:S01]  /*12910*/  ISETP.GT.U32.AND P0, PT, R3, R16, PT ;  /* 0x000000100300720c */ /* 0x000fe20003f04070 */
[----:B------:R-:W-:Y:S01]  /*12920*/  VIADD R9, R0, 0xa3 ;  /* 0x000000a300097836 */ /* 0x000fe20000000000 */
[----:B------:R-:W-:Y:S01]  /*12930*/  IABS R10, R2 ;  /* 0x00000002000a7213 */ /* 0x000fe20000000000 */
[--C-:B------:R-:W-:Y:S01]  /*12940*/  @!P6 IMAD.IADD R8, R8, 0x1, -R3.reuse ;  /* 0x000000010808e824 */ /* 0x100fe200078e0a03 */
[----:B------:R1:W-:Y:S01]  /*12950*/  STL [R1+0x394], R7 ;  /* 0x0003940701007387 */ /* 0x0003e20000100800 */
[----:B------:R-:W-:Y:S01]  /*12960*/  ISETP.GE.AND P6, PT, R11, RZ, PT ;  /* 0x000000ff0b00720c */ /* 0x000fe20003fc6270 */
[----:B------:R-:W-:Y:S01]  /*12970*/  VIADD R14, R0, 0xa2 ;  /* 0x000000a2000e7836 */ /* 0x000fe20000000000 */
[----:B0-----:R-:W-:Y:S01]  /*12980*/  IABS R12, R9 ;  /* 0x00000009000c7213 */ /* 0x001fe20000000000 */
[----:B------:R-:W-:-:S02]  /*12990*/  @!P5 IMAD.IADD R15, R15, 0x1, -R3 ;  /* 0x000000010f0fd824 */ /* 0x000fc400078e0a03 */
[----:B------:R-:W-:-:S04]  /*129a0*/  IMAD.HI.U32 R11, R4, R10, RZ ;  /* 0x0000000a040b7227 */ /* 0x000fc800078e00ff */
[----:B------:R-:W-:Y:S01]  /*129b0*/  @!P0 IMAD.IADD R16, R16, 0x1, -R3 ;  /* 0x0000000110108824 */ /* 0x000fe200078e0a03 */
[C---:B------:R-:W-:Y:S01]  /*129c0*/  ISETP.GT.U32.AND P0, PT, R3.reuse, R8, PT ;  /* 0x000000080300720c */ /* 0x040fe20003f04070 */
[----:B-1----:R-:W-:Y:S02]  /*129d0*/  IMAD.MOV.U32 R7, RZ, RZ, R5 ;  /* 0x000000ffff077224 */ /* 0x002fe400078e0005 */
[----:B------:R-:W-:Y:S01]  /*129e0*/  IMAD.MOV.U32 R5, RZ, RZ, R12 ;  /* 0x000000ffff057224 */ /* 0x000fe200078e000c */
[C---:B------:R-:W-:Y:S01]  /*129f0*/  ISETP.GT.U32.AND P5, PT, R3.reuse, R16, PT ;  /* 0x000000100300720c */ /* 0x040fe20003fa4070 */
[----:B------:R-:W-:Y:S01]  /*12a00*/  @!P2 IMAD.MOV R7, RZ, RZ, -R7 ;  /* 0x000000ffff07a224 */ /* 0x000fe200078e0a07 */
[C---:B------:R-:W-:Y:S01]  /*12a10*/  ISETP.GT.U32.AND P2, PT, R3.reuse, R15, PT ;  /* 0x0000000f0300720c */ /* 0x040fe20003f44070 */
[----:B------:R-:W-:Y:S02]  /*12a20*/  IMAD.MOV R11, RZ, RZ, -R11 ;  /* 0x000000ffff0b7224 */ /* 0x000fe400078e0a0b */
[----:B------:R-:W-:Y:S01]  /*12a30*/  IMAD.HI.U32 R13, R4, R5, RZ ;  /* 0x00000005040d7227 */ /* 0x000fe200078e00ff */
[----:B------:R0:W-:Y:S03]  /*12a40*/  STL [R1+0x3a0], R7 ;  /* 0x0003a00701007387 */ /* 0x0001e60000100800 */
[----:B------:R-:W-:Y:S01]  /*12a50*/  IMAD R10, R3, R11, R10 ;  /* 0x0000000b030a7224 */ /* 0x000fe200078e020a */
[----:B------:R-:W-:Y:S01]  /*12a60*/  IABS R11, R14 ;  /* 0x0000000e000b7213 */ /* 0x000fe20000000000 */
[----:B------:R-:W-:-:S02]  /*12a70*/  IMAD.MOV R13, RZ, RZ, -R13 ;  /* 0x000000ffff0d7224 */ /* 0x000fc400078e0a0d */
        /* <DEDUP_REMOVED lines=8> */
[----:B------:R-:W-:Y:S02]  /*12b00*/  IMAD.MOV R13, RZ, RZ, -R13 ;  /* 0x000000ffff0d7224 */ /* 0x000fe400078e0a0d */
[--C-:B------:R-:W-:Y:S01]  /*12b10*/  @!P0 IMAD.IADD R10, R10, 0x1, -R3.reuse ;  /* 0x000000010a0a8824 */ /* 0x100fe200078e0a03 */
[----:B------:R-:W-:Y:S01]  /*12b20*/  ISETP.GE.AND P0, PT, R9, RZ, PT ;  /* 0x000000ff0900720c */ /* 0x000fe20003f06270 */
[----:B------:R-:W-:Y:S01]  /*12b30*/  @!P5 IMAD.IADD R16, R16, 0x1, -R3 ;  /* 0x000000011010d824 */ /* 0x000fe200078e0a03 */
[----:B------:R-:W-:Y:S01]  /*12b40*/  ISETP.GE.AND P5, PT, R2, RZ, PT ;  /* 0x000000ff0200720c */ /* 0x000fe20003fa6270 */
[----:B------:R-:W-:-:S04]  /*12b50*/  IMAD.HI.U32 R17, R4, R20, RZ ;  /* 0x0000001404117227 */ /* 0x000fc800078e00ff */
[C---:B------:R-:W-:Y:S02]  /*12b60*/  VIADD R2, R0.reuse, 0xa0 ;  /* 0x000000a000027836 */ /* 0x040fe40000000000 */
[----:B------:R-:W-:Y:S02]  /*12b70*/  IMAD R11, R3, R13, R11 ;  /* 0x0000000d030b7224 */ /* 0x000fe400078e020b */
[----:B------:R-:W-:Y:S01]  /*12b80*/  @!P2 IMAD.IADD R5, R5, 0x1, -R3 ;  /* 0x000000010505a824 */ /* 0x000fe200078e0a03 */
[----:B------:R-:W-:Y:S01]  /*12b90*/  IABS R13, R2 ;  /* 0x00000002000d7213 */ /* 0x000fe20000000000 */
[----:B0-----:R-:W-:Y:S02]  /*12ba0*/  IMAD.MOV.U32 R7, RZ, RZ, R8 ;  /* 0x000000ffff077224 */ /* 0x001fe400078e0008 */
[----:B------:R-:W-:Y:S01]  /*12bb0*/  @!P1 IMAD.MOV R18, RZ, RZ, -R18 ;  /* 0x000000ffff129224 */ /* 0x000fe200078e0a12 */
[C---:B------:R-:W-:Y:S01]  /*12bc0*/  ISETP.GT.U32.AND P1, PT, R3.reuse, R10, PT ;  /* 0x0000000a0300720c */ /* 0x040fe20003f24070 */
[----:B------:R-:W-:Y:S01]  /*12bd0*/  IMAD.MOV R17, RZ, RZ, -R17 ;  /* 0x000000ffff117224 */ /* 0x000fe200078e0a11 */
[C---:B------:R-:W-:Y:S01]  /*12be0*/  ISETP.GT.U32.AND P2, PT, R3.reuse, R5, PT ;  /* 0x000000050300720c */ /* 0x040fe20003f44070 */
[----:B------:R-:W-:Y:S01]  /*12bf0*/  VIADD R9, R0, 0x9f ;  /* 0x0000009f00097836 */ /* 0x000fe20000000000 */
[----:B------:R-:W-:Y:S01]  /*12c00*/  STL [R1+0xa4], R18 ;  /* 0x0000a41201007387 */ /* 0x000fe20000100800 */
[----:B------:R-:W-:Y:S01]  /*12c10*/  @!P3 IMAD.MOV R7, RZ, RZ, -R7 ;  /* 0x000000ffff07b224 */ /* 0x000fe200078e0a07 */
[C---:B------:R-:W-:Y:S01]  /*12c20*/  ISETP.GT.U32.AND P3, PT, R3.reuse, R11, PT ;  /* 0x0000000b0300720c */ /* 0x040fe20003f64070 */
[C---:B------:R-:W-:Y:S01]  /*12c30*/  IMAD R20, R3.reuse, R17, R20 ;  /* 0x0000001103147224 */ /* 0x040fe200078e0214 */
[----:B------:R-:W-:Y:S01]  /*12c40*/  IABS R17, R9 ;  /* 0x0000000900117213 */ /* 0x000fe20000000000 */
[----:B------:R-:W-:Y:S01]  /*12c50*/  IMAD.HI.U32 R8, R4, R13, RZ ;  /* 0x0000000d04087227 */ /* 0x000fe200078e00ff */
[----:B------:R0:W-:Y:S03]  /*12c60*/  STL [R1+0x9c], R7 ;  /* 0x00009c0701007387 */ /* 0x0001e60000100800 */
[----:B------:R-:W-:Y:S01]  /*12c70*/  @!P4 IMAD.MOV R16, RZ, RZ, -R16 ;  /* 0x000000ffff10c224 */ /* 0x000fe200078e0a10 */
[----:B------:R-:W-:Y:S01]  /*12c80*/  ISETP.GT.U32.AND P4, PT, R3, R20, PT ;  /* 0x000000140300720c */ /* 0x000fe20003f84070 */
[--C-:B------:R-:W-:Y:S01]  /*12c90*/  @!P1 IMAD.IADD R10, R10, 0x1, -R3.reuse ;  /* 0x000000010a0a9824 */ /* 0x100fe200078e0a03 */
[----:B------:R-:W-:Y:S01]  /*12ca0*/  ISETP.GE.AND P1, PT, R12, RZ, PT ;  /* 0x000000ff0c00720c */ /* 0x000fe20003f26270 */
[----:B------:R-:W-:Y:S01]  /*12cb0*/  IMAD.MOV R8, RZ, RZ, -R8 ;  /* 0x000000ffff087224 */ /* 0x000fe200078e0a08 */
[----:B------:R1:W-:Y:S01]  /*12cc0*/  STL [R1+0x98], R16 ;  /* 0x0000981001007387 */ /* 0x0003e20000100800 */
[----:B------:R-:W-:Y:S01]  /*12cd0*/  @!P2 IMAD.IADD R5, R5, 0x1, -R3 ;  /* 0x000000010505a824 */ /* 0x000fe200078e0a03 */
[----:B------:R-:W-:Y:S01]  /*12ce0*/  ISETP.GE.AND P2, PT, R2, RZ, PT ;  /* 0x000000ff0200720c */ /* 0x000fe20003f46270 */
[----:B0-----:R-:W-:-:S02]  /*12cf0*/  IMAD.MOV.U32 R7, RZ, RZ, R15 ;  /* 0x000000ffff077224 */ /* 0x001fc400078e000f */
[----:B------:R-:W-:-:S04]  /*12d00*/  IMAD.HI.U32 R15, R4, R17, RZ ;  /* 0x00000011040f7227 */ /* 0x000fc800078e00ff */
[----:B------:R-:W-:Y:S01]  /*12d10*/  @!P6 IMAD.MOV R7, RZ, RZ, -R7 ;  /* 0x000000ffff07e224 */ /* 0x000fe200078e0a07 */
[----:B------:R-:W-:Y:S01]  /*12d20*/  ISETP.GE.AND P6, PT, R14, RZ, PT ;  /* 0x000000ff0e00720c */ /* 0x000fe20003fc6270 */
[----:B------:R-:W-:Y:S02]  /*12d30*/  IMAD.MOV R15, RZ, RZ, -R15 ;  /* 0x000000ffff0f7224 */ /* 0x000fe400078e0a0f */
[----:B------:R-:W-:Y:S01]  /*12d40*/  @!P3 IMAD.IADD R11, R11, 0x1, -R3 ;  /* 0x000000010b0bb824 */ /* 0x000fe200078e0a03 */
[----:B------:R0:W-:Y:S01]  /*12d50*/  STL [R1+0x390], R7 ;  /* 0x0003900701007387 */ /* 0x0001e20000100800 */
[C---:B------:R-:W-:Y:S02]  /*12d60*/  IMAD R13, R3.reuse, R8, R13 ;  /* 0x00000008030d7224 */ /* 0x040fe400078e020d */
[----:B-1----:R-:W-:Y:S01]  /*12d70*/  IMAD.MOV.U32 R16, RZ, RZ, R10 ;  /* 0x000000ffff107224 */ /* 0x002fe200078e000a */
[C---:B------:R-:W-:Y:S01]  /*12d80*/  ISETP.GT.U32.AND P3, PT, R3.reuse, R11, PT ;  /* 0x0000000b0300720c */ /* 0x040fe20003f64070 */
[----:B------:R-:W-:-:S02]  /*12d90*/  IMAD R17, R3, R15, R17 ;  /* 0x0000000f03117224 */ /* 0x000fc400078e0211 */
        /* <DEDUP_REMOVED lines=9> */
[----:B------:R-:W-:Y:S01]  /*12e30*/  VIADD R8, R0, 0x9d ;  /* 0x0000009d00087836 */ /* 0x000fe20000000000 */
[----:B------:R-:W-:Y:S01]  /*12e40*/  IABS R15, R2 ;  /* 0x00000002000f7213 */ /* 0x000fe20000000000 */
[--C-:B------:R-:W-:Y:S01]  /*12e50*/  @!P3 IMAD.IADD R11, R11, 0x1, -R3.reuse ;  /* 0x000000010b0bb824 */ /* 0x100fe200078e0a03 */
[----:B------:R0:W-:Y:S01]  /*12e60*/  STL [R1+0x384], R7 ;  /* 0x0003840701007387 */ /* 0x0001e20000100800 */
[----:B------:R-:W-:Y:S01]  /*12e70*/  @!P5 IMAD.IADD R13, R13, 0x1, -R3 ;  /* 0x000000010d0dd824 */ /* 0x000fe200078e0a03 */
[----:B------:R-:W-:Y:S01]  /*12e80*/  IABS R5, R8 ;  /* 0x0000000800057213 */ /* 0x000fe20000000000 */
[----:B------:R-:W-:Y:S01]  /*12e90*/  IMAD.HI.U32 R10, R4, R15, RZ ;  /* 0x0000000f040a7227 */ /* 0x000fe200078e00ff */
[----:B------:R-:W-:-:S02]  /*12ea0*/  ISETP.GE.AND P3, PT, R9, RZ, PT ;  /* 0x000000ff0900720c */ /* 0x000fc40003f66270 */
[----:B------:R-:W-:Y:S01]  /*12eb0*/  ISETP.GT.U32.AND P5, PT, R3, R13, PT ;  /* 0x0000000d0300720c */ /* 0x000fe20003fa4070 */
[--C-:B------:R-:W-:Y:S01]  /*12ec0*/  @!P4 IMAD.IADD R20, R20, 0x1, -R3.reuse ;  /* 0x000000011414c824 */ /* 0x100fe200078e0a03 */
[----:B------:R-:W-:Y:S01]  /*12ed0*/  ISETP.GE.AND P4, PT, R2, RZ, PT ;  /* 0x000000ff0200720c */ /* 0x000fe20003f86270 */
[----:B------:R-:W-:Y:S01]  /*12ee0*/  @!P0 IMAD.IADD R17, R17, 0x1, -R3 ;  /* 0x0000000111118824 */ /* 0x000fe200078e0a03 */
[----:B------:R-:W-:Y:S01]  /*12ef0*/  ISETP.GE.AND P0, PT, R8, RZ, PT ;  /* 0x000000ff0800720c */ /* 0x000fe20003f06270 */
[----:B0-----:R-:W-:Y:S02]  /*12f00*/  IMAD.MOV.U32 R7, RZ, RZ, R11 ;  /* 0x000000ffff077224 */ /* 0x001fe400078e000b */
[----:B------:R-:W-:-:S04]  /*12f10*/  IMAD.HI.U32 R2, R4, R5, RZ ;  /* 0x0000000504027227 */ /* 0x000fc800078e00ff */
[----:B------:R-:W-:Y:S01]  /*12f20*/  @!P6 IMAD.MOV R7, RZ, RZ, -R7 ;  /* 0x000000ffff07e224 */ /* 0x000fe200078e0a07 */
[C---:B------:R-:W-:Y:S01]  /*12f30*/  ISETP.GT.U32.AND P6, PT, R3.reuse, R17, PT ;  /* 0x000000110300720c */ /* 0x040fe20003fc4070 */
[----:B------:R-:W-:Y:S02]  /*12f40*/  IMAD.MOV R10, RZ, RZ, -R10 ;  /* 0x000000ffff0a7224 */ /* 0x000fe400078e0a0a */
[----:B------:R-:W-:Y:S01]  /*12f50*/  IMAD.MOV R2, RZ, RZ, -R2 ;  /* 0x000000ffff027224 */ /* 0x000fe200078e0a02 */
[----:B------:R0:W-:Y:S01]  /*12f60*/  STL [R1+0x38c], R7 ;  /* 0x00038c0701007387 */ /* 0x0001e20000100800 */
[C---:B------:R-:W-:Y:S02]  /*12f70*/  IMAD R15, R3.reuse, R10, R15 ;  /* 0x0000000a030f7224 */ /* 0x040fe400078e020f */
[----:B------:R-:W-:Y:S02]  /*12f80*/  IMAD R5, R3, R2, R5 ;  /* 0x0000000203057224 */ /* 0x000fe400078e0205 */
[----:B------:R-:W-:Y:S01]  /*12f90*/  @!P5 IMAD.IADD R13, R13, 0x1, -R3 ;  /* 0x000000010d0dd824 */ /* 0x000fe200078e0a03 */
[----:B------:R-:W-:Y:S01]  /*12fa0*/  ISETP.GT.U32.AND P5, PT, R3, R15, PT ;  /* 0x0000000f0300720c */ /* 0x000fe20003fa4070 */
[----:B------:R-:W-:-:S02]  /*12fb0*/  VIADD R9, R0, 0x9c ;  /* 0x0000009c00097836 */ /* 0x000fc40000000000 */
[----:B------:R-:W-:Y:S01]  /*12fc0*/  @!P6 IMAD.IADD R17, R17, 0x1, -R3 ;  /* 0x000000011111e824 */ /* 0x000fe200078e0a03 */
[----:B------:R-:W-:Y:S01]  /*12fd0*/  ISETP.GT.U32.AND P6, PT, R3, R5, PT ;  /* 0x000000050300720c */ /* 0x000fe20003fc4070 */
[C---:B------:R-:W-:Y:S01]  /*12fe0*/  VIADD R11, R0.reuse, 0x9b ;  /* 0x0000009b000b7836 */ /* 0x040fe20000000000 */
[----:B------:R-:W-:Y:S01]  /*12ff0*/  IABS R14, R9 ;  /* 0x00000009000e7213 */ /* 0x000fe20000000000 */
[----:B0-----:R-:W-:Y:S02]  /*13000*/  IMAD.MOV.U32 R7, RZ, RZ, R20 ;  /* 0x000000ffff077224 */ /* 0x001fe400078e0014 */
[----:B------:R-:W-:Y:S01]  /*13010*/  VIADD R12, R0, 0x9a ;  /* 0x0000009a000c7836 */ /* 0x000fe20000000000 */
[----:B------:R-:W-:Y:S01]  /*13020*/  IABS R10, R11 ;  /* 0x0000000b000a7213 */ /* 0x000fe20000000000 */
[----:B------:R-:W-:Y:S01]  /*13030*/  @!P1 IMAD.MOV R7, RZ, RZ, -R7 ;  /* 0x000000ffff079224 */ /* 0x000fe200078e0a07 */
[----:B------:R-:W-:Y:S01]  /*13040*/  ISETP.GE.AND P1, PT, R9, RZ, PT ;  /* 0x000000ff0900720c */ /* 0x000fe20003f26270 */
[--C-:B------:R-:W-:Y:S01]  /*13050*/  @!P5 IMAD.IADD R15, R15, 0x1, -R3.reuse ;  /* 0x000000010f0fd824 */ /* 0x100fe200078e0a03 */
[----:B------:R-:W-:Y:S01]  /*13060*/  IABS R19, R12 ;  /* 0x0000000c00137213 */ /* 0x000fe20000000000 */
[C---:B------:R-:W-:Y:S01]  /*13070*/  IMAD.HI.U32 R2, R4.reuse, R14, RZ ;  /* 0x0000000e04027227 */ /* 0x040fe200078e00ff */
[----:B------:R0:W-:Y:S03]  /*13080*/  STL [R1+0x388], R7 ;  /* 0x0003880701007387 */ /* 0x0001e60000100800 */
[----:B------:R-:W-:Y:S01]  /*13090*/  @!P6 IMAD.IADD R5, R5, 0x1, -R3 ;  /* 0x000000010505e824 */ /* 0x000fe200078e0a03 */
[----:B------:R-:W-:Y:S01]  /*130a0*/  ISETP.GT.U32.AND P6, PT, R3, R15, PT ;  /* 0x0000000f0300720c */ /* 0x000fe20003fc4070 */
[----:B------:R-:W-:-:S04]  /*130b0*/  IMAD.HI.U32 R21, R4, R10, RZ ;  /* 0x0000000a04157227 */ /* 0x000fc800078e00ff */
[----:B------:R-:W-:Y:S02]  /*130c0*/  VIADD R8, R0, 0x99 ;  /* 0x0000009900087836 */ /* 0x000fe40000000000 */
[----:B0-----:R-:W-:Y:S02]  /*130d0*/  IMAD.MOV.U32 R7, RZ, RZ, R13 ;  /* 0x000000ffff077224 */ /* 0x001fe400078e000d */
[----:B------:R-:W-:Y:S01]  /*130e0*/  IMAD.MOV R2, RZ, RZ, -R2 ;  /* 0x000000ffff027224 */ /* 0x000fe200078e0a02 */
[----:B------:R-:W-:Y:S01]  /*130f0*/  IABS R16, R8 ;  /* 0x0000000800107213 */ /* 0x000fe20000000000 */
[----:B------:R-:W-:-:S04]  /*13100*/  IMAD.HI.U32 R18, R4, R19, RZ ;  /* 0x0000001304127227 */ /* 0x000fc800078e00ff */
[----:B------:R-:W-:Y:S02]  /*13110*/  IMAD.MOV R21, RZ, RZ, -R21 ;  /* 0x000000ffff157224 */ /* 0x000fe400078e0a15 */
[----:B------:R-:W-:Y:S01]  /*13120*/  @!P2 IMAD.MOV R7, RZ, RZ, -R7 ;  /* 0x000000ffff07a224 */ /* 0x000fe200078e0a07 */
[C---:B------:R-:W-:Y:S01]  /*13130*/  ISETP.GT.U32.AND P2, PT, R3.reuse, R5, PT ;  /* 0x000000050300720c */ /* 0x040fe20003f44070 */
[C---:B------:R-:W-:Y:S02]  /*13140*/  IMAD R14, R3.reuse, R2, R14 ;  /* 0x00000002030e7224 */ /* 0x040fe400078e020e */
[----:B------:R-:W-:Y:S01]  /*13150*/  IMAD.MOV R18, RZ, RZ, -R18 ;  /* 0x000000ffff127224 */ /* 0x000fe200078e0a12 */
[----:B------:R0:W-:Y:S01]  /*13160*/  STL [R1+0x2d4], R7 ;  /* 0x0002d40701007387 */ /* 0x0001e20000100800 */
[C---:B------:R-:W-:Y:S01]  /*13170*/  IMAD R9, R3.reuse, R21, R10 ;  /* 0x0000001503097224 */ /* 0x040fe200078e020a */
[----:B------:R-:W-:Y:S01]  /*13180*/  ISETP.GT.U32.AND P5, PT, R3, R14, PT ;  /* 0x0000000e0300720c */ /* 0x000fe20003fa4070 */
[----:B------:R-:W-:-:S02]  /*13190*/  @!P6 IMAD.IADD R15, R15, 0x1, -R3 ;  /* 0x000000010f0fe824 */ /* 0x000fc400078e0a03 */
[C---:B------:R-:W-:Y:S01]  /*131a0*/  IMAD R19, R3.reuse, R18, R19 ;  /* 0x0000001203137224 */ /* 0x040fe200078e0213 */
[----:B------:R-:W-:Y:S01]  /*131b0*/  ISETP.GT.U32.AND P6, PT, R3, R9, PT ;  /* 0x000000090300720c */ /* 0x000fe20003fc4070 */
[----:B------:R-:W-:-:S04]  /*131c0*/  IMAD.HI.U32 R13, R4, R16, RZ ;  /* 0x00000010040d7227 */ /* 0x000fc800078e00ff */
[----:B0-----:R-:W-:Y:S02]  /*131d0*/  IMAD.MOV.U32 R7, RZ, RZ, R15 ;  /* 0x000000ffff077224 */ /* 0x001fe400078e000f */
[----:B------:R-:W-:Y:S02]  /*131e0*/  VIADD R2, R0, 0x98 ;  /* 0x0000009800027836 */ /* 0x000fe40000000000 */
[----:B------:R-:W-:Y:S01]  /*131f0*/  @!P4 IMAD.MOV R7, RZ, RZ, -R7 ;  /* 0x000000ffff07c224 */ /* 0x000fe200078e0a07 */
[C---:B------:R-:W-:Y:S01]  /*13200*/  ISETP.GT.U32.AND P4, PT, R3.reuse, R19, PT ;  /* 0x000000130300720c */ /* 0x040fe20003f84070 */
[----:B------:R-:W-:Y:S01]  /*13210*/  IMAD.MOV R13, RZ, RZ, -R13 ;  /* 0x000000ffff0d7224 */ /* 0x000fe200078e0a0d */
[----:B------:R-:W-:Y:S01]  /*13220*/  IABS R10, R2 ;  /* 0x00000002000a7213 */ /* 0x000fe20000000000 */
[----:B------:R-:W-:Y:S02]  /*13230*/  @!P5 IMAD.IADD R14, R14, 0x1, -R3 ;  /* 0x000000010e0ed824 */ /* 0x000fe400078e0a03 */
[----:B------:R-:W-:-:S02]  /*13240*/  IMAD R16, R3, R13, R16 ;  /* 0x0000000d03107224 */ /* 0x000fc400078e0210 */
[----:B------:R-:W-:Y:S01]  /*13250*/  IMAD.MOV.U32 R18, RZ, RZ, R17 ;  /* 0x000000ffff127224 */ /* 0x000fe200078e0011 */
[----:B------:R-:W-:Y:S01]  /*13260*/  ISETP.GT.U32.AND P5, PT, R3, R14, PT ;  /* 0x0000000e0300720c */ /* 0x000fe20003fa4070 */
[----:B------:R-:W-:Y:S01]  /*13270*/  @!P6 IMAD.IADD R9, R9, 0x1, -R3 ;  /* 0x000000010909e824 */ /* 0x000fe200078e0a03 */
[----:B------:R-:W-:Y:S01]  /*13280*/  ISETP.GT.U32.AND P6, PT, R3, R16, PT ;  /* 0x000000100300720c */ /* 0x000fe20003fc4070 */
[----:B------:R-:W-:-:S04]  /*13290*/  IMAD.HI.U32 R17, R4, R10, RZ ;  /* 0x0000000a04117227 */ /* 0x000fc800078e00ff */
[----:B------:R-:W-:Y:S01]  /*132a0*/  @!P4 IMAD.IADD R19, R19, 0x1, -R3 ;  /* 0x000000011313c824 */ /* 0x000fe200078e0a03 */
[----:B------:R-:W-:Y:S01]  /*132b0*/  ISETP.GT.U32.AND P4, PT, R3, R9, PT ;  /* 0x000000090300720c */ /* 0x000fe20003f84070 */
[----:B------:R-:W-:Y:S02]  /*132c0*/  IMAD.MOV R17, RZ, RZ, -R17 ;  /* 0x000000ffff117224 */ /* 0x000fe400078e0a11 */
[----:B------:R-:W-:Y:S01]  /*132d0*/  @!P3 IMAD.MOV R18, RZ, RZ, -R18 ;  /* 0x000000ffff12b224 */ /* 0x000fe200078e0a12 */
[----:B------:R-:W-:Y:S01]  /*132e0*/  ISETP.GE.AND P3, PT, R11, RZ, PT ;  /* 0x000000ff0b00720c */ /* 0x000fe20003f66270 */
[----:B------:R-:W-:Y:S02]  /*132f0*/  IMAD R10, R3, R17, R10 ;  /* 0x00000011030a7224 */ /* 0x000fe400078e020a */
[--C-:B------:R-:W-:Y:S01]  /*13300*/  @!P2 IMAD.IADD R5, R5, 0x1, -R3.reuse ;  /* 0x000000010505a824 */ /* 0x100fe200078e0a03 */
[----:B------:R0:W-:Y:S01]  /*13310*/  STL [R1+0x374], R18 ;  /* 0x0003741201007387 */ /* 0x0001e20000100800 */
[----:B------:R-:W-:Y:S01]  /*13320*/  VIADD R17, R0, 0x97 ;  /* 0x0000009700117836 */ /* 0x000fe20000000000 */
[----:B------:R-:W-:Y:S01]  /*13330*/  ISETP.GE.AND P2, PT, R12, RZ, PT ;  /* 0x000000ff0c00720c */ /* 0x000fe20003f46270 */
[--C-:B------:R-:W-:Y:S01]  /*13340*/  @!P6 IMAD.IADD R16, R16, 0x1, -R3.reuse ;  /* 0x000000011010e824 */ /* 0x100fe200078e0a03 */
[----:B------:R1:W-:Y:S01]  /*13350*/  STL [R1+0x378], R7 ;  /* 0x0003780701007387 */ /* 0x0003e20000100800 */
[--C-:B------:R-:W-:Y:S01]  /*13360*/  @!P5 IMAD.IADD R14, R14, 0x1, -R3.reuse ;  /* 0x000000010e0ed824 */ /* 0x100fe200078e0a03 */
[----:B------:R-:W-:Y:S01]  /*13370*/  ISETP.GE.AND P5, PT, R8, RZ, PT ;  /* 0x000000ff0800720c */ /* 0x000fe20003fa6270 */
[----:B------:R-:W-:Y:S01]  /*13380*/  @!P4 IMAD.IADD R9, R9, 0x1, -R3 ;  /* 0x000000010909c824 */ /* 0x000fe200078e0a03 */
[C---:B------:R-:W-:Y:S01]  /*13390*/  ISETP.GT.U32.AND P6, PT, R3.reuse, R16, PT ;  /* 0x000000100300720c */ /* 0x040fe20003fc4070 */
[C---:B------:R-:W-:Y:S01]  /*133a0*/  VIADD R12, R0.reuse, 0x95 ;  /* 0x00000095000c7836 */ /* 0x040fe20000000000 */
[----:B------:R-:W-:Y:S01]  /*133b0*/  ISETP.GT.U32.AND P4, PT, R3, R10, PT ;  /* 0x0000000a0300720c */ /* 0x000fe20003f84070 */
[----:B------:R-:W-:-:S02]  /*133c0*/  VIADD R13, R0, 0x94 ;  /* 0x00000094000d7836 */ /* 0x000fc40000000000 */
[----:B0-----:R-:W-:Y:S01]  /*133d0*/  VIADD R18, R0, 0x96 ;  /* 0x0000009600127836 */ /* 0x001fe20000000000 */
[----:B------:R-:W-:Y:S01]  /*133e0*/  IABS R15, R12 ;  /* 0x0000000c000f7213 */ /* 0x000fe20000000000 */
[----:B-1----:R-:W-:Y:S01]  /*133f0*/  IMAD.MOV.U32 R7, RZ, RZ, R5 ;  /* 0x000000ffff077224 */ /* 0x002fe200078e0005 */
[----:B------:R-:W-:Y:S01]  /*13400*/  IABS R5, R17 ;  /* 0x0000001100057213 */ /* 0x000fe20000000000 */
[----:B------:R-:W-:Y:S01]  /*13410*/  IMAD.MOV.U32 R22, RZ, RZ, R14 ;  /* 0x000000ffff167224 */ /* 0x000fe200078e000e */
[----:B------:R-:W-:Y:S01]  /*13420*/  IABS R11, R13 ;  /* 0x0000000d000b7213 */ /* 0x000fe20000000000 */
[----:B------:R-:W-:Y:S01]  /*13430*/  @!P0 IMAD.MOV R7, RZ, RZ, -R7 ;  /* 0x000000ffff078224 */ /* 0x000fe200078e0a07 */
[----:B------:R-:W-:Y:S01]  /*13440*/  ISETP.GT.U32.AND P0, PT, R3, R19, PT ;  /* 0x000000130300720c */ /* 0x000fe20003f04070 */
[----:B------:R-:W-:Y:S01]  /*13450*/  IMAD.HI.U32 R8, R4, R5, RZ ;  /* 0x0000000504087227 */ /* 0x000fe200078e00ff */
[----:B------:R-:W-:Y:S02]  /*13460*/  IABS R20, R18 ;  /* 0x0000001200147213 */ /* 0x000fe40000000000 */
[----:B------:R0:W-:Y:S01]  /*13470*/  STL [R1+0x37c], R7 ;  /* 0x00037c0701007387 */ /* 0x0001e20000100800 */
[----:B------:R-:W-:-:S02]  /*13480*/  IMAD.MOV R8, RZ, RZ, -R8 ;  /* 0x000000ffff087224 */ /* 0x000fc400078e0a08 */
[----:B------:R-:W-:Y:S02]  /*13490*/  @!P6 IMAD.IADD R16, R16, 0x1, -R3 ;  /* 0x000000011010e824 */ /* 0x000fe400078e0a03 */
[----:B------:R-:W-:Y:S02]  /*134a0*/  IMAD R5, R3, R8, R5 ;  /* 0x0000000803057224 */ /* 0x000fe400078e0205 */
[--C-:B------:R-:W-:Y:S01]  /*134b0*/  @!P4 IMAD.IADD R10, R10, 0x1, -R3.reuse ;  /* 0x000000010a0ac824 */ /* 0x100fe200078e0a03 */
[----:B------:R-:W-:Y:S01]  /*134c0*/  ISETP.GE.AND P4, PT, R17, RZ, PT ;  /* 0x000000ff1100720c */ /* 0x000fe20003f86270 */
[----:B------:R-:W-:Y:S01]  /*134d0*/  @!P0 IMAD.IADD R19, R19, 0x1, -R3 ;  /* 0x0000000113138824 */ /* 0x000fe200078e0a03 */
[----:B------:R-:W-:Y:S01]  /*134e0*/  ISETP.GE.AND P0, PT, R2, RZ, PT ;  /* 0x000000ff0200720c */ /* 0x000fe20003f06270 */
[----:B------:R-:W-:Y:S01]  /*134f0*/  IMAD.HI.U32 R2, R4, R15, RZ ;  /* 0x0000000f04027227 */ /* 0x000fe200078e00ff */
[----:B------:R-:W-:-:S03]  /*13500*/  ISETP.GT.U32.AND P6, PT, R3, R5, PT ;  /* 0x000000050300720c */ /* 0x000fc60003fc4070 */
[----:B------:R-:W-:Y:S01]  /*13510*/  @!P1 IMAD.MOV R22, RZ, RZ, -R22 ;  /* 0x000000ffff169224 */ /* 0x000fe200078e0a16 */
[----:B------:R-:W-:Y:S01]  /*13520*/  ISETP.GT.U32.AND P1, PT, R3, R10, PT ;  /* 0x0000000a0300720c */ /* 0x000fe20003f24070 */
[----:B------:R-:W-:-:S03]  /*13530*/  IMAD.HI.U32 R8, R4, R11, RZ ;  /* 0x0000000b04087227 */ /* 0x000fc600078e00ff */
[----:B------:R-:W-:Y:S01]  /*13540*/  STL [R1+0x2dc], R22 ;  /* 0x0002dc1601007387 */ /* 0x000fe20000100800 */
[----:B------:R-:W-:Y:S02]  /*13550*/  IMAD.MOV R2, RZ, RZ, -R2 ;  /* 0x000000ffff027224 */ /* 0x000fe400078e0a02 */
[----:B0-----:R-:W-:Y:S02]  /*13560*/  IMAD.MOV.U32 R7, RZ, RZ, R9 ;  /* 0x000000ffff077224 */ /* 0x001fe400078e0009 */
[----:B------:R-:W-:-:S04]  /*13570*/  IMAD.HI.U32 R21, R4, R20, RZ ;  /* 0x0000001404157227 */ /* 0x000fc800078e00ff */
[----:B------:R-:W-:Y:S02]  /*13580*/  IMAD.MOV R8, RZ, RZ, -R8 ;  /* 0x000000ffff087224 */ /* 0x000fe400078e0a08 */
[C---:B------:R-:W-:Y:S02]  /*13590*/  IMAD R15, R3.reuse, R2, R15 ;  /* 0x00000002030f7224 */ /* 0x040fe400078e020f */
[----:B------:R-:W-:Y:S02]  /*135a0*/  @!P3 IMAD.MOV R7, RZ, RZ, -R7 ;  /* 0x000000ffff07b224 */ /* 0x000fe400078e0a07 */
[----:B------:R-:W-:Y:S02]  /*135b0*/  IMAD.MOV R21, RZ, RZ, -R21 ;  /* 0x000000ffff157224 */ /* 0x000fe400078e0a15 */
[----:B------:R-:W-:Y:S01]  /*135c0*/  IMAD R11, R3, R8, R11 ;  /* 0x00000008030b7224 */ /* 0x000fe200078e020b */
[----:B------:R0:W-:Y:S01]  /*135d0*/  STL [R1+0x2f8], R7 ;  /* 0x0002f80701007387 */ /* 0x0001e20000100800 */
[----:B------:R-:W-:-:S02]  /*135e0*/  @!P6 IMAD.IADD R5, R5, 0x1, -R3 ;  /* 0x000000010505e824 */ /* 0x000fc400078e0a03 */
[----:B------:R-:W-:Y:S01]  /*135f0*/  @!P2 IMAD.MOV R19, RZ, RZ, -R19 ;  /* 0x000000ffff13a224 */ /* 0x000fe200078e0a13 */
[C---:B------:R-:W-:Y:S01]  /*13600*/  ISETP.GT.U32.AND P2, PT, R3.reuse, R15, PT ;  /* 0x0000000f0300720c */ /* 0x040fe20003f44070 */
[C---:B------:R-:W-:Y:S01]  /*13610*/  IMAD R17, R3.reuse, R21, R20 ;  /* 0x0000001503117224 */ /* 0x040fe200078e0214 */
[C---:B------:R-:W-:Y:S01]  /*13620*/  ISETP.GT.U32.AND P3, PT, R3.reuse, R5, PT ;  /* 0x000000050300720c */ /* 0x040fe20003f64070 */
[----:B------:R-:W-:Y:S01]  /*13630*/  @!P1 IMAD.IADD R10, R10, 0x1, -R3 ;  /* 0x000000010a0a9824 */ /* 0x000fe200078e0a03 */
[C---:B------:R-:W-:Y:S01]  /*13640*/  ISETP.GT.U32.AND P1, PT, R3.reuse, R11, PT ;  /* 0x0000000b0300720c */ /* 0x040fe20003f24070 */
[C---:B------:R-:W-:Y:S01]  /*13650*/  VIADD R2, R0.reuse, 0x93 ;  /* 0x0000009300027836 */ /* 0x040fe20000000000 */
[----:B------:R-:W-:Y:S01]  /*13660*/  ISETP.GT.U32.AND P6, PT, R3, R17, PT ;  /* 0x000000110300720c */ /* 0x000fe20003fc4070 */
[----:B0-----:R-:W-:Y:S01]  /*13670*/  IMAD.MOV.U32 R7, RZ, RZ, R16 ;  /* 0x000000ffff077224 */ /* 0x001fe200078e0010 */
[----:B------:R-:W-:Y:S01]  /*13680*/  STL [R1+0x2fc], R19 ;  /* 0x0002fc1301007387 */ /* 0x000fe20000100800 */
[----:B------:R-:W-:Y:S01]  /*13690*/  VIADD R8, R0, 0x92 ;  /* 0x0000009200087836 */ /* 0x000fe20000000000 */
[----:B------:R-:W-:Y:S01]  /*136a0*/  IABS R14, R2 ;  /* 0x00000002000e7213 */ /* 0x000fe20000000000 */
[----:B------:R-:W-:Y:S01]  /*136b0*/  @!P5 IMAD.MOV R7, RZ, RZ, -R7 ;  /* 0x000000ffff07d224 */ /* 0x000fe200078e0a07 */
[----:B------:R-:W-:Y:S01]  /*136c0*/  ISETP.GE.AND P5, PT, R18, RZ, PT ;  /* 0x000000ff1200720c */ /* 0x000fe20003fa6270 */
[--C-:B------:R-:W-:Y:S01]  /*136d0*/  @!P2 IMAD.IADD R15, R15, 0x1, -R3.reuse ;  /* 0x000000010f0fa824 */ /* 0x100fe200078e0a03 */
[----:B------:R-:W-:Y:S01]  /*136e0*/  IABS R9, R8 ;  /* 0x0000000800097213 */ /* 0x000fe20000000000 */
[----:B------:R-:W-:Y:S01]  /*136f0*/  IMAD.HI.U32 R16, R4, R14, RZ ;  /* 0x0000000e04107227 */ /* 0x000fe200078e00ff */
[----:B------:R0:W-:Y:S03]  /*13700*/  STL [R1+0x364], R7 ;  /* 0x0003640701007387 */ /* 0x0001e60000100800 */
[--C-:B------:R-:W-:Y:S01]  /*13710*/  @!P3 IMAD.IADD R5, R5, 0x1, -R3.reuse ;  /* 0x000000010505b824 */ /* 0x100fe200078e0a03 */
[----:B------:R-:W-:Y:S01]  /*13720*/  ISETP.GE.AND P3, PT, R12, RZ, PT ;  /* 0x000000ff0c00720c */ /* 0x000fe20003f66270 */
[----:B------:R-:W-:Y:S01]  /*13730*/  @!P1 IMAD.IADD R11, R11, 0x1, -R3 ;  /* 0x000000010b0b9824 */ /* 0x000fe200078e0a03 */
[----:B------:R-:W-:Y:S01]  /*13740*/  ISETP.GT.U32.AND P1, PT, R3, R15, PT ;  /* 0x0000000f0300720c */ /* 0x000fe20003f24070 */
[----:B------:R-:W-:-:S02]  /*13750*/  IMAD.MOV R16, RZ, RZ, -R16 ;  /* 0x000000ffff107224 */ /* 0x000fc400078e0a10 */
[----:B------:R-:W-:-:S04]  /*13760*/  IMAD.HI.U32 R12, R4, R9, RZ ;  /* 0x00000009040c7227 */ /* 0x000fc800078e00ff */
[----:B0-----:R-:W-:Y:S02]  /*13770*/  IMAD.MOV.U32 R7, RZ, RZ, R10 ;  /* 0x000000ffff077224 */ /* 0x001fe400078e000a */
[----:B------:R-:W-:Y:S01]  /*13780*/  @!P6 IMAD.IADD R17, R17, 0x1, -R3 ;  /* 0x000000011111e824 */ /* 0x000fe200078e0a03 */
[----:B------:R-:W-:Y:S01]  /*13790*/  ISETP.GE.AND P6, PT, R13, RZ, PT ;  /* 0x000000ff0d00720c */ /* 0x000fe20003fc6270 */
[----:B------:R-:W-:Y:S01]  /*137a0*/  @!P0 IMAD.MOV R7, RZ, RZ, -R7 ;  /* 0x000000ffff078224 */ /* 0x000fe200078e0a07 */
[C---:B------:R-:W-:Y:S01]  /*137b0*/  ISETP.GT.U32.AND P0, PT, R3.reuse, R11, PT ;  /* 0x0000000b0300720c */ /* 0x040fe20003f04070 */
[C---:B------:R-:W-:Y:S01]  /*137c0*/  IMAD R13, R3.reuse, R16, R14 ;  /* 0x00000010030d7224 */ /* 0x040fe200078e020e */
[----:B------:R-:W-:Y:S01]  /*137d0*/  ISETP.GT.U32.AND P2, PT, R3, R17, PT ;  /* 0x000000110300720c */ /* 0x000fe20003f44070 */
[----:B------:R-:W-:Y:S01]  /*137e0*/  IMAD.MOV R12, RZ, RZ, -R12 ;  /* 0x000000ffff0c7224 */ /* 0x000fe200078e0a0c */
[----:B------:R0:W-:Y:S01]  /*137f0*/  STL [R1+0x308], R7 ;  /* 0x0003080701007387 */ /* 0x0001e20000100800 */
[----:B------:R-:W-:-:S02]  /*13800*/  VIADD R14, R0, 0x91 ;  /* 0x00000091000e7836 */ /* 0x000fc40000000000 */
[----:B------:R-:W-:Y:S02]  /*13810*/  IMAD R9, R3, R12, R9 ;  /* 0x0000000c03097224 */ /* 0x000fe400078e0209 */
[--C-:B------:R-:W-:Y:S02]  /*13820*/  @!P1 IMAD.IADD R15, R15, 0x1, -R3.reuse ;  /* 0x000000010f0f9824 */ /* 0x100fe400078e0a03 */
[----:B------:R-:W-:Y:S01]  /*13830*/  VIADD R10, R0, 0x90 ;  /* 0x00000090000a7836 */ /* 0x000fe20000000000 */
[----:B------:R-:W-:Y:S01]  /*13840*/  ISETP.GT.U32.AND P1, PT, R3, R9, PT ;  /* 0x000000090300720c */ /* 0x000fe20003f24070 */
[----:B------:R-:W-:Y:S01]  /*13850*/  @!P0 IMAD.IADD R11, R11, 0x1, -R3 ;  /* 0x000000010b0b8824 */ /* 0x000fe200078e0a03 */
[----:B------:R-:W-:Y:S01]  /*13860*/  ISETP.GE.AND P0, PT, R8, RZ, PT ;  /* 0x000000ff0800720c */ /* 0x000fe20003f06270 */
[----:B0-----:R-:W-:Y:S01]  /*13870*/  IMAD.MOV.U32 R7, RZ, RZ, R5 ;  /* 0x000000ffff077224 */ /* 0x001fe200078e0005 */
[----:B------:R-:W-:Y:S01]  /*13880*/  IABS R5, R14 ;  /* 0x0000000e00057213 */ /* 0x000fe20000000000 */
[----:B------:R-:W-:Y:S01]  /*13890*/  @!P2 IMAD.IADD R17, R17, 0x1, -R3 ;  /* 0x000000011111a824 */ /* 0x000fe200078e0a03 */
[----:B------:R-:W-:Y:S01]  /*138a0*/  ISETP.GE.AND P2, PT, R2, RZ, PT ;  /* 0x000000ff0200720c */ /* 0x000fe20003f46270 */
[----:B------:R-:W-:Y:S01]  /*138b0*/  @!P4 IMAD.MOV R7, RZ, RZ, -R7 ;  /* 0x000000ffff07c224 */ /* 0x000fe200078e0a07 */
[----:B------:R-:W-:Y:S01]  /*138c0*/  ISETP.GT.U32.AND P4, PT, R3, R13, PT ;  /* 0x0000000d0300720c */ /* 0x000fe20003f84070 */
[----:B------:R-:W-:Y:S01]  /*138d0*/  IMAD.HI.U32 R16, R4, R5, RZ ;  /* 0x0000000504107227 */ /* 0x000fe200078e00ff */
[----:B------:R-:W-:-:S02]  /*138e0*/  IABS R2, R10 ;  /* 0x0000000a00027213 */ /* 0x000fc40000000000 */
[----:B------:R0:W-:Y:S01]  /*138f0*/  STL [R1+0x360], R7 ;  /* 0x0003600701007387 */ /* 0x0001e20000100800 */
[----:B------:R-:W-:Y:S02]  /*13900*/  IMAD.MOV R16, RZ, RZ, -R16 ;  /* 0x000000ffff107224 */ /* 0x000fe400078e0a10 */
[----:B------:R-:W-:Y:S02]  /*13910*/  VIADD R8, R0, 0x8f ;  /* 0x0000008f00087836 */ /* 0x000fe40000000000 */
[----:B------:R-:W-:Y:S02]  /*13920*/  @!P1 IMAD.IADD R9, R9, 0x1, -R3 ;  /* 0x0000000109099824 */ /* 0x000fe400078e0a03 */
[----:B------:R-:W-:Y:S02]  /*13930*/  IMAD R5, R3, R16, R5 ;  /* 0x0000001003057224 */ /* 0x000fe400078e0205 */
[----:B------:R-:W-:Y:S01]  /*13940*/  @!P4 IMAD.IADD R13, R13, 0x1, -R3 ;  /* 0x000000010d0dc824 */ /* 0x000fe200078e0a03 */
[----:B------:R-:W-:Y:S01]  /*13950*/  ISETP.GE.AND P4, PT, R14, RZ, PT ;  /* 0x000000ff0e00720c */ /* 0x000fe20003f86270 */
[----:B0-----:R-:W-:Y:S01]  /*13960*/  IMAD.MOV.U32 R7, RZ, RZ, R17 ;  /* 0x000000ffff077224 */ /* 0x001fe200078e0011 */
[----:B------:R-:W-:Y:S01]  /*13970*/  IABS R14, R8 ;  /* 0x00000008000e7213 */ /* 0x000fe20000000000 */
[----:B------:R-:W-:Y:S01]  /*13980*/  @!P3 IMAD.MOV R15, RZ, RZ, -R15 ;  /* 0x000000ffff0fb224 */ /* 0x000fe200078e0a0f */
[C---:B------:R-:W-:Y:S01]  /*13990*/  ISETP.GT.U32.AND P1, PT, R3.reuse, R13, PT ;  /* 0x0000000d0300720c */ /* 0x040fe20003f24070 */
[----:B------:R-:W-:Y:S01]  /*139a0*/  @!P5 IMAD.MOV R7, RZ, RZ, -R7 ;  /* 0x000000ffff07d224 */ /* 0x000fe200078e0a07 */
[C---:B------:R-:W-:Y:S01]  /*139b0*/  ISETP.GT.U32.AND P3, PT, R3.reuse, R5, PT ;  /* 0x000000050300720c */ /* 0x040fe20003f64070 */
[----:B------:R-:W-:Y:S01]  /*139c0*/  IMAD.HI.U32 R12, R4, R2, RZ ;  /* 0x00000002040c7227 */ /* 0x000fe200078e00ff */
[----:B------:R-:W-:-:S02]  /*139d0*/  ISETP.GT.U32.AND P5, PT, R3, R9, PT ;  /* 0x000000090300720c */ /* 0x000fc40003fa4070 */
[----:B------:R0:W-:Y:S01]  /*139e0*/  STL [R1+0x334], R7 ;  /* 0x0003340701007387 */ /* 0x0001e20000100800 */
[----:B------:R-:W-:Y:S02]  /*139f0*/  IMAD.MOV R12, RZ, RZ, -R12 ;  /* 0x000000ffff0c7224 */ /* 0x000fe400078e0a0c */
[----:B------:R-:W-:Y:S01]  /*13a00*/  VIADD R16, R0, 0x8b ;  /* 0x0000008b00107836 */ /* 0x000fe20000000000 */
[----:B------:R1:W-:Y:S01]  /*13a10*/  STL [R1+0x358], R15 ;  /* 0x0003580f01007387 */ /* 0x0003e20000100800 */
[----:B------:R-:W-:Y:S02]  /*13a20*/  IMAD R2, R3, R12, R2 ;  /* 0x0000000c03027224 */ /* 0x000fe400078e0202 */
[--C-:B------:R-:W-:Y:S02]  /*13a30*/  @!P1 IMAD.IADD R13, R13, 0x1, -R3.reuse ;  /* 0x000000010d0d9824 */ /* 0x100fe400078e0a03 */
[----:B------:R-:W-:Y:S01]  /*13a40*/  @!P3 IMAD.IADD R5, R5, 0x1, -R3 ;  /* 0x000000010505b824 */ /* 0x000fe200078e0a03 */
[----:B------:R-:W-:Y:S01]  /*13a50*/  ISETP.GT.U32.AND P1, PT, R3, R2, PT ;  /* 0x000000020300720c */ /* 0x000fe20003f24070 */
[----:B0-----:R-:W-:-:S02]  /*13a60*/  IMAD.MOV.U32 R7, RZ, RZ, R11 ;  /* 0x000000ffff077224 */ /* 0x001fc400078e000b */
[----:B------:R-:W-:Y:S01]  /*13a70*/  IMAD.HI.U32 R11, R4, R14, RZ ;  /* 0x0000000e040b7227 */ /* 0x000fe200078e00ff */
[----:B------:R-:W-:-:S03]  /*13a80*/  ISETP.GT.U32.AND P3, PT, R3, R5, PT ;  /* 0x000000050300720c */ /* 0x000fc60003f64070 */
[----:B------:R-:W-:Y:S01]  /*13a90*/  @!P6 IMAD.MOV R7, RZ, RZ, -R7 ;  /* 0x000000ffff07e224 */ /* 0x000fe200078e0a07 */
[----:B------:R-:W-:Y:S01]  /*13aa0*/  ISETP.GE.AND P6, PT, R10, RZ, PT ;  /* 0x000000ff0a00720c */ /* 0x000fe20003fc6270 */
[----:B------:R-:W-:Y:S02]  /*13ab0*/  IMAD.MOV R10, RZ, RZ, -R11 ;  /* 0x000000ffff0a7224 */ /* 0x000fe400078e0a0b */
[----:B-1----:R-:W-:Y:S01]  /*13ac0*/  IMAD.MOV.U32 R15, RZ, RZ, R13 ;  /* 0x000000ffff0f7224 */ /* 0x002fe200078e000d */
[----:B------:R0:W-:Y:S01]  /*13ad0*/  STL [R1+0x35c], R7 ;  /* 0x00035c0701007387 */ /* 0x0001e20000100800 */
[----:B------:R-:W-:Y:S02]  /*13ae0*/  IMAD R14, R3, R10, R14 ;  /* 0x0000000a030e7224 */ /* 0x000fe400078e020e */
[----:B------:R-:W-:Y:S02]  /*13af0*/  @!P2 IMAD.MOV R15, RZ, RZ, -R15 ;  /* 0x000000ffff0fa224 */ /* 0x000fe400078e0a0f */
[--C-:B------:R-:W-:Y:S01]  /*13b00*/  @!P5 IMAD.IADD R9, R9, 0x1, -R3.reuse ;  /* 0x000000010909d824 */ /* 0x100fe200078e0a03 */
[----:B------:R-:W-:Y:S01]  /*13b10*/  ISETP.GT.U32.AND P2, PT, R3, R14, PT ;  /* 0x0000000e0300720c */ /* 0x000fe20003f44070 */
[----:B------:R-:W-:Y:S01]  /*13b20*/  VIADD R12, R0, 0x8d ;  /* 0x0000008d000c7836 */ /* 0x000fe20000000000 */
[----:B------:R-:W-:Y:S01]  /*13b30*/  ISETP.GE.AND P5, PT, R8, RZ, PT ;  /* 0x000000ff0800720c */ /* 0x000fe20003fa6270 */
[----:B------:R-:W-:Y:S01]  /*13b40*/  VIADD R8, R0, 0x8e ;  /* 0x0000008e00087836 */ /* 0x000fe20000000000 */
[----:B------:R1:W-:Y:S01]  /*13b50*/  STL [R1+0x350], R15 ;  /* 0x0003500f01007387 */ /* 0x0003e20000100800 */
[--C-:B------:R-:W-:Y:S01]  /*13b60*/  @!P3 IMAD.IADD R5, R5, 0x1, -R3.reuse ;  /* 0x000000010505b824 */ /* 0x100fe200078e0a03 */
[----:B------:R-:W-:Y:S01]  /*13b70*/  IABS R20, R12 ;  /* 0x0000000c00147213 */ /* 0x000fe20000000000 */
[----:B------:R-:W-:Y:S01]  /*13b80*/  @!P1 IMAD.IADD R2, R2, 0x1, -R3 ;  /* 0x0000000102029824 */ /* 0x000fe200078e0a03 */
[----:B------:R-:W-:Y:S01]  /*13b90*/  IABS R21, R8 ;  /* 0x0000000800157213 */ /* 0x000fe20000000000 */
[----:B0-----:R-:W-:Y:S01]  /*13ba0*/  IMAD.MOV.U32 R7, RZ, RZ, R9 ;  /* 0x000000ffff077224 */ /* 0x001fe200078e0009 */
[----:B------:R-:W-:Y:S01]  /*13bb0*/  ISETP.GE.AND P3, PT, R12, RZ, PT ;  /* 0x000000ff0c00720c */ /* 0x000fe20003f66270 */
[----:B------:R-:W-:Y:S01]  /*13bc0*/  IMAD.HI.U32 R9, R4, R20, RZ ;  /* 0x0000001404097227 */ /* 0x000fe200078e00ff */
[----:B------:R-:W-:-:S03]  /*13bd0*/  ISETP.GT.U32.AND P1, PT, R3, R2, PT ;  /* 0x000000020300720c */ /* 0x000fc60003f24070 */
[----:B------:R-:W-:-:S04]  /*13be0*/  IMAD.HI.U32 R13, R4, R21, RZ ;  /* 0x00000015040d7227 */ /* 0x000fc800078e00ff */
[----:B------:R-:W-:Y:S02]  /*13bf0*/  @!P2 IMAD.IADD R14, R14, 0x1, -R3 ;  /* 0x000000010e0ea824 */ /* 0x000fe400078e0a03 */
[----:B------:R-:W-:Y:S02]  /*13c00*/  IMAD.MOV R12, RZ, RZ, -R13 ;  /* 0x000000ffff0c7224 */ /* 0x000fe400078e0a0d */
[----:B-1----:R-:W-:Y:S01]  /*13c10*/  IMAD.MOV.U32 R15, RZ, RZ, R5 ;  /* 0x000000ffff0f7224 */ /* 0x002fe200078e0005 */
[C---:B------:R-:W-:Y:S01]  /*13c20*/  ISETP.GT.U32.AND P2, PT, R3.reuse, R14, PT ;  /* 0x0000000e0300720c */ /* 0x040fe20003f44070 */
[C---:B------:R-:W-:Y:S02]  /*13c30*/  IMAD R21, R3.reuse, R12, R21 ;  /* 0x0000000c03157224 */ /* 0x040fe400078e0215 */
[----:B------:R-:W-:Y:S02]  /*13c40*/  IMAD.MOV R9, RZ, RZ, -R9 ;  /* 0x000000ffff097224 */ /* 0x000fe400078e0a09 */
[----:B------:R-:W-:Y:S01]  /*13c50*/  @!P4 IMAD.MOV R15, RZ, RZ, -R15 ;  /* 0x000000ffff0fc224 */ /* 0x000fe200078e0a0f */
[C---:B------:R-:W-:Y:S01]  /*13c60*/  ISETP.GT.U32.AND P4, PT, R3.reuse, R21, PT ;  /* 0x000000150300720c */ /* 0x040fe20003f84070 */
[----:B------:R-:W-:-:S02]  /*13c70*/  IMAD R20, R3, R9, R20 ;  /* 0x0000000903147224 */ /* 0x000fc400078e0214 */
[----:B------:R-:W-:Y:S01]  /*13c80*/  @!P0 IMAD.MOV R7, RZ, RZ, -R7 ;  /* 0x000000ffff078224 */ /* 0x000fe200078e0a07 */
[----:B------:R-:W-:Y:S01]  /*13c90*/  ISETP.GE.AND P0, PT, R8, RZ, PT ;  /* 0x000000ff0800720c */ /* 0x000fe20003f06270 */
[--C-:B------:R-:W-:Y:S02]  /*13ca0*/  @!P1 IMAD.IADD R2, R2, 0x1, -R3.reuse ;  /* 0x0000000102029824 */ /* 0x100fe400078e0a03 */
[--C-:B------:R-:W-:Y:S01]  /*13cb0*/  @!P2 IMAD.IADD R14, R14, 0x1, -R3.reuse ;  /* 0x000000010e0ea824 */ /* 0x100fe200078e0a03 */
[----:B------:R-:W-:Y:S01]  /*13cc0*/  ISETP.GT.U32.AND P2, PT, R3, R20, PT ;  /* 0x000000140300720c */ /* 0x000fe20003f44070 */
[C---:B------:R-:W-:Y:S01]  /*13cd0*/  VIADD R10, R0.reuse, 0x8c ;  /* 0x0000008c000a7836 */ /* 0x040fe20000000000 */
[----:B------:R0:W-:Y:S01]  /*13ce0*/  STL [R1+0x354], R7 ;  /* 0x0003540701007387 */ /* 0x0001e20000100800 */
[----:B------:R-:W-:Y:S02]  /*13cf0*/  VIADD R12, R0, 0x89 ;  /* 0x00000089000c7836 */ /* 0x000fe40000000000 */
[----:B------:R-:W-:Y:S01]  /*13d00*/  @!P4 IMAD.IADD R21, R21, 0x1, -R3 ;  /* 0x000000011515c824 */ /* 0x000fe200078e0a03 */
[----:B------:R-:W-:Y:S01]  /*13d10*/  IABS R11, R10 ;  /* 0x0000000a000b7213 */ /* 0x000fe20000000000 */
[----:B------:R-:W-:Y:S01]  /*13d20*/  STL [R1+0x33c], R15 ;  /* 0x00033c0f01007387 */ /* 0x000fe20000100800 */
[----:B------:R-:W-:Y:S01]  /*13d30*/  ISETP.GE.AND P1, PT, R10, RZ, PT ;  /* 0x000000ff0a00720c */ /* 0x000fe20003f26270 */
[----:B------:R-:W-:Y:S01]  /*13d40*/  VIADD R10, R0, 0x8a ;  /* 0x0000008a000a7836 */ /* 0x000fe20000000000 */
[----:B------:R-:W-:Y:S01]  /*13d50*/  ISETP.GT.U32.AND P4, PT, R3, R21, PT ;  /* 0x000000150300720c */ /* 0x000fe20003f84070 */
[----:B------:R-:W-:-:S03]  /*13d60*/  IMAD.HI.U32 R8, R4, R11, RZ ;  /* 0x0000000b04087227 */ /* 0x000fc600078e00ff */
        /* <DEDUP_REMOVED lines=8> */
[C---:B------:R-:W-:Y:S01]  /*13df0*/  ISETP.GT.U32.AND P2, PT, R3.reuse, R20, PT ;  /* 0x000000140300720c */ /* 0x040fe20003f44070 */
[----:B------:R0:W-:Y:S01]  /*13e00*/  STL [R1+0x34c], R7 ;  /* 0x00034c0701007387 */ /* 0x0001e20000100800 */
[----:B------:R-:W-:Y:S01]  /*13e10*/  IMAD R11, R3, R8, R11 ;  /* 0x00000008030b7224 */ /* 0x000fe200078e020b */
[----:B------:R-:W-:Y:S01]  /*13e20*/  ISETP.GE.AND P4, PT, R10, RZ, PT ;  /* 0x000000ff0a00720c */ /* 0x000fe20003f86270 */
[----:B------:R-:W-:Y:S01]  /*13e30*/  IMAD.HI.U32 R17, R4, R16, RZ ;  /* 0x0000001004117227 */ /* 0x000fe200078e00ff */
[----:B------:R-:W-:-:S03]  /*13e40*/  IABS R8, R12 ;  /* 0x0000000c00087213 */ /* 0x000fc60000000000 */
[----:B------:R-:W-:Y:S02]  /*13e50*/  IMAD.MOV R17, RZ, RZ, -R17 ;  /* 0x000000ffff117224 */ /* 0x000fe400078e0a11 */
[----:B------:R-:W-:Y:S02]  /*13e60*/  VIADD R13, R0, 0x88 ;  /* 0x00000088000d7836 */ /* 0x000fe40000000000 */
[----:B0-----:R-:W-:Y:S02]  /*13e70*/  IMAD.MOV.U32 R7, RZ, RZ, R14 ;  /* 0x000000ffff077224 */ /* 0x001fe400078e000e */
[C---:B------:R-:W-:Y:S01]  /*13e80*/  IMAD R10, R3.reuse, R17, R16 ;  /* 0x00000011030a7224 */ /* 0x040fe200078e0210 */
[----:B------:R-:W-:Y:S01]  /*13e90*/  IABS R5, R13 ;  /* 0x0000000d00057213 */ /* 0x000fe20000000000 */
[----:B------:R-:W-:Y:S01]  /*13ea0*/  @!P5 IMAD.MOV R7, RZ, RZ, -R7 ;  /* 0x000000ffff07d224 */ /* 0x000fe200078e0a07 */
[----:B------:R-:W-:Y:S01]  /*13eb0*/  ISETP.GT.U32.AND P5, PT, R3, R11, PT ;  /* 0x0000000b0300720c */ /* 0x000fe20003fa4070 */
[----:B------:R-:W-:-:S03]  /*13ec0*/  IMAD.HI.U32 R15, R4, R9, RZ ;  /* 0x00000009040f7227 */ /* 0x000fc600078e00ff */
[----:B------:R0:W-:Y:S01]  /*13ed0*/  STL [R1+0x338], R7 ;  /* 0x0003380701007387 */ /* 0x0001e20000100800 */
[----:B------:R-:W-:Y:S01]  /*13ee0*/  @!P2 IMAD.IADD R20, R20, 0x1, -R3 ;  /* 0x000000011414a824 */ /* 0x000fe200078e0a03 */
[----:B------:R-:W-:Y:S01]  /*13ef0*/  ISETP.GT.U32.AND P2, PT, R3, R10, PT ;  /* 0x0000000a0300720c */ /* 0x000fe20003f44070 */
[----:B------:R-:W-:Y:S02]  /*13f00*/  IMAD.MOV R15, RZ, RZ, -R15 ;  /* 0x000000ffff0f7224 */ /* 0x000fe400078e0a0f */
[----:B------:R-:W-:-:S04]  /*13f10*/  IMAD.HI.U32 R18, R4, R8, RZ ;  /* 0x0000000804127227 */ /* 0x000fc800078e00ff */
[----:B------:R-:W-:Y:S02]  /*13f20*/  IMAD R9, R3, R15, R9 ;  /* 0x0000000f03097224 */ /* 0x000fe400078e0209 */
[----:B------:R-:W-:Y:S02]  /*13f30*/  IMAD.MOV R14, RZ, RZ, -R18 ;  /* 0x000000ffff0e7224 */ /* 0x000fe400078e0a12 */
[----:B------:R-:W-:-:S04]  /*13f40*/  IMAD.HI.U32 R2, R4, R5, RZ ;  /* 0x0000000504027227 */ /* 0x000fc800078e00ff */
[--C-:B------:R-:W-:Y:S01]  /*13f50*/  @!P5 IMAD.IADD R11, R11, 0x1, -R3.reuse ;  /* 0x000000010b0bd824 */ /* 0x100fe200078e0a03 */
[C---:B------:R-:W-:Y:S01]  /*13f60*/  ISETP.GT.U32.AND P5, PT, R3.reuse, R9, PT ;  /* 0x000000090300720c */ /* 0x040fe20003fa4070 */
[C---:B------:R-:W-:Y:S02]  /*13f70*/  IMAD R8, R3.reuse, R14, R8 ;  /* 0x0000000e03087224 */ /* 0x040fe400078e0208 */
[----:B------:R-:W-:Y:S02]  /*13f80*/  IMAD.MOV R2, RZ, RZ, -R2 ;  /* 0x000000ffff027224 */ /* 0x000fe400078e0a02 */
[----:B------:R-:W-:Y:S02]  /*13f90*/  VIADD R14, R0, 0x87 ;  /* 0x00000087000e7836 */ /* 0x000fe40000000000 */
[----:B------:R-:W-:Y:S01]  /*13fa0*/  @!P2 IMAD.IADD R10, R10, 0x1, -R3 ;  /* 0x000000010a0aa824 */ /* 0x000fe200078e0a03 */
[C---:B------:R-:W-:Y:S01]  /*13fb0*/  ISETP.GT.U32.AND P2, PT, R3.reuse, R11, PT ;  /* 0x0000000b0300720c */ /* 0x040fe20003f44070 */
[----:B------:R-:W-:Y:S01]  /*13fc0*/  IMAD R5, R3, R2, R5 ;  /* 0x0000000203057224 */ /* 0x000fe200078e0205 */
[----:B------:R-:W-:Y:S01]  /*13fd0*/  IABS R2, R14 ;  /* 0x0000000e00027213 */ /* 0x000fe20000000000 */
[----:B0-----:R-:W-:-:S02]  /*13fe0*/  IMAD.MOV.U32 R7, RZ, RZ, R21 ;  /* 0x000000ffff077224 */ /* 0x001fc400078e0015 */
[----:B------:R-:W-:Y:S02]  /*13ff0*/  VIADD R15, R0, 0x86 ;  /* 0x00000086000f7836 */ /* 0x000fe40000000000 */
[----:B------:R-:W-:Y:S01]  /*14000*/  @!P0 IMAD.MOV R7, RZ, RZ, -R7 ;  /* 0x000000ffff078224 */ /* 0x000fe200078e0a07 */
[----:B------:R-:W-:Y:S01]  /*14010*/  ISETP.GT.U32.AND P0, PT, R3, R10, PT ;  /* 0x0000000a0300720c */ /* 0x000fe20003f04070 */
[----:B------:R-:W-:Y:S01]  /*14020*/  IMAD.HI.U32 R21, R4, R2, RZ ;  /* 0x0000000204157227 */ /* 0x000fe200078e00ff */
[----:B------:R-:W-:Y:S02]  /*14030*/  IABS R22, R15 ;  /* 0x0000000f00167213 */ /* 0x000fe40000000000 */
[----:B------:R0:W-:Y:S01]  /*14040*/  STL [R1+0x2f4], R7 ;  /* 0x0002f40701007387 */ /* 0x0001e20000100800 */
[----:B------:R-:W-:Y:S02]  /*14050*/  @!P5 IMAD.IADD R9, R9, 0x1, -R3 ;  /* 0x000000010909d824 */ /* 0x000fe400078e0a03 */
[----:B------:R-:W-:-:S02]  /*14060*/  IMAD.MOV R21, RZ, RZ, -R21 ;  /* 0x000000ffff157224 */ /* 0x000fc400078e0a15 */
[----:B------:R-:W-:Y:S01]  /*14070*/  @!P2 IMAD.IADD R11, R11, 0x1, -R3 ;  /* 0x000000010b0ba824 */ /* 0x000fe200078e0a03 */
[C---:B------:R-:W-:Y:S01]  /*14080*/  ISETP.GT.U32.AND P2, PT, R3.reuse, R5, PT ;  /* 0x000000050300720c */ /* 0x040fe20003f44070 */
[----:B------:R-:W-:Y:S01]  /*14090*/  IMAD.HI.U32 R23, R4, R22, RZ ;  /* 0x0000001604177227 */ /* 0x000fe200078e00ff */
[----:B------:R-:W-:-:S03]  /*140a0*/  ISETP.GT.U32.AND P5, PT, R3, R9, PT ;  /* 0x000000090300720c */ /* 0x000fc60003fa4070 */
[----:B0-----:R-:W-:Y:S02]  /*140b0*/  IMAD.MOV.U32 R7, RZ, RZ, R20 ;  /* 0x000000ffff077224 */ /* 0x001fe400078e0014 */
[C---:B------:R-:W-:Y:S02]  /*140c0*/  IMAD R2, R3.reuse, R21, R2 ;  /* 0x0000001503027224 */ /* 0x040fe400078e0202 */
[----:B------:R-:W-:Y:S01]  /*140d0*/  @!P3 IMAD.MOV R7, RZ, RZ, -R7 ;  /* 0x000000ffff07b224 */ /* 0x000fe200078e0a07 */
[C---:B------:R-:W-:Y:S01]  /*140e0*/  ISETP.GT.U32.AND P3, PT, R3.reuse, R8, PT ;  /* 0x000000080300720c */ /* 0x040fe20003f64070 */
[----:B------:R-:W-:Y:S02]  /*140f0*/  VIADD R16, R0, 0x85 ;  /* 0x0000008500107836 */ /* 0x000fe40000000000 */
[----:B------:R-:W-:Y:S01]  /*14100*/  IMAD.MOV R23, RZ, RZ, -R23 ;  /* 0x000000ffff177224 */ /* 0x000fe200078e0a17 */
[----:B------:R0:W-:Y:S01]  /*14110*/  STL [R1+0x2f0], R7 ;  /* 0x0002f00701007387 */ /* 0x0001e20000100800 */
[----:B------:R-:W-:Y:S01]  /*14120*/  @!P0 IMAD.IADD R10, R10, 0x1, -R3 ;  /* 0x000000010a0a8824 */ /* 0x000fe200078e0a03 */
[C---:B------:R-:W-:Y:S01]  /*14130*/  ISETP.GT.U32.AND P0, PT, R3.reuse, R2, PT ;  /* 0x000000020300720c */ /* 0x040fe20003f04070 */
[----:B------:R-:W-:Y:S01]  /*14140*/  VIADD R17, R0, 0x84 ;  /* 0x0000008400117836 */ /* 0x000fe20000000000 */
[----:B------:R-:W-:Y:S01]  /*14150*/  IABS R18, R16 ;  /* 0x0000001000127213 */ /* 0x000fe20000000000 */
[----:B------:R-:W-:-:S02]  /*14160*/  IMAD R22, R3, R23, R22 ;  /* 0x0000001703167224 */ /* 0x000fc400078e0216 */
[----:B------:R-:W-:Y:S01]  /*14170*/  IMAD.MOV.U32 R24, RZ, RZ, R11 ;  /* 0x000000ffff187224 */ /* 0x000fe200078e000b */
[----:B------:R-:W-:Y:S01]  /*14180*/  IABS R19, R17 ;  /* 0x0000001100137213 */ /* 0x000fe20000000000 */
[----:B------:R-:W-:Y:S01]  /*14190*/  @!P2 IMAD.IADD R5, R5, 0x1, -R3 ;  /* 0x000000010505a824 */ /* 0x000fe200078e0a03 */
[----:B------:R-:W-:Y:S01]  /*141a0*/  ISETP.GE.AND P2, PT, R13, RZ, PT ;  /* 0x000000ff0d00720c */ /* 0x000fe20003f46270 */
[----:B0-----:R-:W-:Y:S02]  /*141b0*/  IMAD.MOV.U32 R7, RZ, RZ, R10 ;  /* 0x000000ffff077224 */ /* 0x001fe400078e000a */
[----:B------:R-:W-:-:S04]  /*141c0*/  IMAD.HI.U32 R20, R4, R18, RZ ;  /* 0x0000001204147227 */ /* 0x000fc800078e00ff */
[--C-:B------:R-:W-:Y:S01]  /*141d0*/  @!P5 IMAD.IADD R9, R9, 0x1, -R3.reuse ;  /* 0x000000010909d824 */ /* 0x100fe200078e0a03 */
[C---:B------:R-:W-:Y:S01]  /*141e0*/  ISETP.GT.U32.AND P5, PT, R3.reuse, R22, PT ;  /* 0x000000160300720c */ /* 0x040fe20003fa4070 */
[----:B------:R-:W-:Y:S01]  /*141f0*/  @!P1 IMAD.MOV R24, RZ, RZ, -R24 ;  /* 0x000000ffff189224 */ /* 0x000fe200078e0a18 */
[----:B------:R-:W-:Y:S01]  /*14200*/  ISETP.GT.U32.AND P1, PT, R3, R5, PT ;  /* 0x000000050300720c */ /* 0x000fe20003f24070 */
[----:B------:R-:W-:Y:S01]  /*14210*/  @!P3 IMAD.IADD R8, R8, 0x1, -R3 ;  /* 0x000000010808b824 */ /* 0x000fe200078e0a03 */
[----:B------:R-:W-:Y:S01]  /*14220*/  ISETP.GE.AND P3, PT, R12, RZ, PT ;  /* 0x000000ff0c00720c */ /* 0x000fe20003f66270 */
[----:B------:R-:W-:Y:S01]  /*14230*/  @!P6 IMAD.MOV R7, RZ, RZ, -R7 ;  /* 0x000000ffff07e224 */ /* 0x000fe200078e0a07 */
[----:B------:R-:W-:Y:S01]  /*14240*/  STL [R1+0x2cc], R24 ;  /* 0x0002cc1801007387 */ /* 0x000fe20000100800 */
[----:B------:R-:W-:-:S03]  /*14250*/  IMAD.HI.U32 R21, R4, R19, RZ ;  /* 0x0000001304157227 */ /* 0x000fc600078e00ff */
[----:B------:R0:W-:Y:S01]  /*14260*/  STL [R1+0x2c4], R7 ;  /* 0x0002c40701007387 */ /* 0x0001e20000100800 */
[----:B------:R-:W-:Y:S02]  /*14270*/  IMAD.MOV R20, RZ, RZ, -R20 ;  /* 0x000000ffff147224 */ /* 0x000fe400078e0a14 */
[----:B------:R-:W-:Y:S01]  /*14280*/  @!P0 IMAD.IADD R2, R2, 0x1, -R3 ;  /* 0x0000000102028824 */ /* 0x000fe200078e0a03 */
[C---:B------:R-:W-:Y:S01]  /*14290*/  ISETP.GT.U32.AND P0, PT, R3.reuse, R8, PT ;  /* 0x000000080300720c */ /* 0x040fe20003f04070 */
[----:B------:R-:W-:Y:S02]  /*142a0*/  IMAD.MOV R21, RZ, RZ, -R21 ;  /* 0x000000ffff157224 */ /* 0x000fe400078e0a15 */
[C---:B------:R-:W-:Y:S02]  /*142b0*/  IMAD R18, R3.reuse, R20, R18 ;  /* 0x0000001403127224 */ /* 0x040fe400078e0212 */
[----:B------:R-:W-:Y:S02]  /*142c0*/  IMAD R19, R3, R21, R19 ;  /* 0x0000001503137224 */ /* 0x000fe400078e0213 */
[----:B0-----:R-:W-:-:S02]  /*142d0*/  IMAD.MOV.U32 R7, RZ, RZ, R9 ;  /* 0x000000ffff077224 */ /* 0x001fc400078e0009 */
[----:B------:R-:W-:Y:S02]  /*142e0*/  VIADD R13, R0, 0x83 ;  /* 0x00000083000d7836 */ /* 0x000fe40000000000 */
[----:B------:R-:W-:Y:S01]  /*142f0*/  @!P4 IMAD.MOV R7, RZ, RZ, -R7 ;  /* 0x000000ffff07c224 */ /* 0x000fe200078e0a07 */
[C---:B------:R-:W-:Y:S01]  /*14300*/  ISETP.GT.U32.AND P4, PT, R3.reuse, R18, PT ;  /* 0x000000120300720c */ /* 0x040fe20003f84070 */
[--C-:B------:R-:W-:Y:S01]  /*14310*/  @!P5 IMAD.IADD R22, R22, 0x1, -R3.reuse ;  /* 0x000000011616d824 */ /* 0x100fe200078e0a03 */
[----:B------:R-:W-:Y:S01]  /*14320*/  ISETP.GT.U32.AND P5, PT, R3, R2, PT ;  /* 0x000000020300720c */ /* 0x000fe20003fa4070 */
[--C-:B------:R-:W-:Y:S01]  /*14330*/  @!P1 IMAD.IADD R5, R5, 0x1, -R3.reuse ;  /* 0x0000000105059824 */ /* 0x100fe200078e0a03 */
[----:B------:R-:W-:Y:S01]  /*14340*/  IABS R9, R13 ;  /* 0x0000000d00097213 */ /* 0x000fe20000000000 */
[--C-:B------:R-:W-:Y:S01]  /*14350*/  @!P0 IMAD.IADD R8, R8, 0x1, -R3.reuse ;  /* 0x0000000108088824 */ /* 0x100fe200078e0a03 */
[C---:B------:R-:W-:Y:S01]  /*14360*/  ISETP.GT.U32.AND P1, PT, R3.reuse, R19, PT ;  /* 0x000000130300720c */ /* 0x040fe20003f24070 */
[----:B------:R-:W-:Y:S01]  /*14370*/  VIADD R12, R0, 0x82 ;  /* 0x00000082000c7836 */ /* 0x000fe20000000000 */
[----:B------:R-:W-:Y:S01]  /*14380*/  ISETP.GT.U32.AND P6, PT, R3, R22, PT ;  /* 0x000000160300720c */ /* 0x000fe20003fc4070 */
[----:B------:R-:W-:Y:S01]  /*14390*/  IMAD.HI.U32 R11, R4, R9, RZ ;  /* 0x00000009040b7227 */ /* 0x000fe200078e00ff */
[----:B------:R-:W-:Y:S01]  /*143a0*/  ISETP.GE.AND P0, PT, R14, RZ, PT ;  /* 0x000000ff0e00720c */ /* 0x000fe20003f06270 */
[----:B------:R0:W-:Y:S01]  /*143b0*/  STL [R1+0x2bc], R7 ;  /* 0x0002bc0701007387 */ /* 0x0001e20000100800 */
[----:B------:R-:W-:Y:S01]  /*143c0*/  IABS R10, R12 ;  /* 0x0000000c000a7213 */ /* 0x000fe20000000000 */
[----:B------:R-:W-:Y:S01]  /*143d0*/  @!P4 IMAD.IADD R18, R18, 0x1, -R3 ;  /* 0x000000011212c824 */ /* 0x000fe200078e0a03 */
[----:B------:R-:W-:Y:S01]  /*143e0*/  ISETP.GE.AND P4, PT, R17, RZ, PT ;  /* 0x000000ff1100720c */ /* 0x000fe20003f86270 */
[----:B------:R-:W-:-:S02]  /*143f0*/  IMAD.MOV R11, RZ, RZ, -R11 ;  /* 0x000000ffff0b7224 */ /* 0x000fc400078e0a0b */
[----:B------:R-:W-:Y:S02]  /*14400*/  IMAD.MOV.U32 R20, RZ, RZ, R8 ;  /* 0x000000ffff147224 */ /* 0x000fe400078e0008 */
[----:B------:R-:W-:Y:S01]  /*14410*/  @!P5 IMAD.IADD R2, R2, 0x1, -R3 ;  /* 0x000000010202d824 */ /* 0x000fe200078e0a03 */
[----:B------:R-:W-:Y:S01]  /*14420*/  ISETP.GE.AND P5, PT, R15, RZ, PT ;  /* 0x000000ff0f00720c */ /* 0x000fe20003fa6270 */
[----:B0-----:R-:W-:Y:S02]  /*14430*/  IMAD.MOV.U32 R7, RZ, RZ, R5 ;  /* 0x000000ffff077224 */ /* 0x001fe400078e0005 */
[----:B------:R-:W-:Y:S01]  /*14440*/  @!P1 IMAD.IADD R19, R19, 0x1, -R3 ;  /* 0x0000000113139824 */ /* 0x000fe200078e0a03 */
[C---:B------:R-:W-:Y:S01]  /*14450*/  ISETP.GT.U32.AND P1, PT, R3.reuse, R18, PT ;  /* 0x000000120300720c */ /* 0x040fe20003f24070 */
[----:B------:R-:W-:Y:S02]  /*14460*/  IMAD R9, R3, R11, R9 ;  /* 0x0000000b03097224 */ /* 0x000fe400078e0209 */
[----:B------:R-:W-:Y:S01]  /*14470*/  @!P3 IMAD.MOV R20, RZ, RZ, -R20 ;  /* 0x000000ffff14b224 */ /* 0x000fe200078e0a14 */
[----:B------:R-:W-:Y:S01]  /*14480*/  ISETP.GE.AND P3, PT, R13, RZ, PT ;  /* 0x000000ff0d00720c */ /* 0x000fe20003f66270 */
[----:B------:R-:W-:Y:S01]  /*14490*/  @!P2 IMAD.MOV R7, RZ, RZ, -R7 ;  /* 0x000000ffff07a224 */ /* 0x000fe200078e0a07 */
[C---:B------:R-:W-:Y:S01]  /*144a0*/  ISETP.GT.U32.AND P2, PT, R3.reuse, R19, PT ;  /* 0x000000130300720c */ /* 0x040fe20003f44070 */
        /* <DEDUP_REMOVED lines=9> */
[--C-:B------:R-:W-:Y:S01]  /*14540*/  @!P1 IMAD.IADD R18, R18, 0x1, -R3.reuse ;  /* 0x0000000112129824 */ /* 0x100fe200078e0a03 */
[----:B------:R-:W-:Y:S01]  /*14550*/  ISETP.GE.AND P1, PT, R12, RZ, PT ;  /* 0x000000ff0c00720c */ /* 0x000fe20003f26270 */
[----:B------:R-:W-:Y:S02]  /*14560*/  IMAD R5, R3, R8, R10 ;  /* 0x0000000803057224 */ /* 0x000fe400078e020a */
[C---:B------:R-:W-:Y:S02]  /*14570*/  VIADD R8, R0.reuse, 0x81 ;  /* 0x0000008100087836 */ /* 0x040fe40000000000 */
[----:B0-----:R-:W-:Y:S02]  /*14580*/  IMAD.MOV.U32 R7, RZ, RZ, R22 ;  /* 0x000000ffff077224 */ /* 0x001fe400078e0016 */
[----:B------:R-:W-:Y:S01]  /*14590*/  @!P0 IMAD.IADD R9, R9, 0x1, -R3 ;  /* 0x0000000109098824 */ /* 0x000fe200078e0a03 */
[----:B------:R-:W-:Y:S01]  /*145a0*/  IABS R15, R8 ;  /* 0x00000008000f7213 */ /* 0x000fe20000000000 */
[----:B------:R-:W-:Y:S01]  /*145b0*/  @!P5 IMAD.MOV R7, RZ, RZ, -R7 ;  /* 0x000000ffff07d224 */ /* 0x000fe200078e0a07 */
[----:B------:R-:W-:Y:S01]  /*145c0*/  ISETP.GT.U32.AND P5, PT, R3, R5, PT ;  /* 0x000000050300720c */ /* 0x000fe20003fa4070 */
[----:B-1----:R-:W-:-:S02]  /*145d0*/  VIADD R2, R0, 0x80 ;  /* 0x0000008000027836 */ /* 0x002fc40000000000 */
[----:B------:R-:W-:Y:S01]  /*145e0*/  @!P2 IMAD.IADD R19, R19, 0x1, -R3 ;  /* 0x000000011313a824 */ /* 0x000fe200078e0a03 */
[----:B------:R0:W-:Y:S01]  /*145f0*/  STL [R1+0x90], R7 ;  /* 0x0000900701007387 */ /* 0x0001e20000100800 */
[----:B------:R-:W-:Y:S01]  /*14600*/  ISETP.GE.AND P2, PT, R8, RZ, PT ;  /* 0x000000ff0800720c */ /* 0x000fe20003f46270 */
[C---:B------:R-:W-:Y:S01]  /*14610*/  VIADD R14, R0.reuse, 0x7f ;  /* 0x0000007f000e7836 */ /* 0x040fe20000000000 */
[----:B------:R-:W-:Y:S01]  /*14620*/  IABS R10, R2 ;  /* 0x00000002000a7213 */ /* 0x000fe20000000000 */
[----:B------:R-:W-:Y:S01]  /*14630*/  VIADD R13, R0, 0x7d ;  /* 0x0000007d000d7836 */ /* 0x000fe20000000000 */
[----:B------:R-:W-:Y:S01]  /*14640*/  ISETP.GE.AND P0, PT, R2, RZ, PT ;  /* 0x000000ff0200720c */ /* 0x000fe20003f06270 */
[----:B------:R-:W-:Y:S02]  /*14650*/  VIADD R11, R0, 0x7e ;  /* 0x0000007e000b7836 */ /* 0x000fe40000000000 */
[----:B------:R-:W-:Y:S02]  /*14660*/  IMAD.MOV.U32 R8, RZ, RZ, R10 ;  /* 0x000000ffff087224 */ /* 0x000fe400078e000a */
[----:B0-----:R-:W-:-:S02]  /*14670*/  IMAD.MOV.U32 R7, RZ, RZ, R18 ;  /* 0x000000ffff077224 */ /* 0x001fc400078e0012 */
[----:B------:R-:W-:-:S04]  /*14680*/  IMAD.HI.U32 R10, R4, R15, RZ ;  /* 0x0000000f040a7227 */ /* 0x000fc800078e00ff */
[----:B------:R-:W-:Y:S01]  /*14690*/  @!P6 IMAD.MOV R7, RZ, RZ, -R7 ;  /* 0x000000ffff07e224 */ /* 0x000fe200078e0a07 */
[----:B------:R-:W-:Y:S01]  /*146a0*/  ISETP.GT.U32.AND P6, PT, R3, R9, PT ;  /* 0x000000090300720c */ /* 0x000fe20003fc4070 */
[----:B------:R-:W-:Y:S02]  /*146b0*/  @!P5 IMAD.IADD R5, R5, 0x1, -R3 ;  /* 0x000000010505d824 */ /* 0x000fe400078e0a03 */
[----:B------:R-:W-:Y:S01]  /*146c0*/  IMAD.MOV R10, RZ, RZ, -R10 ;  /* 0x000000ffff0a7224 */ /* 0x000fe200078e0a0a */
[----:B------:R0:W-:Y:S01]  /*146d0*/  STL [R1+0x28c], R7 ;  /* 0x00028c0701007387 */ /* 0x0001e20000100800 */
[----:B------:R-:W-:Y:S01]  /*146e0*/  IMAD.HI.U32 R2, R4, R8, RZ ;  /* 0x0000000804027227 */ /* 0x000fe200078e00ff */
[----:B------:R-:W-:-:S03]  /*146f0*/  ISETP.GT.U32.AND P5, PT, R3, R5, PT ;  /* 0x000000050300720c */ /* 0x000fc60003fa4070 */
[----:B------:R-:W-:Y:S02]  /*14700*/  IMAD R15, R3, R10, R15 ;  /* 0x0000000a030f7224 */ /* 0x000fe400078e020f */
[----:B------:R-:W-:Y:S02]  /*14710*/  IMAD.MOV R2, RZ, RZ, -R2 ;  /* 0x000000ffff027224 */ /* 0x000fe400078e0a02 */
[----:B------:R-:W-:Y:S01]  /*14720*/  @!P6 IMAD.IADD R9, R9, 0x1, -R3 ;  /* 0x000000010909e824 */ /* 0x000fe200078e0a03 */
[C---:B------:R-:W-:Y:S01]  /*14730*/  ISETP.GT.U32.AND P6, PT, R3.reuse, R15, PT ;  /* 0x0000000f0300720c */ /* 0x040fe20003fc4070 */
[----:B------:R-:W-:Y:S02]  /*14740*/  IMAD R8, R3, R2, R8 ;  /* 0x0000000203087224 */ /* 0x000fe400078e0208 */
[----:B------:R-:W-:Y:S02]  /*14750*/  IMAD.MOV.U32 R12, RZ, RZ, R9 ;  /* 0x000000ffff0c7224 */ /* 0x000fe400078e0009 */
[----:B0-----:R-:W-:-:S02]  /*14760*/  IMAD.MOV.U32 R7, RZ, RZ, R19 ;  /* 0x000000ffff077224 */ /* 0x001fc400078e0013 */
[----:B------:R-:W-:Y:S01]  /*14770*/  @!P3 IMAD.MOV R12, RZ, RZ, -R12 ;  /* 0x000000ffff0cb224 */ /* 0x000fe200078e0a0c */
[----:B------:R-:W-:Y:S01]  /*14780*/  ISETP.GT.U32.AND P3, PT, R3, R8, PT ;  /* 0x000000080300720c */ /* 0x000fe20003f64070 */
[----:B------:R-:W-:Y:S01]  /*14790*/  @!P4 IMAD.MOV R7, RZ, RZ, -R7 ;  /* 0x000000ffff07c224 */ /* 0x000fe200078e0a07 */
[----:B------:R-:W-:Y:S01]  /*147a0*/  ISETP.GE.AND P4, PT, R14, RZ, PT ;  /* 0x000000ff0e00720c */ /* 0x000fe20003f86270 */
[--C-:B------:R-:W-:Y:S01]  /*147b0*/  @!P5 IMAD.IADD R5, R5, 0x1, -R3.reuse ;  /* 0x000000010505d824 */ /* 0x100fe200078e0a03 */
[----:B------:R-:W-:Y:S01]  /*147c0*/  IABS R14, R14 ;  /* 0x0000000e000e7213 */ /* 0x000fe20000000000 */
[--C-:B------:R-:W-:Y:S01]  /*147d0*/  @!P6 IMAD.IADD R15, R15, 0x1, -R3.reuse ;  /* 0x000000010f0fe824 */ /* 0x100fe200078e0a03 */
[----:B------:R0:W-:Y:S01]  /*147e0*/  STL [R1+0x290], R7 ;  /* 0x0002900701007387 */ /* 0x0001e20000100800 */
[----:B------:R-:W-:Y:S01]  /*147f0*/  ISETP.GE.AND P5, PT, R11, RZ, PT ;  /* 0x000000ff0b00720c */ /* 0x000fe20003fa6270 */
[----:B------:R-:W-:Y:S01]  /*14800*/  VIADD R2, R0, 0x7c ;  /* 0x0000007c00027836 */ /* 0x000fe20000000000 */
[----:B------:R-:W-:Y:S01]  /*14810*/  IABS R11, R11 ;  /* 0x0000000b000b7213 */ /* 0x000fe20000000000 */
[----:B------:R-:W-:Y:S01]  /*14820*/  IMAD.HI.U32 R10, R4, R14, RZ ;  /* 0x0000000e040a7227 */ /* 0x000fe200078e00ff */
[----:B------:R-:W-:Y:S01]  /*14830*/  ISETP.GT.U32.AND P6, PT, R3, R15, PT ;  /* 0x0000000f0300720c */ /* 0x000fe20003fc4070 */
[----:B------:R1:W-:Y:S02]  /*14840*/  STL [R1+0x294], R12 ;  /* 0x0002940c01007387 */ /* 0x0003e40000100800 */
[----:B------:R-:W-:-:S02]  /*14850*/  @!P3 IMAD.IADD R8, R8, 0x1, -R3 ;  /* 0x000000010808b824 */ /* 0x000fc400078e0a03 */
[----:B0-----:R-:W-:Y:S02]  /*14860*/  IMAD.MOV.U32 R7, RZ, RZ, R5 ;  /* 0x000000ffff077224 */ /* 0x001fe400078e0005 */
[----:B------:R-:W-:Y:S01]  /*14870*/  IMAD.MOV R9, RZ, RZ, -R10 ;  /* 0x000000ffff097224 */ /* 0x000fe200078e0a0a */
[----:B------:R-:W-:Y:S01]  /*14880*/  ISETP.GT.U32.AND P3, PT, R3, R8, PT ;  /* 0x000000080300720c */ /* 0x000fe20003f64070 */
[----:B------:R-:W-:Y:S01]  /*14890*/  @!P1 IMAD.MOV R7, RZ, RZ, -R7 ;  /* 0x000000ffff079224 */ /* 0x000fe200078e0a07 */
[----:B------:R-:W-:Y:S01]  /*148a0*/  ISETP.GE.AND P1, PT, R13, RZ, PT ;  /* 0x000000ff0d00720c */ /* 0x000fe20003f26270 */
[----:B------:R-:W-:Y:S01]  /*148b0*/  IMAD R14, R3, R9, R14 ;  /* 0x00000009030e7224 */ /* 0x000fe200078e020e */
[----:B------:R-:W-:Y:S01]  /*148c0*/  IABS R13, R13 ;  /* 0x0000000d000d7213 */ /* 0x000fe20000000000 */
[C---:B------:R-:W-:Y:S01]  /*148d0*/  IMAD.HI.U32 R5, R4.reuse, R11, RZ ;  /* 0x0000000b04057227 */ /* 0x040fe200078e00ff */
[----:B-1----:R-:W-:Y:S01]  /*148e0*/  IABS R12, R2 ;  /* 0x00000002000c7213 */ /* 0x002fe20000000000 */
[----:B------:R0:W-:Y:S02]  /*148f0*/  STL [R1+0x2a0], R7 ;  /* 0x0002a00701007387 */ /* 0x0001e40000100800 */
[----:B------:R-:W-:-:S04]  /*14900*/  IMAD.HI.U32 R9, R4, R13, RZ ;  /* 0x0000000d04097227 */ /* 0x000fc800078e00ff */
[----:B------:R-:W-:Y:S02]  /*14910*/  IMAD.MOV R9, RZ, RZ, -R9 ;  /* 0x000000ffff097224 */ /* 0x000fe400078e0a09 */
[----:B------:R-:W-:Y:S01]  /*14920*/  @!P6 IMAD.IADD R15, R15, 0x1, -R3 ;  /* 0x000000010f0fe824 */ /* 0x000fe200078e0a03 */
[C---:B------:R-:W-:Y:S01]  /*14930*/  ISETP.GT.U32.AND P6, PT, R3.reuse, R14, PT ;  /* 0x0000000e0300720c */ /* 0x040fe20003fc4070 */
[----:B------:R-:W-:Y:S02]  /*14940*/  IMAD.MOV R5, RZ, RZ, -R5 ;  /* 0x000000ffff057224 */ /* 0x000fe400078e0a05 */
[----:B------:R-:W-:Y:S02]  /*14950*/  IMAD R13, R3, R9, R13 ;  /* 0x00000009030d7224 */ /* 0x000fe400078e020d */
[----:B------:R-:W-:-:S04]  /*14960*/  IMAD.HI.U32 R10, R4, R12, RZ ;  /* 0x0000000c040a7227 */ /* 0x000fc800078e00ff */
[C---:B------:R-:W-:Y:S02]  /*14970*/  IMAD R11, R3.reuse, R5, R11 ;  /* 0x00000005030b7224 */ /* 0x040fe400078e020b */
[----:B0-----:R-:W-:Y:S02]  /*14980*/  IMAD.MOV.U32 R7, RZ, RZ, R15 ;  /* 0x000000ffff077224 */ /* 0x001fe400078e000f */
[----:B------:R-:W-:Y:S01]  /*14990*/  @!P3 IMAD.IADD R8, R8, 0x1, -R3 ;  /* 0x000000010808b824 */ /* 0x000fe200078e0a03 */
[C---:B------:R-:W-:Y:S01]  /*149a0*/  ISETP.GT.U32.AND P3, PT, R3.reuse, R13, PT ;  /* 0x0000000d0300720c */ /* 0x040fe20003f64070 */
[----:B------:R-:W-:Y:S02]  /*149b0*/  IMAD.MOV R10, RZ, RZ, -R10 ;  /* 0x000000ffff0a7224 */ /* 0x000fe400078e0a0a */
[----:B------:R-:W-:Y:S01]  /*149c0*/  @!P2 IMAD.MOV R7, RZ, RZ, -R7 ;  /* 0x000000ffff07a224 */ /* 0x000fe200078e0a07 */
[C---:B------:R-:W-:Y:S01]  /*149d0*/  ISETP.GT.U32.AND P2, PT, R3.reuse, R11, PT ;  /* 0x0000000b0300720c */ /* 0x040fe20003f44070 */
[----:B------:R-:W-:-:S02]  /*149e0*/  IMAD R12, R3, R10, R12 ;  /* 0x0000000a030c7224 */ /* 0x000fc400078e020c */
[--C-:B------:R-:W-:Y:S01]  /*149f0*/  @!P6 IMAD.IADD R14, R14, 0x1, -R3.reuse ;  /* 0x000000010e0ee824 */ /* 0x100fe200078e0a03 */
[----:B------:R0:W-:Y:S01]  /*14a00*/  STL [R1+0x29c], R7 ;  /* 0x00029c0701007387 */ /* 0x0001e20000100800 */
[C---:B------:R-:W-:Y:S01]  /*14a10*/  VIADD R20, R0.reuse, 0x7b ;  /* 0x0000007b00147836 */ /* 0x040fe20000000000 */
[----:B------:R-:W-:Y:S01]  /*14a20*/  ISETP.GT.U32.AND P6, PT, R3, R12, PT ;  /* 0x0000000c0300720c */ /* 0x000fe20003fc4070 */
[C---:B------:R-:W-:Y:S02]  /*14a30*/  VIADD R17, R0.reuse, 0x7a ;  /* 0x0000007a00117836 */ /* 0x040fe40000000000 */
[--C-:B------:R-:W-:Y:S01]  /*14a40*/  @!P3 IMAD.IADD R13, R13, 0x1, -R3.reuse ;  /* 0x000000010d0db824 */ /* 0x100fe200078e0a03 */
[----:B------:R-:W-:Y:S01]  /*14a50*/  IABS R5, R20 ;  /* 0x0000001400057213 */ /* 0x000fe20000000000 */
[----:B------:R-:W-:Y:S01]  /*14a60*/  VIADD R10, R0, 0x79 ;  /* 0x00000079000a7836 */ /* 0x000fe20000000000 */
[----:B------:R-:W-:Y:S01]  /*14a70*/  IABS R16, R17 ;  /* 0x0000001100107213 */ /* 0x000fe20000000000 */
[----:B------:R-:W-:Y:S01]  /*14a80*/  @!P2 IMAD.IADD R11, R11, 0x1, -R3 ;  /* 0x000000010b0ba824 */ /* 0x000fe200078e0a03 */
[C---:B------:R-:W-:Y:S01]  /*14a90*/  ISETP.GT.U32.AND P2, PT, R3.reuse, R14, PT ;  /* 0x0000000e0300720c */ /* 0x040fe20003f44070 */
[----:B0-----:R-:W-:Y:S01]  /*14aa0*/  IMAD.MOV.U32 R7, RZ, RZ, R8 ;  /* 0x000000ffff077224 */ /* 0x001fe200078e0008 */
[----:B------:R-:W-:Y:S01]  /*14ab0*/  IABS R19, R10 ;  /* 0x0000000a00137213 */ /* 0x000fe20000000000 */
[----:B------:R-:W-:Y:S01]  /*14ac0*/  IMAD.HI.U32 R9, R4, R5, RZ ;  /* 0x0000000504097227 */ /* 0x000fe200078e00ff */
[----:B------:R-:W-:-:S03]  /*14ad0*/  ISETP.GT.U32.AND P3, PT, R3, R11, PT ;  /* 0x0000000b0300720c */ /* 0x000fc60003f64070 */
[----:B------:R-:W-:Y:S01]  /*14ae0*/  @!P0 IMAD.MOV R7, RZ, RZ, -R7 ;  /* 0x000000ffff078224 */ /* 0x000fe200078e0a07 */
[----:B------:R-:W-:Y:S01]  /*14af0*/  ISETP.GT.U32.AND P0, PT, R3, R13, PT ;  /* 0x0000000d0300720c */ /* 0x000fe20003f04070 */
[----:B------:R-:W-:-:S03]  /*14b00*/  IMAD.HI.U32 R8, R4, R16, RZ ;  /* 0x0000001004087227 */ /* 0x000fc600078e00ff */
[----:B------:R0:W-:Y:S01]  /*14b10*/  STL [R1+0x298], R7 ;  /* 0x0002980701007387 */ /* 0x0001e20000100800 */
[----:B------:R-:W-:Y:S02]  /*14b20*/  @!P6 IMAD.IADD R12, R12, 0x1, -R3 ;  /* 0x000000010c0ce824 */ /* 0x000fe400078e0a03 */
[----:B------:R-:W-:Y:S02]  /*14b30*/  IMAD.MOV R9, RZ, RZ, -R9 ;  /* 0x000000ffff097224 */ /* 0x000fe400078e0a09 */
[----:B------:R-:W-:Y:S01]  /*14b40*/  IMAD.MOV R8, RZ, RZ, -R8 ;  /* 0x000000ffff087224 */ /* 0x000fe200078e0a08 */
[C---:B------:R-:W-:Y:S01]  /*14b50*/  ISETP.GT.U32.AND P6, PT, R3.reuse, R12, PT ;  /* 0x0000000c0300720c */ /* 0x040fe20003fc4070 */
[C---:B------:R-:W-:Y:S02]  /*14b60*/  IMAD R5, R3.reuse, R9, R5 ;  /* 0x0000000903057224 */ /* 0x040fe400078e0205 */
[C---:B------:R-:W-:Y:S02]  /*14b70*/  IMAD R16, R3.reuse, R8, R16 ;  /* 0x0000000803107224 */ /* 0x040fe400078e0210 */
[--C-:B------:R-:W-:Y:S01]  /*14b80*/  @!P2 IMAD.IADD R14, R14, 0x1, -R3.reuse ;  /* 0x000000010e0ea824 */ /* 0x100fe200078e0a03 */
[----:B------:R-:W-:Y:S01]  /*14b90*/  ISETP.GT.U32.AND P2, PT, R3, R5, PT ;  /* 0x000000050300720c */ /* 0x000fe20003f44070 */
[----:B------:R-:W-:Y:S01]  /*14ba0*/  @!P0 IMAD.IADD R13, R13, 0x1, -R3 ;  /* 0x000000010d0d8824 */ /* 0x000fe200078e0a03 */
[----:B------:R-:W-:Y:S01]  /*14bb0*/  ISETP.GT.U32.AND P0, PT, R3, R16, PT ;  /* 0x000000100300720c */ /* 0x000fe20003f04070 */
[----:B------:R-:W-:-:S02]  /*14bc0*/  VIADD R8, R0, 0x77 ;  /* 0x0000007700087836 */ /* 0x000fc40000000000 */
[----:B------:R-:W-:Y:S02]  /*14bd0*/  IMAD.MOV.U32 R21, RZ, RZ, R14 ;  /* 0x000000ffff157224 */ /* 0x000fe400078e000e */
[----:B------:R-:W-:Y:S01]  /*14be0*/  @!P6 IMAD.IADD R12, R12, 0x1, -R3 ;  /* 0x000000010c0ce824 */ /* 0x000fe200078e0a03 */
[----:B------:R-:W-:Y:S01]  /*14bf0*/  ISETP.GE.AND P6, PT, R20, RZ, PT ;  /* 0x000000ff1400720c */ /* 0x000fe20003fc6270 */
[----:B------:R-:W-:Y:S01]  /*14c00*/  @!P4 IMAD.MOV R21, RZ, RZ, -R21 ;  /* 0x000000ffff15c224 */ /* 0x000fe200078e0a15 */
[----:B------:R-:W-:Y:S01]  /*14c10*/  IABS R20, R8 ;  /* 0x0000000800147213 */ /* 0x000fe20000000000 */
[--C-:B------:R-:W-:Y:S01]  /*14c20*/  @!P3 IMAD.IADD R11, R11, 0x1, -R3.reuse ;  /* 0x000000010b0bb824 */ /* 0x100fe200078e0a03 */
[----:B------:R-:W-:Y:S01]  /*14c30*/  ISETP.GE.AND P3, PT, R2, RZ, PT ;  /* 0x000000ff0200720c */ /* 0x000fe20003f66270 */
[--C-:B------:R-:W-:Y:S01]  /*14c40*/  @!P2 IMAD.IADD R5, R5, 0x1, -R3.reuse ;  /* 0x000000010505a824 */ /* 0x100fe200078e0a03 */
[----:B------:R-:W-:Y:S01]  /*14c50*/  ISETP.GE.AND P2, PT, R17, RZ, PT ;  /* 0x000000ff1100720c */ /* 0x000fe20003f46270 */
[----:B------:R-:W-:Y:S01]  /*14c60*/  @!P0 IMAD.IADD R16, R16, 0x1, -R3 ;  /* 0x0000000110108824 */ /* 0x000fe200078e0a03 */
[----:B------:R-:W-:Y:S01]  /*14c70*/  STL [R1+0x274], R21 ;  /* 0x0002741501007387 */ /* 0x000fe20000100800 */
[----:B------:R-:W-:Y:S01]  /*14c80*/  IMAD.MOV.U32 R17, RZ, RZ, R20 ;  /* 0x000000ffff117224 */ /* 0x000fe200078e0014 */
[C---:B------:R-:W-:Y:S01]  /*14c90*/  ISETP.GT.U32.AND P0, PT, R3.reuse, R5, PT ;  /* 0x000000050300720c */ /* 0x040fe20003f04070 */
[----:B------:R-:W-:Y:S01]  /*14ca0*/  IMAD.HI.U32 R15, R4, R19, RZ ;  /* 0x00000013040f7227 */ /* 0x000fe200078e00ff */
[----:B------:R-:W-:-:S03]  /*14cb0*/  ISETP.GT.U32.AND P4, PT, R3, R16, PT ;  /* 0x000000100300720c */ /* 0x000fc60003f84070 */
[----:B------:R-:W-:-:S04]  /*14cc0*/  IMAD.HI.U32 R14, R4, R17, RZ ;  /* 0x00000011040e7227 */ /* 0x000fc800078e00ff */
[----:B------:R-:W-:Y:S02]  /*14cd0*/  IMAD.MOV R15, RZ, RZ, -R15 ;  /* 0x000000ffff0f7224 */ /* 0x000fe400078e0a0f */
[----:B0-----:R-:W-:Y:S02]  /*14ce0*/  IMAD.MOV.U32 R7, RZ, RZ, R11 ;  /* 0x000000ffff077224 */ /* 0x001fe400078e000b */
[----:B------:R-:W-:Y:S02]  /*14cf0*/  IMAD.MOV R11, RZ, RZ, -R14 ;  /* 0x000000ffff0b7224 */ /* 0x000fe400078e0a0e */
[C---:B------:R-:W-:Y:S02]  /*14d00*/  IMAD R19, R3.reuse, R15, R19 ;  /* 0x0000000f03137224 */ /* 0x040fe400078e0213 */
[----:B------:R-:W-:Y:S02]  /*14d10*/  VIADD R9, R0, 0x78 ;  /* 0x0000007800097836 */ /* 0x000fe40000000000 */
[----:B------:R-:W-:-:S02]  /*14d20*/  IMAD R17, R3, R11, R17 ;  /* 0x0000000b03117224 */ /* 0x000fc400078e0211 */
[----:B------:R-:W-:Y:S01]  /*14d30*/  @!P5 IMAD.MOV R7, RZ, RZ, -R7 ;  /* 0x000000ffff07d224 */ /* 0x000fe200078e0a07 */
[----:B------:R-:W-:Y:S01]  /*14d40*/  ISETP.GT.U32.AND P5, PT, R3, R19, PT ;  /* 0x000000130300720c */ /* 0x000fe20003fa4070 */
[--C-:B------:R-:W-:Y:S01]  /*14d50*/  @!P4 IMAD.IADD R16, R16, 0x1, -R3.reuse ;  /* 0x000000011010c824 */ /* 0x100fe200078e0a03 */
[----:B------:R-:W-:Y:S01]  /*14d60*/  IABS R18, R9 ;  /* 0x0000000900127213 */ /* 0x000fe20000000000 */
[----:B------:R-:W-:Y:S01]  /*14d70*/  @!P0 IMAD.IADD R5, R5, 0x1, -R3 ;  /* 0x0000000105058824 */ /* 0x000fe200078e0a03 */
[----:B------:R-:W-:Y:S01]  /*14d80*/  ISETP.GT.U32.AND P4, PT, R3, R17, PT ;  /* 0x000000110300720c */ /* 0x000fe20003f84070 */
[----:B------:R0:W-:Y:S01]  /*14d90*/  STL [R1+0x278], R7 ;  /* 0x0002780701007387 */ /* 0x0001e20000100800 */
[----:B------:R-:W-:Y:S01]  /*14da0*/  ISETP.GE.AND P0, PT, R9, RZ, PT ;  /* 0x000000ff0900720c */ /* 0x000fe20003f06270 */
[----:B------:R-:W-:-:S04]  /*14db0*/  IMAD.HI.U32 R2, R4, R18, RZ ;  /* 0x0000001204027227 */ /* 0x000fc800078e00ff */
[----:B------:R-:W-:Y:S02]  /*14dc0*/  IMAD.MOV R2, RZ, RZ, -R2 ;  /* 0x000000ffff027224 */ /* 0x000fe400078e0a02 */
[----:B------:R-:W-:Y:S02]  /*14dd0*/  VIADD R9, R0, 0x75 ;  /* 0x0000007500097836 */ /* 0x000fe40000000000 */
[----:B0-----:R-:W-:Y:S02]  /*14de0*/  IMAD.MOV.U32 R7, RZ, RZ, R12 ;  /* 0x000000ffff077224 */ /* 0x001fe400078e000c */
[----:B------:R-:W-:Y:S01]  /*14df0*/  @!P1 IMAD.MOV R13, RZ, RZ, -R13 ;  /* 0x000000ffff0d9224 */ /* 0x000fe200078e0a0d */
[----:B------:R-:W-:Y:S01]  /*14e00*/  ISETP.GE.AND P1, PT, R10, RZ, PT ;  /* 0x000000ff0a00720c */ /* 0x000fe20003f26270 */
[----:B------:R-:W-:Y:S02]  /*14e10*/  @!P3 IMAD.MOV R7, RZ, RZ, -R7 ;  /* 0x000000ffff07b224 */ /* 0x000fe400078e0a07 */
[--C-:B------:R-:W-:Y:S01]  /*14e20*/  @!P5 IMAD.IADD R19, R19, 0x1, -R3.reuse ;  /* 0x000000011313d824 */ /* 0x100fe200078e0a03 */
[----:B------:R-:W-:Y:S01]  /*14e30*/  ISETP.GE.AND P5, PT, R8, RZ, PT ;  /* 0x000000ff0800720c */ /* 0x000fe20003fa6270 */
[----:B------:R-:W-:Y:S01]  /*14e40*/  IMAD R18, R3, R2, R18 ;  /* 0x0000000203127224 */ /* 0x000fe200078e0212 */
[----:B------:R-:W-:Y:S01]  /*14e50*/  IABS R8, R9 ;  /* 0x0000000900087213 */ /* 0x000fe20000000000 */
[----:B------:R-:W-:Y:S01]  /*14e60*/  @!P4 IMAD.IADD R17, R17, 0x1, -R3 ;  /* 0x000000011111c824 */ /* 0x000fe200078e0a03 */
[----:B------:R-:W-:Y:S01]  /*14e70*/  STL [R1+0x27c], R13 ;  /* 0x00027c0d01007387 */ /* 0x000fe20000100800 */
[----:B------:R-:W-:Y:S01]  /*14e80*/  VIADD R2, R0, 0x76 ;  /* 0x0000007600027836 */ /* 0x000fe20000000000 */
[C---:B------:R-:W-:Y:S01]  /*14e90*/  ISETP.GT.U32.AND P3, PT, R3.reuse, R18, PT ;  /* 0x000000120300720c */ /* 0x040fe20003f64070 */
[----:B------:R-:W-:Y:S01]  /*14ea0*/  IMAD.HI.U32 R10, R4, R8, RZ ;  /* 0x00000008040a7227 */ /* 0x000fe200078e00ff */
[----:B------:R0:W-:Y:S01]  /*14eb0*/  STL [R1+0x280], R7 ;  /* 0x0002800701007387 */ /* 0x0001e20000100800 */
[----:B------:R-:W-:-:S02]  /*14ec0*/  ISETP.GT.U32.AND P4, PT, R3, R17, PT ;  /* 0x000000110300720c */ /* 0x000fc40003f84070 */
[----:B------:R-:W-:Y:S01]  /*14ed0*/  IABS R14, R2 ;  /* 0x00000002000e7213 */ /* 0x000fe20000000000 */
[----:B------:R-:W-:Y:S02]  /*14ee0*/  IMAD.MOV R10, RZ, RZ, -R10 ;  /* 0x000000ffff0a7224 */ /* 0x000fe400078e0a0a */
[----:B------:R-:W-:Y:S02]  /*14ef0*/  VIADD R12, R0, 0x74 ;  /* 0x00000074000c7836 */ /* 0x000fe40000000000 */
[----:B------:R-:W-:-:S03]  /*14f00*/  IMAD.HI.U32 R11, R4, R14, RZ ;  /* 0x0000000e040b7227 */ /* 0x000fc600078e00ff */
[----:B------:R-:W-:Y:S01]  /*14f10*/  IABS R15, R12 ;  /* 0x0000000c000f7213 */ /* 0x000fe20000000000 */
[----:B0-----:R-:W-:Y:S02]  /*14f20*/  IMAD.MOV.U32 R7, RZ, RZ, R5 ;  /* 0x000000ffff077224 */ /* 0x001fe400078e0005 */
[C---:B------:R-:W-:Y:S02]  /*14f30*/  IMAD R8, R3.reuse, R10, R8 ;  /* 0x0000000a03087224 */ /* 0x040fe400078e0208 */
        /* <DEDUP_REMOVED lines=8> */
[C---:B------:R-:W-:Y:S02]  /*14fc0*/  VIADD R10, R0.reuse, 0x72 ;  /* 0x00000072000a7836 */ /* 0x040fe40000000000 */
[----:B------:R-:W-:Y:S01]  /*14fd0*/  VIADD R5, R0, 0x73 ;  /* 0x0000007300057836 */ /* 0x000fe20000000000 */
[----:B------:R-:W-:Y:S01]  /*14fe0*/  ISETP.GT.U32.AND P3, PT, R3, R18, PT ;  /* 0x000000120300720c */ /* 0x000fe20003f64070 */
[--C-:B------:R-:W-:Y:S01]  /*14ff0*/  @!P6 IMAD.IADD R19, R19, 0x1, -R3.reuse ;  /* 0x000000011313e824 */ /* 0x100fe200078e0a03 */
[----:B------:R-:W-:Y:S01]  /*15000*/  ISETP.GT.U32.AND P6, PT, R3, R14, PT ;  /* 0x0000000e0300720c */ /* 0x000fe20003fc4070 */
[----:B------:R-:W-:Y:S01]  /*15010*/  IMAD.MOV.U32 R21, RZ, RZ, R16 ;  /* 0x000000ffff157224 */ /* 0x000fe200078e0010 */
[----:B------:R-:W-:Y:S01]  /*15020*/  IABS R13, R10 ;  /* 0x0000000a000d7213 */ /* 0x000fe20000000000 */
[----:B------:R-:W-:Y:S01]  /*15030*/  @!P4 IMAD.IADD R8, R8, 0x1, -R3 ;  /* 0x000000010808c824 */ /* 0x000fe200078e0a03 */
[----:B------:R-:W-:Y:S01]  /*15040*/  IABS R11, R5 ;  /* 0x00000005000b7213 */ /* 0x000fe20000000000 */
[----:B0-----:R-:W-:-:S02]  /*15050*/  IMAD.MOV.U32 R7, RZ, RZ, R19 ;  /* 0x000000ffff077224 */ /* 0x001fc400078e0013 */
[----:B------:R-:W-:Y:S01]  /*15060*/  IMAD.HI.U32 R16, R4, R13, RZ ;  /* 0x0000000d04107227 */ /* 0x000fe200078e00ff */
[----:B------:R-:W-:-:S03]  /*15070*/  ISETP.GT.U32.AND P4, PT, R3, R8, PT ;  /* 0x000000080300720c */ /* 0x000fc60003f84070 */
[--C-:B------:R-:W-:Y:S01]  /*15080*/  @!P3 IMAD.IADD R18, R18, 0x1, -R3.reuse ;  /* 0x000000011212b824 */ /* 0x100fe200078e0a03 */
[----:B------:R-:W-:Y:S01]  /*15090*/  ISETP.GE.AND P3, PT, R2, RZ, PT ;  /* 0x000000ff0200720c */ /* 0x000fe20003f66270 */
[----:B------:R-:W-:Y:S01]  /*150a0*/  @!P6 IMAD.IADD R14, R14, 0x1, -R3 ;  /* 0x000000010e0ee824 */ /* 0x000fe200078e0a03 */
[----:B------:R-:W-:Y:S01]  /*150b0*/  ISETP.GE.AND P6, PT, R9, RZ, PT ;  /* 0x000000ff0900720c */ /* 0x000fe20003fc6270 */
[----:B------:R-:W-:-:S04]  /*150c0*/  IMAD.HI.U32 R20, R4, R15, RZ ;  /* 0x0000000f04147227 */ /* 0x000fc800078e00ff */
[----:B------:R-:W-:Y:S01]  /*150d0*/  @!P2 IMAD.MOV R21, RZ, RZ, -R21 ;  /* 0x000000ffff15a224 */ /* 0x000fe200078e0a15 */
[----:B------:R-:W-:Y:S01]  /*150e0*/  ISETP.GT.U32.AND P2, PT, R3, R14, PT ;  /* 0x0000000e0300720c */ /* 0x000fe20003f44070 */
[----:B------:R-:W-:Y:S02]  /*150f0*/  IMAD.MOV R16, RZ, RZ, -R16 ;  /* 0x000000ffff107224 */ /* 0x000fe400078e0a10 */
[----:B------:R-:W-:Y:S01]  /*15100*/  @!P1 IMAD.MOV R7, RZ, RZ, -R7 ;  /* 0x000000ffff079224 */ /* 0x000fe200078e0a07 */
[----:B------:R-:W-:Y:S01]  /*15110*/  STL [R1+0x1d4], R21 ;  /* 0x0001d41501007387 */ /* 0x000fe20000100800 */
[----:B------:R-:W-:-:S03]  /*15120*/  IMAD.HI.U32 R2, R4, R11, RZ ;  /* 0x0000000b04027227 */ /* 0x000fc600078e00ff */
[----:B------:R0:W-:Y:S01]  /*15130*/  STL [R1+0x1d8], R7 ;  /* 0x0001d80701007387 */ /* 0x0001e20000100800 */
[----:B------:R-:W-:Y:S02]  /*15140*/  IMAD.MOV R20, RZ, RZ, -R20 ;  /* 0x000000ffff147224 */ /* 0x000fe400078e0a14 */
[----:B------:R-:W-:Y:S01]  /*15150*/  @!P0 IMAD.MOV R18, RZ, RZ, -R18 ;  /* 0x000000ffff128224 */ /* 0x000fe200078e0a12 */
[----:B------:R-:W-:Y:S01]  /*15160*/  ISETP.GE.AND P0, PT, R12, RZ, PT ;  /* 0x000000ff0c00720c */ /* 0x000fe20003f06270 */
[C---:B------:R-:W-:Y:S02]  /*15170*/  IMAD R12, R3.reuse, R16, R13 ;  /* 0x00000010030c7224 */ /* 0x040fe400078e020d */
[----:B------:R-:W-:Y:S01]  /*15180*/  IMAD.MOV R2, RZ, RZ, -R2 ;  /* 0x000000ffff027224 */ /* 0x000fe200078e0a02 */
[----:B------:R-:W-:Y:S01]  /*15190*/  STL [R1+0x21c], R18 ;  /* 0x00021c1201007387 */ /* 0x000fe20000100800 */
[----:B------:R-:W-:Y:S02]  /*151a0*/  IMAD R15, R3, R20, R15 ;  /* 0x00000014030f7224 */ /* 0x000fe400078e020f */
[----:B0-----:R-:W-:-:S02]  /*151b0*/  IMAD.MOV.U32 R7, RZ, RZ, R17 ;  /* 0x000000ffff077224 */ /* 0x001fc400078e0011 */
[----:B------:R-:W-:Y:S01]  /*151c0*/  @!P4 IMAD.IADD R8, R8, 0x1, -R3 ;  /* 0x000000010808c824 */ /* 0x000fe200078e0a03 */
[C---:B------:R-:W-:Y:S01]  /*151d0*/  ISETP.GT.U32.AND P4, PT, R3.reuse, R12, PT ;  /* 0x0000000c0300720c */ /* 0x040fe20003f84070 */
[C---:B------:R-:W-:Y:S01]  /*151e0*/  IMAD R11, R3.reuse, R2, R11 ;  /* 0x00000002030b7224 */ /* 0x040fe200078e020b */
[C---:B------:R-:W-:Y:S01]  /*151f0*/  ISETP.GT.U32.AND P1, PT, R3.reuse, R15, PT ;  /* 0x0000000f0300720c */ /* 0x040fe20003f24070 */
[----:B------:R-:W-:Y:S02]  /*15200*/  @!P5 IMAD.MOV R7, RZ, RZ, -R7 ;  /* 0x000000ffff07d224 */ /* 0x000fe400078e0a07 */
[----:B------:R-:W-:Y:S01]  /*15210*/  @!P2 IMAD.IADD R14, R14, 0x1, -R3 ;  /* 0x000000010e0ea824 */ /* 0x000fe200078e0a03 */
[----:B------:R-:W-:Y:S01]  /*15220*/  ISETP.GT.U32.AND P5, PT, R3, R11, PT ;  /* 0x0000000b0300720c */ /* 0x000fe20003fa4070 */
[C---:B------:R-:W-:Y:S01]  /*15230*/  VIADD R9, R0.reuse, 0x71 ;  /* 0x0000007100097836 */ /* 0x040fe20000000000 */
[----:B------:R0:W-:Y:S01]  /*15240*/  STL [R1+0x264], R7 ;  /* 0x0002640701007387 */ /* 0x0001e20000100800 */
[----:B------:R-:W-:Y:S01]  /*15250*/  ISETP.GE.AND P2, PT, R5, RZ, PT ;  /* 0x000000ff0500720c */ /* 0x000fe20003f46270 */
[----:B------:R-:W-:-:S02]  /*15260*/  VIADD R5, R0, 0x70 ;  /* 0x0000007000057836 */ /* 0x000fc40000000000 */
[----:B------:R-:W-:Y:S01]  /*15270*/  IABS R2, R9 ;  /* 0x0000000900027213 */ /* 0x000fe20000000000 */
[--C-:B------:R-:W-:Y:S02]  /*15280*/  @!P4 IMAD.IADD R12, R12, 0x1, -R3.reuse ;  /* 0x000000010c0cc824 */ /* 0x100fe400078e0a03 */
[----:B------:R-:W-:Y:S01]  /*15290*/  @!P1 IMAD.IADD R15, R15, 0x1, -R3 ;  /* 0x000000010f0f9824 */ /* 0x000fe200078e0a03 */
[----:B------:R-:W-:Y:S01]  /*152a0*/  ISETP.GE.AND P1, PT, R10, RZ, PT ;  /* 0x000000ff0a00720c */ /* 0x000fe20003f26270 */
[----:B------:R-:W-:Y:S01]  /*152b0*/  IMAD.HI.U32 R13, R4, R2, RZ ;  /* 0x00000002040d7227 */ /* 0x000fe200078e00ff */
[----:B------:R-:W-:-:S03]  /*152c0*/  ISETP.GT.U32.AND P4, PT, R3, R12, PT ;  /* 0x0000000c0300720c */ /* 0x000fc60003f84070 */
[----:B0-----:R-:W-:Y:S01]  /*152d0*/  IMAD.MOV.U32 R7, RZ, RZ, R14 ;  /* 0x000000ffff077224 */ /* 0x001fe200078e000e */
[----:B------:R-:W-:Y:S01]  /*152e0*/  IABS R14, R5 ;  /* 0x00000005000e7213 */ /* 0x000fe20000000000 */
[----:B------:R-:W-:Y:S01]  /*152f0*/  @!P5 IMAD.IADD R11, R11, 0x1, -R3 ;  /* 0x000000010b0bd824 */ /* 0x000fe200078e0a03 */
[C---:B------:R-:W-:Y:S01]  /*15300*/  ISETP.GT.U32.AND P5, PT, R3.reuse, R15, PT ;  /* 0x0000000f0300720c */ /* 0x040fe20003fa4070 */
[----:B------:R-:W-:Y:S02]  /*15310*/  @!P3 IMAD.MOV R7, RZ, RZ, -R7 ;  /* 0x000000ffff07b224 */ /* 0x000fe400078e0a07 */
[----:B------:R-:W-:Y:S01]  /*15320*/  IMAD.MOV R13, RZ, RZ, -R13 ;  /* 0x000000ffff0d7224 */ /* 0x000fe200078e0a0d */
[C---:B------:R-:W-:Y:S01]  /*15330*/  ISETP.GT.U32.AND P3, PT, R3.reuse, R11, PT ;  /* 0x0000000b0300720c */ /* 0x040fe20003f64070 */
[----:B------:R-:W-:Y:S01]  /*15340*/  VIADD R10, R0, 0x6f ;  /* 0x0000006f000a7836 */ /* 0x000fe20000000000 */
[----:B------:R0:W-:Y:S01]  /*15350*/  STL [R1+0x268], R7 ;  /* 0x0002680701007387 */ /* 0x0001e20000100800 */
[----:B------:R-:W-:-:S02]  /*15360*/  IMAD R2, R3, R13, R2 ;  /* 0x0000000d03027224 */ /* 0x000fc400078e0202 */
[--C-:B------:R-:W-:Y:S01]  /*15370*/  @!P4 IMAD.IADD R12, R12, 0x1, -R3.reuse ;  /* 0x000000010c0cc824 */ /* 0x100fe200078e0a03 */
[----:B------:R-:W-:Y:S01]  /*15380*/  IABS R13, R10 ;  /* 0x0000000a000d7213 */ /* 0x000fe20000000000 */
[----:B------:R-:W-:Y:S02]  /*15390*/  VIADD R20, R0, 0x5c ;  /* 0x0000005c00147836 */ /* 0x000fe40000000000 */
[----:B------:R-:W-:Y:S01]  /*153a0*/  @!P5 IMAD.IADD R15, R15, 0x1, -R3 ;  /* 0x000000010f0fd824 */ /* 0x000fe200078e0a03 */
[----:B------:R-:W-:Y:S01]  /*153b0*/  ISETP.GT.U32.AND P5, PT, R3, R2, PT ;  /* 0x000000020300720c */ /* 0x000fe20003fa4070 */
[----:B------:R-:W-:Y:S01]  /*153c0*/  IMAD.HI.U32 R17, R4, R13, RZ ;  /* 0x0000000d04117227 */ /* 0x000fe200078e00ff */
[----:B------:R-:W-:-:S03]  /*153d0*/  IABS R21, R20 ;  /* 0x0000001400157213 */ /* 0x000fc60000000000 */
[----:B0-----:R-:W-:Y:S02]  /*153e0*/  IMAD.MOV.U32 R7, RZ, RZ, R8 ;  /* 0x000000ffff077224 */ /* 0x001fe400078e0008 */
        /* <DEDUP_REMOVED lines=9> */
[----:B------:R0:W-:Y:S01]  /*15480*/  STL [R1+0x270], R7 ;  /* 0x0002700701007387 */ /* 0x0001e20000100800 */
[----:B------:R-:W-:-:S02]  /*15490*/  IMAD.MOV R17, RZ, RZ, -R17 ;  /* 0x000000ffff117224 */ /* 0x000fc400078e0a11 */
[----:B------:R-:W-:Y:S01]  /*154a0*/  IABS R9, R5 ;  /* 0x0000000500097213 */ /* 0x000fe20000000000 */
[----:B------:R-:W-:Y:S02]  /*154b0*/  @!P5 IMAD.IADD R2, R2, 0x1, -R3 ;  /* 0x000000010202d824 */ /* 0x000fe400078e0a03 */
[C---:B------:R-:W-:Y:S02]  /*154c0*/  IMAD R13, R3.reuse, R17, R13 ;  /* 0x00000011030d7224 */ /* 0x040fe400078e020d */
[----:B------:R-:W-:Y:S01]  /*154d0*/  VIADD R8, R0, 0x6d ;  /* 0x0000006d00087836 */ /* 0x000fe20000000000 */
[C---:B------:R-:W-:Y:S01]  /*154e0*/  ISETP.GT.U32.AND P5, PT, R3.reuse, R2, PT ;  /* 0x000000020300720c */ /* 0x040fe20003fa4070 */
[----:B0-----:R-:W-:Y:S02]  /*154f0*/  IMAD.MOV.U32 R7, RZ, RZ, R15 ;  /* 0x000000ffff077224 */ /* 0x001fe400078e000f */
[----:B------:R-:W-:Y:S01]  /*15500*/  @!P4 IMAD.IADD R14, R14, 0x1, -R3 ;  /* 0x000000010e0ec824 */ /* 0x000fe200078e0a03 */
[----:B------:R-:W-:Y:S01]  /*15510*/  IABS R16, R8 ;  /* 0x0000000800107213 */ /* 0x000fe20000000000 */
[----:B------:R-:W-:Y:S01]  /*15520*/  @!P0 IMAD.MOV R7, RZ, RZ, -R7 ;  /* 0x000000ffff078224 */ /* 0x000fe200078e0a07 */
[----:B------:R-:W-:Y:S01]  /*15530*/  ISETP.GE.AND P0, PT, R10, RZ, PT ;  /* 0x000000ff0a00720c */ /* 0x000fe20003f06270 */
[----:B------:R-:W-:Y:S01]  /*15540*/  IMAD.MOV.U32 R15, RZ, RZ, R11 ;  /* 0x000000ffff0f7224 */ /* 0x000fe200078e000b */
[C---:B------:R-:W-:Y:S01]  /*15550*/  ISETP.GT.U32.AND P4, PT, R3.reuse, R14, PT ;  /* 0x0000000e0300720c */ /* 0x040fe20003f84070 */
[----:B------:R-:W-:Y:S01]  /*15560*/  IMAD.HI.U32 R10, R4, R9, RZ ;  /* 0x00000009040a7227 */ /* 0x000fe200078e00ff */
[----:B------:R0:W-:Y:S03]  /*15570*/  STL [R1+0x26c], R7 ;  /* 0x00026c0701007387 */ /* 0x0001e60000100800 */
[----:B------:R-:W-:Y:S01]  /*15580*/  @!P2 IMAD.MOV R15, RZ, RZ, -R15 ;  /* 0x000000ffff0fa224 */ /* 0x000fe200078e0a0f */
[----:B------:R-:W-:Y:S01]  /*15590*/  ISETP.GT.U32.AND P2, PT, R3, R13, PT ;  /* 0x0000000d0300720c */ /* 0x000fe20003f44070 */
[----:B------:R-:W-:-:S02]  /*155a0*/  IMAD.MOV R10, RZ, RZ, -R10 ;  /* 0x000000ffff0a7224 */ /* 0x000fc400078e0a0a */
[----:B------:R-:W-:Y:S01]  /*155b0*/  IMAD.HI.U32 R11, R4, R16, RZ ;  /* 0x00000010040b7227 */ /* 0x000fe200078e00ff */
[----:B------:R1:W-:Y:S03]  /*155c0*/  STL [R1+0x248], R15 ;  /* 0x0002480f01007387 */ /* 0x0003e60000100800 */
[C---:B------:R-:W-:Y:S02]  /*155d0*/  IMAD R9, R3.reuse, R10, R9 ;  /* 0x0000000a03097224 */ /* 0x040fe400078e0209 */
[----:B------:R-:W-:Y:S02]  /*155e0*/  @!P4 IMAD.IADD R14, R14, 0x1, -R3 ;  /* 0x000000010e0ec824 */ /* 0x000fe400078e0a03 */
[----:B------:R-:W-:Y:S01]  /*155f0*/  IMAD.MOV R11, RZ, RZ, -R11 ;  /* 0x000000ffff0b7224 */ /* 0x000fe200078e0a0b */
[----:B------:R-:W-:Y:S01]  /*15600*/  ISETP.GT.U32.AND P4, PT, R3, R9, PT ;  /* 0x000000090300720c */ /* 0x000fe20003f84070 */
[--C-:B------:R-:W-:Y:S01]  /*15610*/  @!P5 IMAD.IADD R2, R2, 0x1, -R3.reuse ;  /* 0x000000010202d824 */ /* 0x100fe200078e0a03 */
[----:B------:R-:W-:Y:S01]  /*15620*/  ISETP.GE.AND P5, PT, R8, RZ, PT ;  /* 0x000000ff0800720c */ /* 0x000fe20003fa6270 */
[----:B------:R-:W-:-:S02]  /*15630*/  @!P2 IMAD.IADD R13, R13, 0x1, -R3 ;  /* 0x000000010d0da824 */ /* 0x000fc400078e0a03 */
[----:B0-----:R-:W-:Y:S02]  /*15640*/  IMAD.MOV.U32 R7, RZ, RZ, R12 ;  /* 0x000000ffff077224 */ /* 0x001fe400078e000c */
[C---:B------:R-:W-:Y:S01]  /*15650*/  IMAD R16, R3.reuse, R11, R16 ;  /* 0x0000000b03107224 */ /* 0x040fe200078e0210 */
[----:B------:R-:W-:Y:S01]  /*15660*/  ISETP.GT.U32.AND P2, PT, R3, R13, PT ;  /* 0x0000000d0300720c */ /* 0x000fe20003f44070 */
[----:B-1----:R-:W-:Y:S02]  /*15670*/  IMAD.MOV.U32 R15, RZ, RZ, R2 ;  /* 0x000000ffff0f7224 */ /* 0x002fe400078e0002 */
[----:B------:R-:W-:Y:S01]  /*15680*/  @!P1 IMAD.MOV R7, RZ, RZ, -R7 ;  /* 0x000000ffff079224 */ /* 0x000fe200078e0a07 */
[----:B------:R-:W-:Y:S01]  /*15690*/  ISETP.GE.AND P1, PT, R5, RZ, PT ;  /* 0x000000ff0500720c */ /* 0x000fe20003f26270 */
[----:B------:R-:W-:Y:S01]  /*156a0*/  @!P6 IMAD.MOV R15, RZ, RZ, -R15 ;  /* 0x000000ffff0fe224 */ /* 0x000fe200078e0a0f */
[----:B------:R-:W-:Y:S01]  /*156b0*/  ISETP.GT.U32.AND P6, PT, R3, R16, PT ;  /* 0x000000100300720c */ /* 0x000fe20003fc4070 */
[----:B------:R-:W-:Y:S01]  /*156c0*/  @!P4 IMAD.IADD R9, R9, 0x1, -R3 ;  /* 0x000000010909c824 */ /* 0x000fe200078e0a03 */
[----:B------:R0:W-:Y:S01]  /*156d0*/  STL [R1+0x24c], R7 ;  /* 0x00024c0701007387 */ /* 0x0001e20000100800 */
[----:B------:R-:W-:-:S02]  /*156e0*/  VIADD R12, R0, 0x6c ;  /* 0x0000006c000c7836 */ /* 0x000fc40000000000 */
[C---:B------:R-:W-:Y:S01]  /*156f0*/  VIADD R11, R0.reuse, 0x6b ;  /* 0x0000006b000b7836 */ /* 0x040fe20000000000 */
[----:B------:R-:W-:Y:S01]  /*15700*/  ISETP.GT.U32.AND P4, PT, R3, R9, PT ;  /* 0x000000090300720c */ /* 0x000fe20003f84070 */
[--C-:B------:R-:W-:Y:S01]  /*15710*/  @!P2 IMAD.IADD R13, R13, 0x1, -R3.reuse ;  /* 0x000000010d0da824 */ /* 0x100fe200078e0a03 */
[----:B------:R-:W-:Y:S01]  /*15720*/  IABS R8, R12 ;  /* 0x0000000c00087213 */ /* 0x000fe20000000000 */
[----:B------:R-:W-:Y:S01]  /*15730*/  STL [R1+0x260], R15 ;  /* 0x0002600f01007387 */ /* 0x000fe20000100800 */
[----:B------:R-:W-:Y:S01]  /*15740*/  IABS R10, R11 ;  /* 0x0000000b000a7213 */ /* 0x000fe20000000000 */
[----:B------:R-:W-:Y:S01]  /*15750*/  VIADD R5, R0, 0x6a ;  /* 0x0000006a00057836 */ /* 0x000fe20000000000 */
[----:B------:R-:W-:Y:S01]  /*15760*/  ISETP.GE.AND P2, PT, R11, RZ, PT ;  /* 0x000000ff0b00720c */ /* 0x000fe20003f46270 */
[----:B0-----:R-:W-:Y:S02]  /*15770*/  IMAD.MOV.U32 R7, RZ, RZ, R14 ;  /* 0x000000ffff077224 */ /* 0x001fe400078e000e */
[----:B------:R-:W-:Y:S01]  /*15780*/  @!P6 IMAD.IADD R16, R16, 0x1, -R3 ;  /* 0x000000011010e824 */ /* 0x000fe200078e0a03 */
[----:B------:R-:W-:Y:S01]  /*15790*/  IABS R2, R5 ;  /* 0x0000000500027213 */ /* 0x000fe20000000000 */
[----:B------:R-:W-:Y:S01]  /*157a0*/  @!P3 IMAD.MOV R7, RZ, RZ, -R7 ;  /* 0x000000ffff07b224 */ /* 0x000fe200078e0a07 */
[----:B------:R-:W-:Y:S01]  /*157b0*/  ISETP.GE.AND P3, PT, R12, RZ, PT ;  /* 0x000000ff0c00720c */ /* 0x000fe20003f66270 */
[----:B------:R-:W-:Y:S01]  /*157c0*/  IMAD.HI.U32 R14, R4, R8, RZ ;  /* 0x00000008040e7227 */ /* 0x000fe200078e00ff */
[----:B------:R-:W-:-:S02]  /*157d0*/  ISETP.GT.U32.AND P6, PT, R3, R16, PT ;  /* 0x000000100300720c */ /* 0x000fc40003fc4070 */
[----:B------:R0:W-:Y:S01]  /*157e0*/  STL [R1+0x25c], R7 ;  /* 0x00025c0701007387 */ /* 0x0001e20000100800 */
[----:B------:R-:W-:-:S04]  /*157f0*/  IMAD.HI.U32 R11, R4, R10, RZ ;  /* 0x0000000a040b7227 */ /* 0x000fc800078e00ff */
[----:B------:R-:W-:Y:S02]  /*15800*/  IMAD.MOV R14, RZ, RZ, -R14 ;  /* 0x000000ffff0e7224 */ /* 0x000fe400078e0a0e */
[----:B------:R-:W-:Y:S02]  /*15810*/  IMAD.MOV R11, RZ, RZ, -R11 ;  /* 0x000000ffff0b7224 */ /* 0x000fe400078e0a0b */
[----:B------:R-:W-:Y:S02]  /*15820*/  @!P4 IMAD.IADD R9, R9, 0x1, -R3 ;  /* 0x000000010909c824 */ /* 0x000fe400078e0a03 */
[----:B0-----:R-:W-:Y:S02]  /*15830*/  IMAD.MOV.U32 R7, RZ, RZ, R13 ;  /* 0x000000ffff077224 */ /* 0x001fe400078e000d */
[----:B------:R-:W-:Y:S02]  /*15840*/  IMAD R8, R3, R14, R8 ;  /* 0x0000000e03087224 */ /* 0x000fe400078e0208 */
[----:B------:R-:W-:Y:S01]  /*15850*/  @!P0 IMAD.MOV R7, RZ, RZ, -R7 ;  /* 0x000000ffff078224 */ /* 0x000fe200078e0a07 */
[----:B------:R-:W-:Y:S01]  /*15860*/  ISETP.GE.AND P0, PT, R5, RZ, PT ;  /* 0x000000ff0500720c */ /* 0x000fe20003f06270 */
[C---:B------:R-:W-:Y:S01]  /*15870*/  IMAD R5, R3.reuse, R11, R10 ;  /* 0x0000000b03057224 */ /* 0x040fe200078e020a */
[----:B------:R-:W-:Y:S01]  /*15880*/  ISETP.GT.U32.AND P4, PT, R3, R8, PT ;  /* 0x000000080300720c */ /* 0x000fe20003f84070 */
[----:B------:R-:W-:Y:S01]  /*15890*/  IMAD.HI.U32 R12, R4, R2, RZ ;  /* 0x00000002040c7227 */ /* 0x000fe200078e00ff */
[----:B------:R0:W-:Y:S03]  /*158a0*/  STL [R1+0x254], R7 ;  /* 0x0002540701007387 */ /* 0x0001e60000100800 */
[----:B------:R-:W-:-:S02]  /*158b0*/  IMAD.MOV R12, RZ, RZ, -R12 ;  /* 0x000000ffff0c7224 */ /* 0x000fc400078e0a0c */
[----:B------:R-:W-:Y:S02]  /*158c0*/  @!P6 IMAD.IADD R16, R16, 0x1, -R3 ;  /* 0x000000011010e824 */ /* 0x000fe400078e0a03 */
[C---:B------:R-:W-:Y:S02]  /*158d0*/  IMAD R2, R3.reuse, R12, R2 ;  /* 0x0000000c03027224 */ /* 0x040fe400078e0202 */
[----:B------:R-:W-:Y:S02]  /*158e0*/  VIADD R12, R0, 0x69 ;  /* 0x00000069000c7836 */ /* 0x000fe40000000000 */
[----:B0-----:R-:W-:Y:S02]  /*158f0*/  IMAD.MOV.U32 R7, RZ, RZ, R9 ;  /* 0x000000ffff077224 */ /* 0x001fe400078e0009 */
[----:B------:R-:W-:Y:S01]  /*15900*/  @!P4 IMAD.IADD R8, R8, 0x1, -R3 ;  /* 0x000000010808c824 */ /* 0x000fe200078e0a03 */
[----:B------:R-:W-:Y:S01]  /*15910*/  ISETP.GE.AND P6, PT, R12, RZ, PT ;  /* 0x000000ff0c00720c */ /* 0x000fe20003fc6270 */
[----:B------:R-:W-:Y:S01]  /*15920*/  @!P1 IMAD.MOV R7, RZ, RZ, -R7 ;  /* 0x000000ffff079224 */ /* 0x000fe200078e0a07 */
[C---:B------:R-:W-:Y:S01]  /*15930*/  ISETP.GT.U32.AND P1, PT, R3.reuse, R5, PT ;  /* 0x000000050300720c */ /* 0x040fe20003f24070 */
[C---:B------:R-:W-:Y:S01]  /*15940*/  VIADD R11, R0.reuse, 0x66 ;  /* 0x00000066000b7836 */ /* 0x040fe20000000000 */
[----:B------:R-:W-:Y:S01]  /*15950*/  ISETP.GT.U32.AND P4, PT, R3, R8, PT ;  /* 0x000000080300720c */ /* 0x000fe20003f84070 */
[C---:B------:R-:W-:Y:S01]  /*15960*/  VIADD R9, R0.reuse, 0x68 ;  /* 0x0000006800097836 */ /* 0x040fe20000000000 */
[----:B------:R0:W-:Y:S01]  /*15970*/  STL [R1+0x258], R7 ;  /* 0x0002580701007387 */ /* 0x0001e20000100800 */
[----:B------:R-:W-:Y:S01]  /*15980*/  IABS R12, R12 ;  /* 0x0000000c000c7213 */ /* 0x000fe20000000000 */
[----:B------:R-:W-:Y:S01]  /*15990*/  VIADD R10, R0, 0x67 ;  /* 0x00000067000a7836 */ /* 0x000fe20000000000 */
[----:B------:R-:W-:Y:S01]  /*159a0*/  IABS R15, R11 ;  /* 0x0000000b000f7213 */ /* 0x000fe20000000000 */
[----:B------:R-:W-:Y:S01]  /*159b0*/  IMAD.HI.U32 R24, R4, R21, RZ ;  /* 0x0000001504187227 */ /* 0x000fe200078e00ff */
[----:B------:R-:W-:-:S02]  /*159c0*/  IABS R13, R9 ;  /* 0x00000009000d7213 */ /* 0x000fc40000000000 */
[----:B------:R-:W-:Y:S01]  /*159d0*/  IABS R14, R10 ;  /* 0x0000000a000e7213 */ /* 0x000fe20000000000 */
[----:B------:R-:W-:Y:S02]  /*159e0*/  IMAD.MOV R24, RZ, RZ, -R24 ;  /* 0x000000ffff187224 */ /* 0x000fe400078e0a18 */
[----:B0-----:R-:W-:Y:S02]  /*159f0*/  IMAD.MOV.U32 R7, RZ, RZ, R16 ;  /* 0x000000ffff077224 */ /* 0x001fe400078e0010 */
[----:B------:R-:W-:Y:S02]  /*15a00*/  @!P1 IMAD.IADD R5, R5, 0x1, -R3 ;  /* 0x0000000105059824 */ /* 0x000fe400078e0a03 */
[----:B------:R-:W-:Y:S01]  /*15a10*/  @!P5 IMAD.MOV R7, RZ, RZ, -R7 ;  /* 0x000000ffff07d224 */ /* 0x000fe200078e0a07 */
[C---:B------:R-:W-:Y:S01]  /*15a20*/  ISETP.GT.U32.AND P5, PT, R3.reuse, R2, PT ;  /* 0x000000020300720c */ /* 0x040fe20003fa4070 */
[----:B------:R-:W-:Y:S01]  /*15a30*/  IMAD.HI.U32 R16, R4, R12, RZ ;  /* 0x0000000c04107227 */ /* 0x000fe200078e00ff */
[----:B------:R-:W-:-:S02]  /*15a40*/  ISETP.GT.U32.AND P1, PT, R3, R5, PT ;  /* 0x000000050300720c */ /* 0x000fc40003f24070 */
[----:B------:R0:W-:Y:S01]  /*15a50*/  STL [R1+0x250], R7 ;  /* 0x0002500701007387 */ /* 0x0001e20000100800 */
[--C-:B------:R-:W-:Y:S01]  /*15a60*/  @!P4 IMAD.IADD R8, R8, 0x1, -R3.reuse ;  /* 0x000000010808c824 */ /* 0x100fe200078e0a03 */
[----:B------:R-:W-:Y:S01]  /*15a70*/  ISETP.GE.AND P4, PT, R9, RZ, PT ;  /* 0x000000ff0900720c */ /* 0x000fe20003f86270 */
[----:B------:R-:W-:Y:S02]  /*15a80*/  IMAD.MOV R16, RZ, RZ, -R16 ;  /* 0x000000ffff107224 */ /* 0x000fe400078e0a10 */
[----:B------:R-:W-:Y:S02]  /*15a90*/  IMAD.MOV.U32 R19, RZ, RZ, R8 ;  /* 0x000000ffff137224 */ /* 0x000fe400078e0008 */
[----:B------:R-:W-:Y:S02]  /*15aa0*/  IMAD R12, R3, R16, R12 ;  /* 0x00000010030c7224 */ /* 0x000fe400078e020c */
[--C-:B------:R-:W-:Y:S02]  /*15ab0*/  @!P5 IMAD.IADD R2, R2, 0x1, -R3.reuse ;  /* 0x000000010202d824 */ /* 0x100fe400078e0a03 */
[----:B------:R-:W-:Y:S01]  /*15ac0*/  @!P1 IMAD.IADD R5, R5, 0x1, -R3 ;  /* 0x0000000105059824 */ /* 0x000fe200078e0a03 */
[C---:B------:R-:W-:Y:S01]  /*15ad0*/  ISETP.GT.U32.AND P1, PT, R3.reuse, R12, PT ;  /* 0x0000000c0300720c */ /* 0x040fe20003f24070 */
[----:B------:R-:W-:Y:S01]  /*15ae0*/  IMAD.HI.U32 R9, R4, R15, RZ ;  /* 0x0000000f04097227 */ /* 0x000fe200078e00ff */
[----:B------:R-:W-:-:S03]  /*15af0*/  ISETP.GT.U32.AND P5, PT, R3, R2, PT ;  /* 0x000000020300720c */ /* 0x000fc60003fa4070 */
[----:B0-----:R-:W-:Y:S02]  /*15b00*/  IMAD.MOV.U32 R7, RZ, RZ, R5 ;  /* 0x000000ffff077224 */ /* 0x001fe400078e0005 */
[----:B------:R-:W-:Y:S02]  /*15b10*/  @!P3 IMAD.MOV R19, RZ, RZ, -R19 ;  /* 0x000000ffff13b224 */ /* 0x000fe400078e0a13 */
[----:B------:R-:W-:Y:S01]  /*15b20*/  @!P2 IMAD.MOV R7, RZ, RZ, -R7 ;  /* 0x000000ffff07a224 */ /* 0x000fe200078e0a07 */
[----:B------:R-:W-:Y:S01]  /*15b30*/  ISETP.GE.AND P2, PT, R10, RZ, PT ;  /* 0x000000ff0a00720c */ /* 0x000fe20003f46270 */
[----:B------:R-:W-:Y:S01]  /*15b40*/  IMAD.MOV R8, RZ, RZ, -R9 ;  /* 0x000000ffff087224 */ /* 0x000fe200078e0a09 */
[----:B------:R-:W-:Y:S01]  /*15b50*/  STL [R1+0x240], R19 ;  /* 0x0002401301007387 */ /* 0x000fe20000100800 */
[----:B------:R-:W-:-:S03]  /*15b60*/  IMAD.HI.U32 R17, R4, R13, RZ ;  /* 0x0000000d04117227 */ /* 0x000fc600078e00ff */
[----:B------:R0:W-:Y:S01]  /*15b70*/  STL [R1+0x23c], R7 ;  /* 0x00023c0701007387 */ /* 0x0001e20000100800 */
[----:B------:R-:W-:Y:S02]  /*15b80*/  @!P5 IMAD.IADD R2, R2, 0x1, -R3 ;  /* 0x000000010202d824 */ /* 0x000fe400078e0a03 */
[----:B------:R-:W-:Y:S02]  /*15b90*/  IMAD R15, R3, R8, R15 ;  /* 0x00000008030f7224 */ /* 0x000fe400078e020f */
[----:B------:R-:W-:Y:S02]  /*15ba0*/  IMAD.MOV R17, RZ, RZ, -R17 ;  /* 0x000000ffff117224 */ /* 0x000fe400078e0a11 */
[----:B------:R-:W-:-:S04]  /*15bb0*/  IMAD.HI.U32 R18, R4, R14, RZ ;  /* 0x0000000e04127227 */ /* 0x000fc800078e00ff */
[----:B0-----:R-:W-:Y:S02]  /*15bc0*/  IMAD.MOV.U32 R7, RZ, RZ, R2 ;  /* 0x000000ffff077224 */ /* 0x001fe400078e0002 */
[C---:B------:R-:W-:Y:S02]  /*15bd0*/  IMAD R17, R3.reuse, R17, R13 ;  /* 0x0000001103117224 */ /* 0x040fe400078e020d */
[----:B------:R-:W-:Y:S01]  /*15be0*/  @!P0 IMAD.MOV R7, RZ, RZ, -R7 ;  /* 0x000000ffff078224 */ /* 0x000fe200078e0a07 */
[C---:B------:R-:W-:Y:S01]  /*15bf0*/  ISETP.GT.U32.AND P0, PT, R3.reuse, R15, PT ;  /* 0x0000000f0300720c */ /* 0x040fe20003f04070 */
[----:B------:R-:W-:Y:S01]  /*15c00*/  VIADD R5, R0, 0x65 ;  /* 0x0000006500057836 */ /* 0x000fe20000000000 */
[C---:B------:R-:W-:Y:S01]  /*15c10*/  ISETP.GT.U32.AND P3, PT, R3.reuse, R17, PT ;  /* 0x000000110300720c */ /* 0x040fe20003f64070 */
[----:B------:R-:W-:Y:S01]  /*15c20*/  IMAD.MOV R18, RZ, RZ, -R18 ;  /* 0x000000ffff127224 */ /* 0x000fe200078e0a12 */
[----:B------:R0:W-:Y:S01]  /*15c30*/  STL [R1+0x238], R7 ;  /* 0x0002380701007387 */ /* 0x0001e20000100800 */
[----:B------:R-:W-:Y:S01]  /*15c40*/  @!P1 IMAD.IADD R12, R12, 0x1, -R3 ;  /* 0x000000010c0c9824 */ /* 0x000fe200078e0a03 */
[----:B------:R-:W-:Y:S01]  /*15c50*/  IABS R13, R5 ;  /* 0x00000005000d7213 */ /* 0x000fe20000000000 */
[----:B------:R-:W-:-:S02]  /*15c60*/  IMAD R14, R3, R18, R14 ;  /* 0x00000012030e7224 */ /* 0x000fc400078e020e */
[----:B------:R-:W-:Y:S01]  /*15c70*/  VIADD R8, R0, 0x64 ;  /* 0x0000006400087836 */ /* 0x000fe20000000000 */
[C---:B------:R-:W-:Y:S01]  /*15c80*/  ISETP.GT.U32.AND P1, PT, R3.reuse, R12, PT ;  /* 0x0000000c0300720c */ /* 0x040fe20003f24070 */
[----:B------:R-:W-:Y:S01]  /*15c90*/  IMAD.HI.U32 R10, R4, R13, RZ ;  /* 0x0000000d040a7227 */ /* 0x000fe200078e00ff */
[----:B------:R-:W-:Y:S02]  /*15ca0*/  ISETP.GT.U32.AND P5, PT, R3, R14, PT ;  /* 0x0000000e0300720c */ /* 0x000fe40003fa4070 */
[----:B------:R-:W-:Y:S01]  /*15cb0*/  IABS R2, R8 ;  /* 0x0000000800027213 */ /* 0x000fe20000000000 */
[--C-:B------:R-:W-:Y:S02]  /*15cc0*/  @!P0 IMAD.IADD R15, R15, 0x1, -R3.reuse ;  /* 0x000000010f0f8824 */ /* 0x100fe400078e0a03 */
[----:B------:R-:W-:Y:S02]  /*15cd0*/  IMAD.MOV R10, RZ, RZ, -R10 ;  /* 0x000000ffff0a7224 */ /* 0x000fe400078e0a0a */
[----:B------:R-:W-:Y:S01]  /*15ce0*/  @!P3 IMAD.IADD R17, R17, 0x1, -R3 ;  /* 0x000000011111b824 */ /* 0x000fe200078e0a03 */
[C---:B------:R-:W-:Y:S01]  /*15cf0*/  ISETP.GT.U32.AND P0, PT, R3.reuse, R15, PT ;  /* 0x0000000f0300720c */ /* 0x040fe20003f04070 */
[----:B------:R-:W-:-:S02]  /*15d00*/  IMAD R13, R3, R10, R13 ;  /* 0x0000000a030d7224 */ /* 0x000fc400078e020d */
[----:B------:R-:W-:Y:S01]  /*15d10*/  IMAD.HI.U32 R10, R4, R2, RZ ;  /* 0x00000002040a7227 */ /* 0x000fe200078e00ff */
[----:B------:R-:W-:-:S03]  /*15d20*/  ISETP.GT.U32.AND P3, PT, R3, R17, PT ;  /* 0x000000110300720c */ /* 0x000fc60003f64070 */
[--C-:B------:R-:W-:Y:S01]  /*15d30*/  @!P1 IMAD.IADD R12, R12, 0x1, -R3.reuse ;  /* 0x000000010c0c9824 */ /* 0x100fe200078e0a03 */
[----:B------:R-:W-:Y:S01]  /*15d40*/  ISETP.GE.AND P1, PT, R11, RZ, PT ;  /* 0x000000ff0b00720c */ /* 0x000fe20003f26270 */
[----:B------:R-:W-:Y:S02]  /*15d50*/  IMAD.MOV R10, RZ, RZ, -R10 ;  /* 0x000000ffff0a7224 */ /* 0x000fe400078e0a0a */
[--C-:B------:R-:W-:Y:S02]  /*15d60*/  @!P5 IMAD.IADD R14, R14, 0x1, -R3.reuse ;  /* 0x000000010e0ed824 */ /* 0x100fe400078e0a03 */
[----:B------:R-:W-:Y:S02]  /*15d70*/  IMAD.MOV.U32 R16, RZ, RZ, R12 ;  /* 0x000000ffff107224 */ /* 0x000fe400078e000c */
[C---:B------:R-:W-:Y:S01]  /*15d80*/  IMAD R12, R3.reuse, R10, R2 ;  /* 0x0000000a030c7224 */ /* 0x040fe200078e0202 */
[----:B------:R-:W-:Y:S01]  /*15d90*/  ISETP.GT.U32.AND P5, PT, R3, R14, PT ;  /* 0x0000000e0300720c */ /* 0x000fe20003fa4070 */
[----:B------:R-:W-:-:S02]  /*15da0*/  @!P0 IMAD.IADD R15, R15, 0x1, -R3 ;  /* 0x000000010f0f8824 */ /* 0x000fc400078e0a03 */
[C---:B------:R-:W-:Y:S01]  /*15db0*/  VIADD R9, R0.reuse, 0x63 ;  /* 0x0000006300097836 */ /* 0x040fe20000000000 */
[----:B------:R-:W-:Y:S01]  /*15dc0*/  ISETP.GT.U32.AND P0, PT, R3, R12, PT ;  /* 0x0000000c0300720c */ /* 0x000fe20003f04070 */
[----:B------:R-:W-:Y:S01]  /*15dd0*/  @!P3 IMAD.IADD R17, R17, 0x1, -R3 ;  /* 0x000000011111b824 */ /* 0x000fe200078e0a03 */
[----:B------:R-:W-:Y:S01]  /*15de0*/  ISETP.GT.U32.AND P3, PT, R3, R13, PT ;  /* 0x0000000d0300720c */ /* 0x000fe20003f64070 */
[----:B------:R-:W-:Y:S01]  /*15df0*/  VIADD R2, R0, 0x62 ;  /* 0x0000006200027836 */ /* 0x000fe20000000000 */
[----:B------:R-:W-:Y:S01]  /*15e00*/  IABS R18, R9 ;  /* 0x0000000900127213 */ /* 0x000fe20000000000 */
[----:B------:R-:W-:Y:S01]  /*15e10*/  @!P6 IMAD.MOV R16, RZ, RZ, -R16 ;  /* 0x000000ffff10e224 */ /* 0x000fe200078e0a10 */
[----:B------:R-:W-:Y:S01]  /*15e20*/  ISETP.GE.AND P6, PT, R5, RZ, PT ;  /* 0x000000ff0500720c */ /* 0x000fe20003fc6270 */
[----:B0-----:R-:W-:Y:S02]  /*15e30*/  IMAD.MOV.U32 R7, RZ, RZ, R17 ;  /* 0x000000ffff077224 */ /* 0x001fe400078e0011 */
[----:B------:R-:W-:Y:S01]  /*15e40*/  IMAD.HI.U32 R11, R4, R18, RZ ;  /* 0x00000012040b7227 */ /* 0x000fe200078e00ff */
[----:B------:R0:W-:Y:S03]  /*15e50*/  STL [R1+0x234], R16 ;  /* 0x0002341001007387 */ /* 0x0001e60000100800 */
[--C-:B------:R-:W-:Y:S01]  /*15e60*/  @!P5 IMAD.IADD R14, R14, 0x1, -R3.reuse ;  /* 0x000000010e0ed824 */ /* 0x100fe200078e0a03 */
[----:B------:R-:W-:Y:S01]  /*15e70*/  ISETP.GE.AND P5, PT, R9, RZ, PT ;  /* 0x000000ff0900720c */ /* 0x000fe20003fa6270 */
[----:B------:R-:W-:Y:S01]  /*15e80*/  @!P0 IMAD.IADD R12, R12, 0x1, -R3 ;  /* 0x000000010c0c8824 */ /* 0x000fe200078e0a03 */
[----:B------:R-:W-:Y:S01]  /*15e90*/  IABS R9, R2 ;  /* 0x0000000200097213 */ /* 0x000fe20000000000 */
[----:B------:R-:W-:-:S02]  /*15ea0*/  IMAD.MOV R11, RZ, RZ, -R11 ;  /* 0x000000ffff0b7224 */ /* 0x000fc400078e0a0b */
[----:B------:R-:W-:Y:S01]  /*15eb0*/  @!P3 IMAD.IADD R13, R13, 0x1, -R3 ;  /* 0x000000010d0db824 */ /* 0x000fe200078e0a03 */
[C---:B------:R-:W-:Y:S01]  /*15ec0*/  ISETP.GT.U32.AND P0, PT, R3.reuse, R12, PT ;  /* 0x0000000c0300720c */ /* 0x040fe20003f04070 */
[----:B0-----:R-:W-:Y:S02]  /*15ed0*/  IMAD.MOV.U32 R16, RZ, RZ, R14 ;  /* 0x000000ffff107224 */ /* 0x001fe400078e000e */
[C---:B------:R-:W-:Y:S01]  /*15ee0*/  IMAD R18, R3.reuse, R11, R18 ;  /* 0x0000000b03127224 */ /* 0x040fe200078e0212 */
[----:B------:R-:W-:Y:S01]  /*15ef0*/  ISETP.GT.U32.AND P3, PT, R3, R13, PT ;  /* 0x0000000d0300720c */ /* 0x000fe20003f64070 */
[----:B------:R-:W-:-:S04]  /*15f00*/  IMAD.HI.U32 R11, R4, R9, RZ ;  /* 0x00000009040b7227 */ /* 0x000fc800078e00ff */
[----:B------:R-:W-:Y:S01]  /*15f10*/  @!P4 IMAD.MOV R7, RZ, RZ, -R7 ;  /* 0x000000ffff07c224 */ /* 0x000fe200078e0a07 */
[----:B------:R-:W-:Y:S01]  /*15f20*/  ISETP.GE.AND P4, PT, R8, RZ, PT ;  /* 0x000000ff0800720c */ /* 0x000fe20003f86270 */
[----:B------:R-:W-:Y:S01]  /*15f30*/  @!P2 IMAD.MOV R16, RZ, RZ, -R16 ;  /* 0x000000ffff10a224 */ /* 0x000fe200078e0a10 */
[----:B------:R-:W-:Y:S01]  /*15f40*/  ISETP.GE.AND P2, PT, R2, RZ, PT ;  /* 0x000000ff0200720c */ /* 0x000fe20003f46270 */
[----:B------:R-:W-:Y:S01]  /*15f50*/  VIADD R5, R0, 0x61 ;  /* 0x0000006100057836 */ /* 0x000fe20000000000 */
[----:B------:R0:W-:Y:S01]  /*15f60*/  STL [R1+0x220], R7 ;  /* 0x0002200701007387 */ /* 0x0001e20000100800 */
[----:B------:R-:W-:Y:S02]  /*15f70*/  IMAD.MOV R11, RZ, RZ, -R11 ;  /* 0x000000ffff0b7224 */ /* 0x000fe400078e0a0b */
[----:B------:R-:W-:Y:S01]  /*15f80*/  @!P0 IMAD.IADD R12, R12, 0x1, -R3 ;  /* 0x000000010c0c8824 */ /* 0x000fe200078e0a03 */
[----:B------:R1:W-:Y:S01]  /*15f90*/  STL [R1+0x22c], R16 ;  /* 0x00022c1001007387 */ /* 0x0003e20000100800 */
[----:B------:R-:W-:-:S02]  /*15fa0*/  IMAD R9, R3, R11, R9 ;  /* 0x0000000b03097224 */ /* 0x000fc400078e0209 */
[----:B------:R-:W-:Y:S01]  /*15fb0*/  @!P3 IMAD.IADD R13, R13, 0x1, -R3 ;  /* 0x000000010d0db824 */ /* 0x000fe200078e0a03 */
[C---:B------:R-:W-:Y:S01]  /*15fc0*/  ISETP.GT.U32.AND P3, PT, R3.reuse, R18, PT ;  /* 0x000000120300720c */ /* 0x040fe20003f64070 */
[----:B------:R-:W-:Y:S01]  /*15fd0*/  VIADD R2, R0, 0x60 ;  /* 0x0000006000027836 */ /* 0x000fe20000000000 */
[----:B------:R-:W-:Y:S01]  /*15fe0*/  ISETP.GT.U32.AND P0, PT, R3, R9, PT ;  /* 0x000000090300720c */ /* 0x000fe20003f04070 */
[----:B0-----:R-:W-:Y:S02]  /*15ff0*/  IMAD.MOV.U32 R7, RZ, RZ, R15 ;  /* 0x000000ffff077224 */ /* 0x001fe400078e000f */
[----:B------:R-:W-:Y:S01]  /*16000*/  IMAD.MOV.U32 R15, RZ, RZ, R13 ;  /* 0x000000ffff0f7224 */ /* 0x000fe200078e000d */
[----:B-1----:R-:W-:Y:S01]  /*16010*/  IABS R16, R5 ;  /* 0x0000000500107213 */ /* 0x002fe20000000000 */
[----:B------:R-:W-:Y:S01]  /*16020*/  @!P1 IMAD.MOV R7, RZ, RZ, -R7 ;  /* 0x000000ffff079224 */ /* 0x000fe200078e0a07 */
[----:B------:R-:W-:Y:S01]  /*16030*/  ISETP.GE.AND P1, PT, R5, RZ, PT ;  /* 0x000000ff0500720c */ /* 0x000fe20003f26270 */
[----:B------:R-:W-:Y:S01]  /*16040*/  @!P6 IMAD.MOV R15, RZ, RZ, -R15 ;  /* 0x000000ffff0fe224 */ /* 0x000fe200078e0a0f */
[----:B------:R-:W-:Y:S01]  /*16050*/  IABS R8, R2 ;  /* 0x0000000200087213 */ /* 0x000fe20000000000 */
[----:B------:R-:W-:Y:S01]  /*16060*/  IMAD.HI.U32 R5, R4, R16, RZ ;  /* 0x0000001004057227 */ /* 0x000fe200078e00ff */
[----:B------:R0:W-:Y:S03]  /*16070*/  STL [R1+0x230], R7 ;  /* 0x0002300701007387 */ /* 0x0001e60000100800 */
[----:B------:R-:W-:Y:S01]  /*16080*/  IMAD.MOV R5, RZ, RZ, -R5 ;  /* 0x000000ffff057224 */ /* 0x000fe200078e0a05 */
[----:B------:R1:W-:Y:S01]  /*16090*/  STL [R1+0x224], R15 ;  /* 0x0002240f01007387 */ /* 0x0003e20000100800 */
[----:B------:R-:W-:-:S02]  /*160a0*/  @!P0 IMAD.IADD R9, R9, 0x1, -R3 ;  /* 0x0000000109098824 */ /* 0x000fc400078e0a03 */
[C---:B------:R-:W-:Y:S02]  /*160b0*/  IMAD R16, R3.reuse, R5, R16 ;  /* 0x0000000503107224 */ /* 0x040fe400078e0210 */
[----:B------:R-:W-:Y:S01]  /*160c0*/  VIADD R10, R0, 0x5f ;  /* 0x0000005f000a7836 */ /* 0x000fe20000000000 */
[C---:B------:R-:W-:Y:S01]  /*160d0*/  ISETP.GT.U32.AND P0, PT, R3.reuse, R9, PT ;  /* 0x000000090300720c */ /* 0x040fe20003f04070 */
[----:B------:R-:W-:Y:S01]  /*160e0*/  IMAD.HI.U32 R11, R4, R8, RZ ;  /* 0x00000008040b7227 */ /* 0x000fe200078e00ff */
[----:B------:R-:W-:Y:S02]  /*160f0*/  ISETP.GT.U32.AND P6, PT, R3, R16, PT ;  /* 0x000000100300720c */ /* 0x000fe40003fc4070 */
[----:B------:R-:W-:Y:S01]  /*16100*/  IABS R14, R10 ;  /* 0x0000000a000e7213 */ /* 0x000fe20000000000 */
[----:B0-----:R-:W-:Y:S02]  /*16110*/  IMAD.MOV.U32 R7, RZ, RZ, R12 ;  /* 0x000000ffff077224 */ /* 0x001fe400078e000c */
[----:B------:R-:W-:-:S02]  /*16120*/  IMAD.MOV R11, RZ, RZ, -R11 ;  /* 0x000000ffff0b7224 */ /* 0x000fc400078e0a0b */
[----:B------:R-:W-:Y:S02]  /*16130*/  VIADD R17, R0, 0x5e ;  /* 0x0000005e00117836 */ /* 0x000fe40000000000 */
[----:B------:R-:W-:Y:S01]  /*16140*/  @!P4 IMAD.MOV R7, RZ, RZ, -R7 ;  /* 0x000000ffff07c224 */ /* 0x000fe200078e0a07 */
[----:B------:R-:W-:Y:S01]  /*16150*/  ISETP.GE.AND P4, PT, R2, RZ, PT ;  /* 0x000000ff0200720c */ /* 0x000fe20003f86270 */
[--C-:B------:R-:W-:Y:S02]  /*16160*/  @!P3 IMAD.IADD R18, R18, 0x1, -R3.reuse ;  /* 0x000000011212b824 */ /* 0x100fe400078e0a03 */
[----:B------:R-:W-:Y:S01]  /*16170*/  @!P6 IMAD.IADD R16, R16, 0x1, -R3 ;  /* 0x000000011010e824 */ /* 0x000fe200078e0a03 */
[----:B------:R0:W-:Y:S01]  /*16180*/  STL [R1+0x228], R7 ;  /* 0x0002280701007387 */ /* 0x0001e20000100800 */
[----:B------:R-:W-:Y:S01]  /*16190*/  IMAD.HI.U32 R5, R4, R14, RZ ;  /* 0x0000000e04057227 */ /* 0x000fe200078e00ff */
[C---:B------:R-:W-:Y:S02]  /*161a0*/  ISETP.GT.U32.AND P3, PT, R3.reuse, R18, PT ;  /* 0x000000120300720c */ /* 0x040fe40003f64070 */
[C---:B------:R-:W-:Y:S01]  /*161b0*/  ISETP.GT.U32.AND P6, PT, R3.reuse, R16, PT ;  /* 0x000000100300720c */ /* 0x040fe20003fc4070 */
[----:B------:R-:W-:Y:S01]  /*161c0*/  IMAD R2, R3, R11, R8 ;  /* 0x0000000b03027224 */ /* 0x000fe200078e0208 */
[----:B------:R-:W-:Y:S01]  /*161d0*/  IABS R11, R17 ;  /* 0x00000011000b7213 */ /* 0x000fe20000000000 */
[----:B------:R-:W-:-:S02]  /*161e0*/  IMAD.MOV R5, RZ, RZ, -R5 ;  /* 0x000000ffff057224 */ /* 0x000fc400078e0a05 */
[----:B------:R-:W-:Y:S01]  /*161f0*/  @!P0 IMAD.IADD R9, R9, 0x1, -R3 ;  /* 0x0000000109098824 */ /* 0x000fe200078e0a03 */
[----:B------:R-:W-:Y:S01]  /*16200*/  ISETP.GT.U32.AND P0, PT, R3, R2, PT ;  /* 0x000000020300720c */ /* 0x000fe20003f04070 */
[----:B-1----:R-:W-:-:S04]  /*16210*/  IMAD.HI.U32 R15, R4, R11, RZ ;  /* 0x0000000b040f7227 */ /* 0x002fc800078e00ff */
[C---:B------:R-:W-:Y:S02]  /*16220*/  IMAD R14, R3.reuse, R5, R14 ;  /* 0x00000005030e7224 */ /* 0x040fe400078e020e */
[----:B------:R-:W-:Y:S02]  /*16230*/  VIADD R5, R0, 0x5d ;  /* 0x0000005d00057836 */ /* 0x000fe40000000000 */
[----:B------:R-:W-:Y:S02]  /*16240*/  IMAD.MOV R15, RZ, RZ, -R15 ;  /* 0x000000ffff0f7224 */ /* 0x000fe400078e0a0f */
[----:B------:R-:W-:Y:S01]  /*16250*/  @!P6 IMAD.IADD R16, R16, 0x1, -R3 ;  /* 0x000000011010e824 */ /* 0x000fe200078e0a03 */
[----:B------:R-:W-:Y:S01]  /*16260*/  IABS R23, R5 ;  /* 0x0000000500177213 */ /* 0x000fe20000000000 */
[C---:B------:R-:W-:Y:S01]  /*16270*/  IMAD R11, R3.reuse, R15, R11 ;  /* 0x0000000f030b7224 */ /* 0x040fe200078e020b */
[C---:B------:R-:W-:Y:S01]  /*16280*/  ISETP.GT.U32.AND P6, PT, R3.reuse, R14, PT ;  /* 0x0000000e0300720c */ /* 0x040fe20003fc4070 */
[--C-:B------:R-:W-:Y:S01]  /*16290*/  @!P3 IMAD.IADD R18, R18, 0x1, -R3.reuse ;  /* 0x000000011212b824 */ /* 0x100fe200078e0a03 */
[----:B------:R-:W-:Y:S01]  /*162a0*/  ISETP.GE.AND P3, PT, R10, RZ, PT ;  /* 0x000000ff0a00720c */ /* 0x000fe20003f66270 */
[----:B------:R-:W-:Y:S01]  /*162b0*/  @!P0 IMAD.IADD R2, R2, 0x1, -R3 ;  /* 0x0000000102028824 */ /* 0x000fe200078e0a03 */
[----:B------:R-:W-:Y:S01]  /*162c0*/  ISETP.GT.U32.AND P0, PT, R3, R11, PT ;  /* 0x0000000b0300720c */ /* 0x000fe20003f04070 */
[----:B------:R-:W-:-:S04]  /*162d0*/  IMAD.HI.U32 R22, R4, R23, RZ ;  /* 0x0000001704167227 */ /* 0x000fc800078e00ff */
[----:B0-----:R-:W-:Y:S02]  /*162e0*/  IMAD.MOV.U32 R7, RZ, RZ, R18 ;  /* 0x000000ffff077224 */ /* 0x001fe400078e0012 */
[----:B------:R-:W-:Y:S02]  /*162f0*/  IMAD.MOV R22, RZ, RZ, -R22 ;  /* 0x000000ffff167224 */ /* 0x000fe400078e0a16 */
[C---:B------:R-:W-:Y:S02]  /*16300*/  VIADD R8, R0.reuse, 0x5b ;  /* 0x0000005b00087836 */ /* 0x040fe40000000000 */
[----:B------:R-:W-:Y:S01]  /*16310*/  @!P5 IMAD.MOV R7, RZ, RZ, -R7 ;  /* 0x000000ffff07d224 */ /* 0x000fe200078e0a07 */
[C---:B------:R-:W-:Y:S01]  /*16320*/  ISETP.GT.U32.AND P5, PT, R3.reuse, R2, PT ;  /* 0x000000020300720c */ /* 0x040fe20003fa4070 */
[C---:B------:R-:W-:Y:S01]  /*16330*/  IMAD R22, R3.reuse, R22, R23 ;  /* 0x0000001603167224 */ /* 0x040fe200078e0217 */
[----:B------:R-:W-:Y:S01]  /*16340*/  IABS R10, R8 ;  /* 0x00000008000a7213 */ /* 0x000fe20000000000 */
[----:B------:R-:W-:Y:S01]  /*16350*/  VIADD R13, R0, 0x5a ;  /* 0x0000005a000d7836 */ /* 0x000fe20000000000 */
[----:B------:R0:W-:Y:S01]  /*16360*/  STL [R1+0x1e8], R7 ;  /* 0x0001e80701007387 */ /* 0x0001e20000100800 */
[--C-:B------:R-:W-:Y:S01]  /*16370*/  @!P6 IMAD.IADD R14, R14, 0x1, -R3.reuse ;  /* 0x000000010e0ee824 */ /* 0x100fe200078e0a03 */
[----:B------:R-:W-:Y:S01]  /*16380*/  ISETP.GT.U32.AND P6, PT, R3, R22, PT ;  /* 0x000000160300720c */ /* 0x000fe20003fc4070 */
[----:B------:R-:W-:Y:S01]  /*16390*/  @!P0 IMAD.IADD R11, R11, 0x1, -R3 ;  /* 0x000000010b0b8824 */ /* 0x000fe200078e0a03 */
[----:B------:R-:W-:Y:S01]  /*163a0*/  IABS R12, R13 ;  /* 0x0000000d000c7213 */ /* 0x000fe20000000000 */
[----:B------:R-:W-:Y:S01]  /*163b0*/  IMAD.HI.U32 R19, R4, R10, RZ ;  /* 0x0000000a04137227 */ /* 0x000fe200078e00ff */
[----:B------:R-:W-:-:S03]  /*163c0*/  ISETP.GT.U32.AND P0, PT, R3, R14, PT ;  /* 0x0000000e0300720c */ /* 0x000fc60003f04070 */
[----:B------:R-:W-:-:S04]  /*163d0*/  IMAD.HI.U32 R15, R4, R12, RZ ;  /* 0x0000000c040f7227 */ /* 0x000fc800078e00ff */
[----:B0-----:R-:W-:Y:S02]  /*163e0*/  IMAD.MOV.U32 R7, RZ, RZ, R9 ;  /* 0x000000ffff077224 */ /* 0x001fe400078e0009 */
[----:B------:R-:W-:Y:S02]  /*163f0*/  IMAD.MOV R19, RZ, RZ, -R19 ;  /* 0x000000ffff137224 */ /* 0x000fe400078e0a13 */
[----:B------:R-:W-:Y:S01]  /*16400*/  @!P2 IMAD.MOV R7, RZ, RZ, -R7 ;  /* 0x000000ffff07a224 */ /* 0x000fe200078e0a07 */
[C---:B------:R-:W-:Y:S01]  /*16410*/  ISETP.GT.U32.AND P2, PT, R3.reuse, R11, PT ;  /* 0x0000000b0300720c */ /* 0x040fe20003f44070 */
[C---:B------:R-:W-:Y:S02]  /*16420*/  IMAD R21, R3.reuse, R24, R21 ;  /* 0x0000001803157224 */ /* 0x040fe400078e0215 */
[----:B------:R-:W-:Y:S01]  /*16430*/  IMAD.MOV R15, RZ, RZ, -R15 ;  /* 0x000000ffff0f7224 */ /* 0x000fe200078e0a0f */
[----:B------:R0:W-:Y:S01]  /*16440*/  STL [R1+0x1e0], R7 ;  /* 0x0001e00701007387 */ /* 0x0001e20000100800 */
[----:B------:R-:W-:-:S02]  /*16450*/  IMAD R10, R3, R19, R10 ;  /* 0x00000013030a7224 */ /* 0x000fc400078e020a */
[--C-:B------:R-:W-:Y:S02]  /*16460*/  @!P6 IMAD.IADD R22, R22, 0x1, -R3.reuse ;  /* 0x000000011616e824 */ /* 0x100fe400078e0a03 */
[C---:B------:R-:W-:Y:S02]  /*16470*/  IMAD R12, R3.reuse, R15, R12 ;  /* 0x0000000f030c7224 */ /* 0x040fe400078e020c */
[--C-:B------:R-:W-:Y:S01]  /*16480*/  @!P5 IMAD.IADD R2, R2, 0x1, -R3.reuse ;  /* 0x000000010202d824 */ /* 0x100fe200078e0a03 */
[----:B------:R-:W-:Y:S01]  /*16490*/  ISETP.GT.U32.AND P5, PT, R3, R10, PT ;  /* 0x0000000a0300720c */ /* 0x000fe20003fa4070 */
[----:B------:R-:W-:Y:S01]  /*164a0*/  @!P2 IMAD.IADD R11, R11, 0x1, -R3 ;  /* 0x000000010b0ba824 */ /* 0x000fe200078e0a03 */
[C---:B------:R-:W-:Y:S01]  /*164b0*/  ISETP.GT.U32.AND P6, PT, R3.reuse, R22, PT ;  /* 0x000000160300720c */ /* 0x040fe20003fc4070 */
[----:B0-----:R-:W-:Y:S01]  /*164c0*/  IMAD.MOV.U32 R7, RZ, RZ, R16 ;  /* 0x000000ffff077224 */ /* 0x001fe200078e0010 */
[----:B------:R-:W-:Y:S01]  /*164d0*/  ISETP.GT.U32.AND P2, PT, R3, R12, PT ;  /* 0x0000000c0300720c */ /* 0x000fe20003f44070 */
[----:B------:R-:W-:-:S02]  /*164e0*/  VIADD R19, R0, 0x59 ;  /* 0x0000005900137836 */ /* 0x000fc40000000000 */
[----:B------:R-:W-:Y:S01]  /*164f0*/  @!P1 IMAD.MOV R7, RZ, RZ, -R7 ;  /* 0x000000ffff079224 */ /* 0x000fe200078e0a07 */
[----:B------:R-:W-:Y:S01]  /*16500*/  ISETP.GT.U32.AND P1, PT, R3, R21, PT ;  /* 0x000000150300720c */ /* 0x000fe20003f24070 */
[--C-:B------:R-:W-:Y:S01]  /*16510*/  @!P0 IMAD.IADD R14, R14, 0x1, -R3.reuse ;  /* 0x000000010e0e8824 */ /* 0x100fe200078e0a03 */
[----:B------:R-:W-:Y:S01]  /*16520*/  IABS R15, R19 ;  /* 0x00000013000f7213 */ /* 0x000fe20000000000 */
[----:B------:R-:W-:Y:S01]  /*16530*/  VIADD R18, R0, 0x58 ;  /* 0x0000005800127836 */ /* 0x000fe20000000000 */
[----:B------:R0:W-:Y:S01]  /*16540*/  STL [R1+0x1dc], R7 ;  /* 0x0001dc0701007387 */ /* 0x0001e20000100800 */
[----:B------:R-:W-:Y:S01]  /*16550*/  @!P5 IMAD.IADD R10, R10, 0x1, -R3 ;  /* 0x000000010a0ad824 */ /* 0x000fe200078e0a03 */
[----:B------:R-:W-:Y:S01]  /*16560*/  ISETP.GE.AND P0, PT, R17, RZ, PT ;  /* 0x000000ff1100720c */ /* 0x000fe20003f06270 */
[----:B------:R-:W-:Y:S01]  /*16570*/  IMAD.MOV.U32 R23, RZ, RZ, R2 ;  /* 0x000000ffff177224 */ /* 0x000fe200078e0002 */
[----:B------:R-:W-:Y:S01]  /*16580*/  IABS R9, R18 ;  /* 0x0000001200097213 */ /* 0x000fe20000000000 */
[----:B------:R-:W-:Y:S01]  /*16590*/  IMAD.HI.U32 R16, R4, R15, RZ ;  /* 0x0000000f04107227 */ /* 0x000fe200078e00ff */
[----:B------:R-:W-:-:S03]  /*165a0*/  ISETP.GE.AND P5, PT, R8, RZ, PT ;  /* 0x000000ff0800720c */ /* 0x000fc60003fa6270 */
[--C-:B------:R-:W-:Y:S01]  /*165b0*/  @!P1 IMAD.IADD R21, R21, 0x1, -R3.reuse ;  /* 0x0000000115159824 */ /* 0x100fe200078e0a03 */
[----:B------:R-:W-:Y:S01]  /*165c0*/  ISETP.GE.AND P1, PT, R20, RZ, PT ;  /* 0x000000ff1400720c */ /* 0x000fe20003f26270 */
[--C-:B------:R-:W-:Y:S01]  /*165d0*/  @!P6 IMAD.IADD R22, R22, 0x1, -R3.reuse ;  /* 0x000000011616e824 */ /* 0x100fe200078e0a03 */
[----:B------:R-:W-:Y:S01]  /*165e0*/  ISETP.GE.AND P6, PT, R5, RZ, PT ;  /* 0x000000ff0500720c */ /* 0x000fe20003fc6270 */
[----:B0-----:R-:W-:Y:S02]  /*165f0*/  IMAD.MOV.U32 R7, RZ, RZ, R14 ;  /* 0x000000ffff077224 */ /* 0x001fe400078e000e */
[----:B------:R-:W-:Y:S01]  /*16600*/  @!P2 IMAD.IADD R12, R12, 0x1, -R3 ;  /* 0x000000010c0ca824 */ /* 0x000fe200078e0a03 */
[C---:B------:R-:W-:Y:S01]  /*16610*/  ISETP.GT.U32.AND P2, PT, R3.reuse, R21, PT ;  /* 0x000000150300720c */ /* 0x040fe20003f44070 */
[----:B------:R-:W-:Y:S01]  /*16620*/  @!P4 IMAD.MOV R23, RZ, RZ, -R23 ;  /* 0x000000ffff17c224 */ /* 0x000fe200078e0a17 */
[----:B------:R-:W-:Y:S01]  /*16630*/  ISETP.GT.U32.AND P4, PT, R3, R10, PT ;  /* 0x0000000a0300720c */ /* 0x000fe20003f84070 */
[----:B------:R-:W-:-:S02]  /*16640*/  IMAD.MOV R16, RZ, RZ, -R16 ;  /* 0x000000ffff107224 */ /* 0x000fc400078e0a10 */
[----:B------:R-:W-:Y:S01]  /*16650*/  @!P3 IMAD.MOV R7, RZ, RZ, -R7 ;  /* 0x000000ffff07b224 */ /* 0x000fe200078e0a07 */
[----:B------:R-:W-:Y:S01]  /*16660*/  STL [R1+0x1d0], R23 ;  /* 0x0001d01701007387 */ /* 0x000fe20000100800 */
[----:B------:R-:W-:Y:S01]  /*16670*/  IMAD.HI.U32 R17, R4, R9, RZ ;  /* 0x0000000904117227 */ /* 0x000fe200078e00ff */
[C---:B------:R-:W-:Y:S02]  /*16680*/  ISETP.GT.U32.AND P3, PT, R3.reuse, R12, PT ;  /* 0x0000000c0300720c */ /* 0x040fe40003f64070 */
[----:B------:R0:W-:Y:S01]  /*16690*/  STL [R1+0x1cc], R7 ;  /* 0x0001cc0701007387 */ /* 0x0001e20000100800 */
[----:B------:R-:W-:Y:S02]  /*166a0*/  IMAD R16, R3, R16, R15 ;  /* 0x0000001003107224 */ /* 0x000fe400078e020f */
[----:B------:R-:W-:Y:S02]  /*166b0*/  IMAD.MOV.U32 R8, RZ, RZ, R11 ;  /* 0x000000ffff087224 */ /* 0x000fe400078e000b */
[----:B------:R-:W-:-:S02]  /*166c0*/  IMAD.MOV R17, RZ, RZ, -R17 ;  /* 0x000000ffff117224 */ /* 0x000fc400078e0a11 */
[----:B------:R-:W-:Y:S02]  /*166d0*/  VIADD R2, R0, 0x57 ;  /* 0x0000005700027836 */ /* 0x000fe40000000000 */
[----:B------:R-:W-:Y:S01]  /*166e0*/  @!P0 IMAD.MOV R8, RZ, RZ, -R8 ;  /* 0x000000ffff088224 */ /* 0x000fe200078e0a08 */
[C---:B------:R-:W-:Y:S01]  /*166f0*/  ISETP.GT.U32.AND P0, PT, R3.reuse, R16, PT ;  /* 0x000000100300720c */ /* 0x040fe20003f04070 */
[----:B0-----:R-:W-:Y:S01]  /*16700*/  IMAD.MOV.U32 R7, RZ, RZ, R22 ;  /* 0x000000ffff077224 */ /* 0x001fe200078e0016 */
[----:B------:R-:W-:Y:S01]  /*16710*/  IABS R15, R2 ;  /* 0x00000002000f7213 */ /* 0x000fe20000000000 */
[----:B------:R-:W-:Y:S01]  /*16720*/  IMAD R9, R3, R17, R9 ;  /* 0x0000001103097224 */ /* 0x000fe200078e0209 */
[----:B------:R-:W-:Y:S01]  /*16730*/  STL [R1+0x1c8], R8 ;  /* 0x0001c80801007387 */ /* 0x000fe20000100800 */
[----:B------:R-:W-:Y:S01]  /*16740*/  @!P6 IMAD.MOV R7, RZ, RZ, -R7 ;  /* 0x000000ffff07e224 */ /* 0x000fe200078e0a07 */
[----:B------:R-:W-:Y:S01]  /*16750*/  ISETP.GE.AND P6, PT, R13, RZ, PT ;  /* 0x000000ff0d00720c */ /* 0x000fe20003fc6270 */
[--C-:B------:R-:W-:Y:S01]  /*16760*/  @!P2 IMAD.IADD R21, R21, 0x1, -R3.reuse ;  /* 0x000000011515a824 */ /* 0x100fe200078e0a03 */
[----:B------:R-:W-:Y:S01]  /*16770*/  ISETP.GT.U32.AND P2, PT, R3, R9, PT ;  /* 0x000000090300720c */ /* 0x000fe20003f44070 */
[----:B------:R-:W-:Y:S01]  /*16780*/  @!P4 IMAD.IADD R10, R10, 0x1, -R3 ;  /* 0x000000010a0ac824 */ /* 0x000fe200078e0a03 */
[----:B------:R0:W-:Y:S01]  /*16790*/  STL [R1+0x1c4], R7 ;  /* 0x0001c40701007387 */ /* 0x0001e20000100800 */
[----:B------:R-:W-:Y:S01]  /*167a0*/  IMAD.MOV.U32 R14, RZ, RZ, R21 ;  /* 0x000000ffff0e7224 */ /* 0x000fe200078e0015 */
[----:B------:R-:W-:Y:S01]  /*167b0*/  ISETP.GE.AND P4, PT, R19, RZ, PT ;  /* 0x000000ff1300720c */ /* 0x000fe20003f86270 */
[----:B------:R-:W-:-:S04]  /*167c0*/  IMAD.HI.U32 R11, R4, R15, RZ ;  /* 0x0000000f040b7227 */ /* 0x000fc800078e00ff */
[----:B------:R-:W-:Y:S02]  /*167d0*/  @!P1 IMAD.MOV R14, RZ, RZ, -R14 ;  /* 0x000000ffff0e9224 */ /* 0x000fe400078e0a0e */
[--C-:B------:R-:W-:Y:S01]  /*167e0*/  @!P3 IMAD.IADD R12, R12, 0x1, -R3.reuse ;  /* 0x000000010c0cb824 */ /* 0x100fe200078e0a03 */
[----:B------:R-:W-:Y:S01]  /*167f0*/  ISETP.GE.AND P3, PT, R18, RZ, PT ;  /* 0x000000ff1200720c */ /* 0x000fe20003f66270 */
[----:B0-----:R-:W-:Y:S01]  /*16800*/  IMAD.MOV.U32 R7, RZ, RZ, R10 ;  /* 0x000000ffff077224 */ /* 0x001fe200078e000a */
[----:B------:R-:W-:Y:S01]  /*16810*/  STL [R1+0x1c0], R14 ;  /* 0x0001c00e01007387 */ /* 0x000fe20000100800 */
[----:B------:R-:W-:Y:S01]  /*16820*/  @!P0 IMAD.IADD R16, R16, 0x1, -R3 ;  /* 0x0000000110108824 */ /* 0x000fe200078e0a03 */
[----:B------:R-:W-:Y:S01]  /*16830*/  ISETP.GE.AND P0, PT, R2, RZ, PT ;  /* 0x000000ff0200720c */ /* 0x000fe20003f06270 */
[----:B------:R-:W-:Y:S02]  /*16840*/  @!P5 IMAD.MOV R7, RZ, RZ, -R7 ;  /* 0x000000ffff07d224 */ /* 0x000fe400078e0a07 */
[----:B------:R-:W-:Y:S01]  /*16850*/  IMAD.MOV R11, RZ, RZ, -R11 ;  /* 0x000000ffff0b7224 */ /* 0x000fe200078e0a0b */
[C---:B------:R-:W-:Y:S01]  /*16860*/  ISETP.GT.U32.AND P1, PT, R3.reuse, R16, PT ;  /* 0x000000100300720c */ /* 0x040fe20003f24070 */
[----:B------:R-:W-:Y:S01]  /*16870*/  VIADD R5, R0, 0x56 ;  /* 0x0000005600057836 */ /* 0x000fe20000000000 */
[----:B------:R0:W-:Y:S01]  /*16880*/  STL [R1+0x1bc], R7 ;  /* 0x0001bc0701007387 */ /* 0x0001e20000100800 */
[----:B------:R-:W-:-:S02]  /*16890*/  IMAD R15, R3, R11, R15 ;  /* 0x0000000b030f7224 */ /* 0x000fc400078e020f */
[----:B------:R-:W-:Y:S01]  /*168a0*/  @!P2 IMAD.IADD R9, R9, 0x1, -R3 ;  /* 0x000000010909a824 */ /* 0x000fe200078e0a03 */
[----:B------:R-:W-:Y:S02]  /*168b0*/  IABS R8, R5 ;  /* 0x0000000500087213 */ /* 0x000fe40000000000 */
[----:B------:R-:W-:Y:S01]  /*168c0*/  ISETP.GE.AND P2, PT, R5, RZ, PT ;  /* 0x000000ff0500720c */ /* 0x000fe20003f46270 */
[----:B------:R-:W-:Y:S01]  /*168d0*/  VIADD R5, R0, 0x55 ;  /* 0x0000005500057836 */ /* 0x000fe20000000000 */
[----:B------:R-:W-:Y:S01]  /*168e0*/  ISETP.GT.U32.AND P5, PT, R3, R9, PT ;  /* 0x000000090300720c */ /* 0x000fe20003fa4070 */
[----:B------:R-:W-:-:S04]  /*168f0*/  IMAD.HI.U32 R2, R4, R8, RZ ;  /* 0x0000000804027227 */ /* 0x000fc800078e00ff */
[----:B0-----:R-:W-:Y:S02]  /*16900*/  IMAD.MOV.U32 R7, RZ, RZ, R12 ;  /* 0x000000ffff077224 */ /* 0x001fe400078e000c */
[----:B------:R-:W-:Y:S02]  /*16910*/  IMAD.MOV R2, RZ, RZ, -R2 ;  /* 0x000000ffff027224 */ /* 0x000fe400078e0a02 */
[----:B------:R-:W-:Y:S01]  /*16920*/  @!P6 IMAD.MOV R7, RZ, RZ, -R7 ;  /* 0x000000ffff07e224 */ /* 0x000fe200078e0a07 */
[----:B------:R-:W-:Y:S01]  /*16930*/  ISETP.GT.U32.AND P6, PT, R3, R15, PT ;  /* 0x0000000f0300720c */ /* 0x000fe20003fc4070 */
[--C-:B------:R-:W-:Y:S01]  /*16940*/  @!P1 IMAD.IADD R16, R16, 0x1, -R3.reuse ;  /* 0x0000000110109824 */ /* 0x100fe200078e0a03 */
[----:B------:R-:W-:Y:S01]  /*16950*/  ISETP.GE.AND P1, PT, R5, RZ, PT ;  /* 0x000000ff0500720c */ /* 0x000fe20003f26270 */
[----:B------:R-:W-:Y:S01]  /*16960*/  IMAD R18, R3, R2, R8 ;  /* 0x0000000203127224 */ /* 0x000fe200078e0208 */
[----:B------:R0:W-:Y:S01]  /*16970*/  STL [R1+0x80], R7 ;  /* 0x0000800701007387 */ /* 0x0001e20000100800 */
[----:B------:R-:W-:Y:S01]  /*16980*/  IABS R5, R5 ;  /* 0x0000000500057213 */ /* 0x000fe20000000000 */
[----:B------:R-:W-:-:S02]  /*16990*/  @!P5 IMAD.IADD R9, R9, 0x1, -R3 ;  /* 0x000000010909d824 */ /* 0x000fc400078e0a03 */
[----:B------:R-:W-:Y:S01]  /*169a0*/  ISETP.GT.U32.AND P5, PT, R3, R18, PT ;  /* 0x000000120300720c */ /* 0x000fe20003fa4070 */
[----:B------:R-:W-:Y:S02]  /*169b0*/  VIADD R2, R0, 0x53 ;  /* 0x0000005300027836 */ /* 0x000fe40000000000 */
[----:B------:R-:W-:-:S03]  /*169c0*/  IMAD.HI.U32 R13, R4, R5, RZ ;  /* 0x00000005040d7227 */ /* 0x000fc600078e00ff */
[----:B------:R-:W-:Y:S01]  /*169d0*/  IABS R11, R2 ;  /* 0x00000002000b7213 */ /* 0x000fe20000000000 */
[----:B0-----:R-:W-:Y:S02]  /*169e0*/  IMAD.MOV.U32 R7, RZ, RZ, R16 ;  /* 0x000000ffff077224 */ /* 0x001fe400078e0010 */
[----:B------:R-:W-:Y:S02]  /*169f0*/  @!P6 IMAD.IADD R15, R15, 0x1, -R3 ;  /* 0x000000010f0fe824 */ /* 0x000fe400078e0a03 */
[----:B------:R-:W-:Y:S02]  /*16a00*/  @!P4 IMAD.MOV R7, RZ, RZ, -R7 ;  /* 0x000000ffff07c224 */ /* 0x000fe400078e0a07 */
[----:B------:R-:W-:Y:S01]  /*16a10*/  IMAD.MOV R13, RZ, RZ, -R13 ;  /* 0x000000ffff0d7224 */ /* 0x000fe200078e0a0d */
[C---:B------:R-:W-:Y:S01]  /*16a20*/  ISETP.GT.U32.AND P4, PT, R3.reuse, R15, PT ;  /* 0x0000000f0300720c */ /* 0x040fe20003f84070 */
[----:B------:R-:W-:Y:S01]  /*16a30*/  VIADD R8, R0, 0x54 ;  /* 0x0000005400087836 */ /* 0x000fe20000000000 */
[----:B------:R0:W-:Y:S01]  /*16a40*/  STL [R1+0x7c], R7 ;  /* 0x00007c0701007387 */ /* 0x0001e20000100800 */
[----:B------:R-:W-:-:S02]  /*16a50*/  IMAD R16, R3, R13, R5 ;  /* 0x0000000d03107224 */ /* 0x000fc400078e0205 */
[----:B------:R-:W-:Y:S01]  /*16a60*/  @!P5 IMAD.IADD R18, R18, 0x1, -R3 ;  /* 0x000000011212d824 */ /* 0x000fe200078e0a03 */
[----:B------:R-:W-:Y:S01]  /*16a70*/  IABS R12, R8 ;  /* 0x00000008000c7213 */ /* 0x000fe20000000000 */
[----:B------:R-:W-:Y:S01]  /*16a80*/  VIADD R5, R0, 0x4f ;  /* 0x0000004f00057836 */ /* 0x000fe20000000000 */
[----:B------:R-:W-:Y:S01]  /*16a90*/  ISETP.GE.AND P6, PT, R8, RZ, PT ;  /* 0x000000ff0800720c */ /* 0x000fe20003fc6270 */
[----:B------:R-:W-:Y:S01]  /*16aa0*/  IMAD.HI.U32 R8, R4, R11, RZ ;  /* 0x0000000b04087227 */ /* 0x000fe200078e00ff */
[----:B------:R-:W-:-:S03]  /*16ab0*/  ISETP.GT.U32.AND P5, PT, R3, R18, PT ;  /* 0x000000120300720c */ /* 0x000fc60003fa4070 */
[----:B------:R-:W-:Y:S01]  /*16ac0*/  @!P4 IMAD.IADD R15, R15, 0x1, -R3 ;  /* 0x000000010f0fc824 */ /* 0x000fe200078e0a03 */
[----:B------:R-:W-:Y:S01]  /*16ad0*/  ISETP.GT.U32.AND P4, PT, R3, R16, PT ;  /* 0x000000100300720c */ /* 0x000fe20003f84070 */
[----:B0-----:R-:W-:Y:S01]  /*16ae0*/  IMAD.MOV.U32 R7, RZ, RZ, R9 ;  /* 0x000000ffff077224 */ /* 0x001fe200078e0009 */
[----:B------:R-:W-:Y:S01]  /*16af0*/  IABS R9, R5 ;  /* 0x0000000500097213 */ /* 0x000fe20000000000 */
[----:B------:R-:W-:-:S04]  /*16b00*/  IMAD.HI.U32 R10, R4, R12, RZ ;  /* 0x0000000c040a7227 */ /* 0x000fc800078e00ff */
[----:B------:R-:W-:Y:S01]  /*16b10*/  @!P3 IMAD.MOV R7, RZ, RZ, -R7 ;  /* 0x000000ffff07b224 */ /* 0x000fe200078e0a07 */
[----:B------:R-:W-:Y:S01]  /*16b20*/  ISETP.GE.AND P3, PT, R2, RZ, PT ;  /* 0x000000ff0200720c */ /* 0x000fe20003f66270 */
[----:B------:R-:W-:Y:S02]  /*16b30*/  IMAD.MOV R8, RZ, RZ, -R8 ;  /* 0x000000ffff087224 */ /* 0x000fe400078e0a08 */
[----:B------:R-:W-:Y:S01]  /*16b40*/  IMAD.MOV R10, RZ, RZ, -R10 ;  /* 0x000000ffff0a7224 */ /* 0x000fe200078e0a0a */
[----:B------:R0:W-:Y:S01]  /*16b50*/  STL [R1+0x1b8], R7 ;  /* 0x0001b80701007387 */ /* 0x0001e20000100800 */
[----:B------:R-:W-:Y:S02]  /*16b60*/  VIADD R2, R0, 0x52 ;  /* 0x0000005200027836 */ /* 0x000fe40000000000 */
[C---:B------:R-:W-:Y:S02]  /*16b70*/  IMAD R11, R3.reuse, R8, R11 ;  /* 0x00000008030b7224 */ /* 0x040fe400078e020b */
[C---:B------:R-:W-:Y:S01]  /*16b80*/  IMAD R12, R3.reuse, R10, R12 ;  /* 0x0000000a030c7224 */ /* 0x040fe200078e020c */
[----:B------:R-:W-:Y:S01]  /*16b90*/  IABS R8, R2 ;  /* 0x0000000200087213 */ /* 0x000fe20000000000 */
[--C-:B------:R-:W-:Y:S01]  /*16ba0*/  @!P4 IMAD.IADD R16, R16, 0x1, -R3.reuse ;  /* 0x000000011010c824 */ /* 0x100fe200078e0a03 */
[C---:B------:R-:W-:Y:S01]  /*16bb0*/  ISETP.GT.U32.AND P4, PT, R3.reuse, R11, PT ;  /* 0x0000000b0300720c */ /* 0x040fe20003f84070 */
[----:B------:R-:W-:Y:S01]  /*16bc0*/  @!P5 IMAD.IADD R18, R18, 0x1, -R3 ;  /* 0x000000011212d824 */ /* 0x000fe200078e0a03 */
[----:B------:R-:W-:Y:S01]  /*16bd0*/  ISETP.GT.U32.AND P5, PT, R3, R12, PT ;  /* 0x0000000c0300720c */ /* 0x000fe20003fa4070 */
[----:B0-----:R-:W-:-:S02]  /*16be0*/  IMAD.MOV.U32 R7, RZ, RZ, R15 ;  /* 0x000000ffff077224 */ /* 0x001fc400078e000f */
[----:B------:R-:W-:-:S04]  /*16bf0*/  IMAD.HI.U32 R15, R4, R8, RZ ;  /* 0x00000008040f7227 */ /* 0x000fc800078e00ff */
[----:B------:R-:W-:Y:S01]  /*16c00*/  @!P0 IMAD.MOV R7, RZ, RZ, -R7 ;  /* 0x000000ffff078224 */ /* 0x000fe200078e0a07 */
[----:B------:R-:W-:Y:S01]  /*16c10*/  ISETP.GT.U32.AND P0, PT, R3, R16, PT ;  /* 0x000000100300720c */ /* 0x000fe20003f04070 */
[----:B------:R-:W-:Y:S02]  /*16c20*/  IMAD.MOV R15, RZ, RZ, -R15 ;  /* 0x000000ffff0f7224 */ /* 0x000fe400078e0a0f */
[--C-:B------:R-:W-:Y:S01]  /*16c30*/  @!P4 IMAD.IADD R11, R11, 0x1, -R3.reuse ;  /* 0x000000010b0bc824 */ /* 0x100fe200078e0a03 */
[----:B------:R0:W-:Y:S01]  /*16c40*/  STL [R1+0x14c], R7 ;  /* 0x00014c0701007387 */ /* 0x0001e20000100800 */
[----:B------:R-:W-:Y:S02]  /*16c50*/  @!P5 IMAD.IADD R12, R12, 0x1, -R3 ;  /* 0x000000010c0cd824 */ /* 0x000fe400078e0a03 */
[C---:B------:R-:W-:Y:S01]  /*16c60*/  VIADD R13, R0.reuse, 0x51 ;  /* 0x00000051000d7836 */ /* 0x040fe20000000000 */
[C---:B------:R-:W-:Y:S01]  /*16c70*/  ISETP.GT.U32.AND P4, PT, R3.reuse, R11, PT ;  /* 0x0000000b0300720c */ /* 0x040fe20003f84070 */
[----:B------:R-:W-:Y:S01]  /*16c80*/  VIADD R10, R0, 0x50 ;  /* 0x00000050000a7836 */ /* 0x000fe20000000000 */
[----:B------:R-:W-:-:S02]  /*16c90*/  ISETP.GT.U32.AND P5, PT, R3, R12, PT ;  /* 0x0000000c0300720c */ /* 0x000fc40003fa4070 */
[----:B------:R-:W-:Y:S01]  /*16ca0*/  IABS R17, R13 ;  /* 0x0000000d00117213 */ /* 0x000fe20000000000 */
[----:B------:R-:W-:Y:S01]  /*16cb0*/  @!P0 IMAD.IADD R16, R16, 0x1, -R3 ;  /* 0x0000000110108824 */ /* 0x000fe200078e0a03 */
[----:B------:R-:W-:Y:S01]  /*16cc0*/  IABS R14, R10 ;  /* 0x0000000a000e7213 */ /* 0x000fe20000000000 */
[----:B0-----:R-:W-:Y:S02]  /*16cd0*/  IMAD.MOV.U32 R7, RZ, RZ, R18 ;  /* 0x000000ffff077224 */ /* 0x001fe400078e0012 */
[----:B------:R-:W-:-:S04]  /*16ce0*/  IMAD.HI.U32 R18, R4, R17, RZ ;  /* 0x0000001104127227 */ /* 0x000fc800078e00ff */
[----:B------:R-:W-:Y:S01]  /*16cf0*/  @!P2 IMAD.MOV R7, RZ, RZ, -R7 ;  /* 0x000000ffff07a224 */ /* 0x000fe200078e0a07 */
[----:B------:R-:W-:Y:S01]  /*16d00*/  ISETP.GE.AND P2, PT, R2, RZ, PT ;  /* 0x000000ff0200720c */ /* 0x000fe20003f46270 */
[C---:B------:R-:W-:Y:S02]  /*16d10*/  IMAD R2, R3.reuse, R15, R8 ;  /* 0x0000000f03027224 */ /* 0x040fe400078e0208 */
[C---:B------:R-:W-:Y:S01]  /*16d20*/  IMAD.HI.U32 R15, R4.reuse, R9, RZ ;  /* 0x00000009040f7227 */ /* 0x040fe200078e00ff */
[----:B------:R0:W-:Y:S02]  /*16d30*/  STL [R1+0x1b4], R7 ;  /* 0x0001b40701007387 */ /* 0x0001e40000100800 */
[----:B------:R-:W-:Y:S01]  /*16d40*/  ISETP.GT.U32.AND P0, PT, R3, R2, PT ;  /* 0x000000020300720c */ /* 0x000fe20003f04070 */
[----:B------:R-:W-:-:S04]  /*16d50*/  IMAD.HI.U32 R8, R4, R14, RZ ;  /* 0x0000000e04087227 */ /* 0x000fc800078e00ff */
[----:B------:R-:W-:Y:S02]  /*16d60*/  IMAD.MOV R15, RZ, RZ, -R15 ;  /* 0x000000ffff0f7224 */ /* 0x000fe400078e0a0f */
[----:B------:R-:W-:Y:S02]  /*16d70*/  @!P4 IMAD.IADD R11, R11, 0x1, -R3 ;  /* 0x000000010b0bc824 */ /* 0x000fe400078e0a03 */
[----:B0-----:R-:W-:Y:S02]  /*16d80*/  IMAD.MOV.U32 R7, RZ, RZ, R16 ;  /* 0x000000ffff077224 */ /* 0x001fe400078e0010 */
[----:B------:R-:W-:Y:S02]  /*16d90*/  IMAD.MOV R18, RZ, RZ, -R18 ;  /* 0x000000ffff127224 */ /* 0x000fe400078e0a12 */
[----:B------:R-:W-:Y:S02]  /*16da0*/  @!P1 IMAD.MOV R7, RZ, RZ, -R7 ;  /* 0x000000ffff079224 */ /* 0x000fe400078e0a07 */
[----:B------:R-:W-:-:S02]  /*16db0*/  @!P0 IMAD.IADD R2, R2, 0x1, -R3 ;  /* 0x0000000102028824 */ /* 0x000fc400078e0a03 */
[----:B------:R-:W-:Y:S01]  /*16dc0*/  IMAD.MOV R8, RZ, RZ, -R8 ;  /* 0x000000ffff087224 */ /* 0x000fe200078e0a08 */
[----:B------:R0:W-:Y:S01]  /*16dd0*/  STL [R1+0x198], R7 ;  /* 0x0001980701007387 */ /* 0x0001e20000100800 */
[----:B------:R-:W-:Y:S01]  /*16de0*/  @!P5 IMAD.IADD R12, R12, 0x1, -R3 ;  /* 0x000000010c0cd824 */ /* 0x000fe200078e0a03 */
[----:B------:R-:W-:Y:S01]  /*16df0*/  ISETP.GE.AND P5, PT, R13, RZ, PT ;  /* 0x000000ff0d00720c */ /* 0x000fe20003fa6270 */
[C---:B------:R-:W-:Y:S01]  /*16e00*/  IMAD R9, R3.reuse, R15, R9 ;  /* 0x0000000f03097224 */ /* 0x040fe200078e0209 */
[C---:B------:R-:W-:Y:S01]  /*16e10*/  ISETP.GT.U32.AND P1, PT, R3.reuse, R2, PT ;  /* 0x000000020300720c */ /* 0x040fe20003f24070 */
[C---:B------:R-:W-:Y:S02]  /*16e20*/  IMAD R13, R3.reuse, R18, R17 ;  /* 0x00000012030d7224 */ /* 0x040fe400078e0211 */
[C---:B------:R-:W-:Y:S02]  /*16e30*/  IMAD R14, R3.reuse, R8, R14 ;  /* 0x00000008030e7224 */ /* 0x040fe400078e020e */
[----:B------:R-:W-:Y:S01]  /*16e40*/  VIADD R8, R0, 0x4e ;  /* 0x0000004e00087836 */ /* 0x000fe20000000000 */
[C---:B------:R-:W-:Y:S01]  /*16e50*/  ISETP.GT.U32.AND P0, PT, R3.reuse, R13, PT ;  /* 0x0000000d0300720c */ /* 0x040fe20003f04070 */
[----:B0-----:R-:W-:Y:S01]  /*16e60*/  IMAD.MOV.U32 R7, RZ, RZ, R11 ;  /* 0x000000ffff077224 */ /* 0x001fe200078e000b */
[C---:B------:R-:W-:Y:S01]  /*16e70*/  ISETP.GT.U32.AND P4, PT, R3.reuse, R14, PT ;  /* 0x0000000e0300720c */ /* 0x040fe20003f84070 */
[----:B------:R-:W-:Y:S01]  /*16e80*/  IMAD.MOV.U32 R16, RZ, RZ, R12 ;  /* 0x000000ffff107224 */ /* 0x000fe200078e000c */
[----:B------:R-:W-:Y:S01]  /*16e90*/  IABS R15, R8 ;  /* 0x00000008000f7213 */ /* 0x000fe20000000000 */
[----:B------:R-:W-:Y:S01]  /*16ea0*/  @!P3 IMAD.MOV R7, RZ, RZ, -R7 ;  /* 0x000000ffff07b224 */ /* 0x000fe200078e0a07 */
[----:B------:R-:W-:Y:S01]  /*16eb0*/  ISETP.GT.U32.AND P3, PT, R3, R9, PT ;  /* 0x000000090300720c */ /* 0x000fe20003f64070 */
[----:B------:R-:W-:Y:S01]  /*16ec0*/  @!P6 IMAD.MOV R16, RZ, RZ, -R16 ;  /* 0x000000ffff10e224 */ /* 0x000fe200078e0a10 */
[----:B------:R-:W-:Y:S01]  /*16ed0*/  ISETP.GE.AND P6, PT, R10, RZ, PT ;  /* 0x000000ff0a00720c */ /* 0x000fe20003fc6270 */
[----:B------:R-:W-:Y:S01]  /*16ee0*/  @!P1 IMAD.IADD R2, R2, 0x1, -R3 ;  /* 0x0000000102029824 */ /* 0x000fe200078e0a03 */
[----:B------:R-:W-:Y:S01]  /*16ef0*/  ISETP.GE.AND P1, PT, R5, RZ, PT ;  /* 0x000000ff0500720c */ /* 0x000fe20003f26270 */
[----:B------:R-:W-:Y:S01]  /*16f00*/  IMAD.MOV.U32 R12, RZ, RZ, R15 ;  /* 0x000000ffff0c7224 */ /* 0x000fe200078e000f */
[----:B------:R-:W-:Y:S01]  /*16f10*/  STL [R1+0x1a8], R16 ;  /* 0x0001a81001007387 */ /* 0x000fe20000100800 */
[----:B------:R-:W-:-:S02]  /*16f20*/  VIADD R10, R0, 0x4d ;  /* 0x0000004d000a7836 */ /* 0x000fc40000000000 */
[----:B------:R-:W-:Y:S01]  /*16f30*/  IMAD.HI.U32 R11, R4, R12, RZ ;  /* 0x0000000c040b7227 */ /* 0x000fe200078e00ff */
[----:B------:R0:W-:Y:S02]  /*16f40*/  STL [R1+0x1ac], R7 ;  /* 0x0001ac0701007387 */ /* 0x0001e40000100800 */
[----:B------:R-:W-:Y:S01]  /*16f50*/  IABS R15, R10 ;  /* 0x0000000a000f7213 */ /* 0x000fe20000000000 */
[--C-:B------:R-:W-:Y:S02]  /*16f60*/  @!P3 IMAD.IADD R9, R9, 0x1, -R3.reuse ;  /* 0x000000010909b824 */ /* 0x100fe400078e0a03 */
[--C-:B------:R-:W-:Y:S01]  /*16f70*/  @!P0 IMAD.IADD R13, R13, 0x1, -R3.reuse ;  /* 0x000000010d0d8824 */ /* 0x100fe200078e0a03 */
[----:B------:R-:W-:Y:S01]  /*16f80*/  ISETP.GE.AND P0, PT, R8, RZ, PT ;  /* 0x000000ff0800720c */ /* 0x000fe20003f06270 */
[----:B------:R-:W-:Y:S02]  /*16f90*/  @!P4 IMAD.IADD R14, R14, 0x1, -R3 ;  /* 0x000000010e0ec824 */ /* 0x000fe400078e0a03 */
[----:B------:R-:W-:Y:S01]  /*16fa0*/  IMAD.MOV R11, RZ, RZ, -R11 ;  /* 0x000000ffff0b7224 */ /* 0x000fe200078e0a0b */
[C---:B------:R-:W-:Y:S01]  /*16fb0*/  ISETP.GT.U32.AND P4, PT, R3.reuse, R13, PT ;  /* 0x0000000d0300720c */ /* 0x040fe20003f84070 */
[----:B0-----:R-:W-:Y:S01]  /*16fc0*/  IMAD.MOV.U32 R7, RZ, RZ, R2 ;  /* 0x000000ffff077224 */ /* 0x001fe200078e0002 */
[----:B------:R-:W-:Y:S01]  /*16fd0*/  ISETP.GT.U32.AND P3, PT, R3, R14, PT ;  /* 0x0000000e0300720c */ /* 0x000fe20003f64070 */
[----:B------:R-:W-:-:S04]  /*16fe0*/  IMAD.HI.U32 R2, R4, R15, RZ ;  /* 0x0000000f04027227 */ /* 0x000fc800078e00ff */
[----:B------:R-:W-:Y:S01]  /*16ff0*/  @!P2 IMAD.MOV R7, RZ, RZ, -R7 ;  /* 0x000000ffff07a224 */ /* 0x000fe200078e0a07 */
[C---:B------:R-:W-:Y:S01]  /*17000*/  ISETP.GT.U32.AND P2, PT, R3.reuse, R9, PT ;  /* 0x000000090300720c */ /* 0x040fe20003f44070 */
[C---:B------:R-:W-:Y:S02]  /*17010*/  IMAD R12, R3.reuse, R11, R12 ;  /* 0x0000000b030c7224 */ /* 0x040fe400078e020c */
[C---:B------:R-:W-:Y:S01]  /*17020*/  VIADD R11, R0.reuse, 0x4a ;  /* 0x0000004a000b7836 */ /* 0x040fe20000000000 */
[----:B------:R0:W-:Y:S01]  /*17030*/  STL [R1+0x1b0], R7 ;  /* 0x0001b00701007387 */ /* 0x0001e20000100800 */
[C---:B------:R-:W-:Y:S02]  /*17040*/  VIADD R8, R0.reuse, 0x4c ;  /* 0x0000004c00087836 */ /* 0x040fe40000000000 */
[----:B------:R-:W-:Y:S01]  /*17050*/  IMAD.MOV R2, RZ, RZ, -R2 ;  /* 0x000000ffff027224 */ /* 0x000fe200078e0a02 */
[----:B------:R-:W-:Y:S01]  /*17060*/  IABS R17, R11 ;  /* 0x0000000b00117213 */ /* 0x000fe20000000000 */
[----:B------:R-:W-:Y:S01]  /*17070*/  VIADD R5, R0, 0x4b ;  /* 0x0000004b00057836 */ /* 0x000fe20000000000 */
[----:B------:R-:W-:Y:S01]  /*17080*/  IABS R16, R8 ;  /* 0x0000000800107213 */ /* 0x000fe20000000000 */
[----:B------:R-:W-:-:S02]  /*17090*/  IMAD R15, R3, R2, R15 ;  /* 0x00000002030f7224 */ /* 0x000fc400078e020f */
[--C-:B------:R-:W-:Y:S01]  /*170a0*/  @!P2 IMAD.IADD R9, R9, 0x1, -R3.reuse ;  /* 0x000000010909a824 */ /* 0x100fe200078e0a03 */
[----:B------:R-:W-:Y:S01]  /*170b0*/  ISETP.GE.AND P2, PT, R10, RZ, PT ;  /* 0x000000ff0a00720c */ /* 0x000fe20003f46270 */
[--C-:B------:R-:W-:Y:S01]  /*170c0*/  @!P4 IMAD.IADD R13, R13, 0x1, -R3.reuse ;  /* 0x000000010d0dc824 */ /* 0x100fe200078e0a03 */
[----:B------:R-:W-:Y:S01]  /*170d0*/  IABS R2, R5 ;  /* 0x0000000500027213 */ /* 0x000fe20000000000 */
[----:B------:R-:W-:Y:S01]  /*170e0*/  @!P3 IMAD.IADD R14, R14, 0x1, -R3 ;  /* 0x000000010e0eb824 */ /* 0x000fe200078e0a03 */
[C---:B------:R-:W-:Y:S01]  /*170f0*/  ISETP.GT.U32.AND P3, PT, R3.reuse, R15, PT ;  /* 0x0000000f0300720c */ /* 0x040fe20003f64070 */
[----:B------:R-:W-:Y:S01]  /*17100*/  IMAD.MOV.U32 R10, RZ, RZ, R17 ;  /* 0x000000ffff0a7224 */ /* 0x000fe200078e0011 */
[----:B------:R-:W-:Y:S01]  /*17110*/  ISETP.GT.U32.AND P4, PT, R3, R12, PT ;  /* 0x0000000c0300720c */ /* 0x000fe20003f84070 */
[----:B------:R-:W-:-:S04]  /*17120*/  IMAD.HI.U32 R17, R4, R16, RZ ;  /* 0x0000001004117227 */ /* 0x000fc800078e00ff */
[----:B0-----:R-:W-:Y:S02]  /*17130*/  IMAD.MOV.U32 R7, RZ, RZ, R13 ;  /* 0x000000ffff077224 */ /* 0x001fe400078e000d */
[----:B------:R-:W-:-:S04]  /*17140*/  IMAD.HI.U32 R18, R4, R2, RZ ;  /* 0x0000000204127227 */ /* 0x000fc800078e00ff */
[----:B------:R-:W-:Y:S02]  /*17150*/  IMAD.MOV R17, RZ, RZ, -R17 ;  /* 0x000000ffff117224 */ /* 0x000fe400078e0a11 */
[----:B------:R-:W-:Y:S02]  /*17160*/  @!P5 IMAD.MOV R7, RZ, RZ, -R7 ;  /* 0x000000ffff07d224 */ /* 0x000fe400078e0a07 */
[----:B------:R-:W-:Y:S02]  /*17170*/  IMAD.MOV R13, RZ, RZ, -R18 ;  /* 0x000000ffff0d7224 */ /* 0x000fe400078e0a12 */
[----:B------:R-:W-:Y:S01]  /*17180*/  IMAD R16, R3, R17, R16 ;  /* 0x0000001103107224 */ /* 0x000fe200078e0210 */
[----:B------:R0:W-:Y:S01]  /*17190*/  STL [R1+0x1a4], R7 ;  /* 0x0001a40701007387 */ /* 0x0001e20000100800 */
[----:B------:R-:W-:Y:S02]  /*171a0*/  @!P3 IMAD.IADD R15, R15, 0x1, -R3 ;  /* 0x000000010f0fb824 */ /* 0x000fe400078e0a03 */
[----:B------:R-:W-:-:S02]  /*171b0*/  IMAD R2, R3, R13, R2 ;  /* 0x0000000d03027224 */ /* 0x000fc400078e0202 */
[----:B------:R-:W-:Y:S01]  /*171c0*/  @!P6 IMAD.MOV R14, RZ, RZ, -R14 ;  /* 0x000000ffff0ee224 */ /* 0x000fe200078e0a0e */
[C---:B------:R-:W-:Y:S01]  /*171d0*/  ISETP.GT.U32.AND P6, PT, R3.reuse, R16, PT ;  /* 0x000000100300720c */ /* 0x040fe20003fc4070 */
[----:B------:R-:W-:Y:S01]  /*171e0*/  @!P4 IMAD.IADD R12, R12, 0x1, -R3 ;  /* 0x000000010c0cc824 */ /* 0x000fe200078e0a03 */
[----:B------:R-:W-:Y:S01]  /*171f0*/  ISETP.GE.AND P4, PT, R8, RZ, PT ;  /* 0x000000ff0800720c */ /* 0x000fe20003f86270 */
[----:B------:R-:W-:Y:S01]  /*17200*/  IMAD.HI.U32 R8, R4, R10, RZ ;  /* 0x0000000a04087227 */ /* 0x000fe200078e00ff */
[C---:B------:R-:W-:Y:S01]  /*17210*/  ISETP.GT.U32.AND P3, PT, R3.reuse, R15, PT ;  /* 0x0000000f0300720c */ /* 0x040fe20003f64070 */
[----:B------:R-:W-:Y:S01]  /*17220*/  STL [R1+0x18c], R14 ;  /* 0x00018c0e01007387 */ /* 0x000fe20000100800 */
[----:B------:R-:W-:Y:S01]  /*17230*/  ISETP.GT.U32.AND P5, PT, R3, R12, PT ;  /* 0x0000000c0300720c */ /* 0x000fe20003fa4070 */
[----:B0-----:R-:W-:Y:S02]  /*17240*/  IMAD.MOV.U32 R7, RZ, RZ, R9 ;  /* 0x000000ffff077224 */ /* 0x001fe400078e0009 */
[----:B------:R-:W-:-:S02]  /*17250*/  IMAD.MOV R8, RZ, RZ, -R8 ;  /* 0x000000ffff087224 */ /* 0x000fc400078e0a08 */
[----:B------:R-:W-:Y:S01]  /*17260*/  @!P1 IMAD.MOV R7, RZ, RZ, -R7 ;  /* 0x000000ffff079224 */ /* 0x000fe200078e0a07 */
[C---:B------:R-:W-:Y:S01]  /*17270*/  ISETP.GT.U32.AND P1, PT, R3.reuse, R2, PT ;  /* 0x000000020300720c */ /* 0x040fe20003f24070 */
[----:B------:R-:W-:Y:S02]  /*17280*/  VIADD R17, R0, 0x49 ;  /* 0x0000004900117836 */ /* 0x000fe40000000000 */
[----:B------:R-:W-:Y:S01]  /*17290*/  IMAD R10, R3, R8, R10 ;  /* 0x00000008030a7224 */ /* 0x000fe200078e020a */
[----:B------:R0:W-:Y:S01]  /*172a0*/  STL [R1+0x190], R7 ;  /* 0x0001900701007387 */ /* 0x0001e20000100800 */
[--C-:B------:R-:W-:Y:S01]  /*172b0*/  @!P6 IMAD.IADD R16, R16, 0x1, -R3.reuse ;  /* 0x000000011010e824 */ /* 0x100fe200078e0a03 */
[----:B------:R-:W-:Y:S01]  /*172c0*/  IABS R8, R17 ;  /* 0x0000001100087213 */ /* 0x000fe20000000000 */
[--C-:B------:R-:W-:Y:S01]  /*172d0*/  @!P3 IMAD.IADD R15, R15, 0x1, -R3.reuse ;  /* 0x000000010f0fb824 */ /* 0x100fe200078e0a03 */
[----:B------:R-:W-:Y:S01]  /*172e0*/  ISETP.GT.U32.AND P3, PT, R3, R10, PT ;  /* 0x0000000a0300720c */ /* 0x000fe20003f64070 */
[----:B------:R-:W-:Y:S01]  /*172f0*/  @!P5 IMAD.IADD R12, R12, 0x1, -R3 ;  /* 0x000000010c0cd824 */ /* 0x000fe200078e0a03 */
[----:B------:R-:W-:Y:S01]  /*17300*/  ISETP.GE.AND P5, PT, R5, RZ, PT ;  /* 0x000000ff0500720c */ /* 0x000fe20003fa6270 */
[----:B------:R-:W-:Y:S01]  /*17310*/  IMAD.HI.U32 R13, R4, R8, RZ ;  /* 0x00000008040d7227 */ /* 0x000fe200078e00ff */
[----:B------:R-:W-:-:S03]  /*17320*/  ISETP.GE.AND P6, PT, R11, RZ, PT ;  /* 0x000000ff0b00720c */ /* 0x000fc60003fc6270 */
[----:B------:R-:W-:Y:S01]  /*17330*/  @!P1 IMAD.IADD R2, R2, 0x1, -R3 ;  /* 0x0000000102029824 */ /* 0x000fe200078e0a03 */
[C---:B------:R-:W-:Y:S01]  /*17340*/  ISETP.GT.U32.AND P1, PT, R3.reuse, R16, PT ;  /* 0x000000100300720c */ /* 0x040fe20003f24070 */
[----:B------:R-:W-:Y:S02]  /*17350*/  VIADD R5, R0, 0x48 ;  /* 0x0000004800057836 */ /* 0x000fe40000000000 */
[----:B------:R-:W-:Y:S02]  /*17360*/  IMAD.MOV R13, RZ, RZ, -R13 ;  /* 0x000000ffff0d7224 */ /* 0x000fe400078e0a0d */
[----:B------:R-:W-:Y:S01]  /*17370*/  @!P3 IMAD.IADD R10, R10, 0x1, -R3 ;  /* 0x000000010a0ab824 */ /* 0x000fe200078e0a03 */
[----:B------:R-:W-:Y:S01]  /*17380*/  IABS R9, R5 ;  /* 0x0000000500097213 */ /* 0x000fe20000000000 */
[C---:B------:R-:W-:Y:S01]  /*17390*/  IMAD R8, R3.reuse, R13, R8 ;  /* 0x0000000d03087224 */ /* 0x040fe200078e0208 */
[----:B------:R-:W-:Y:S01]  /*173a0*/  ISETP.GT.U32.AND P3, PT, R3, R2, PT ;  /* 0x000000020300720c */ /* 0x000fe20003f64070 */
[----:B0-----:R-:W-:-:S02]  /*173b0*/  IMAD.MOV.U32 R7, RZ, RZ, R12 ;  /* 0x000000ffff077224 */ /* 0x001fc400078e000c */
[----:B------:R-:W-:-:S04]  /*173c0*/  IMAD.HI.U32 R12, R4, R9, RZ ;  /* 0x00000009040c7227 */ /* 0x000fc800078e00ff */
[----:B------:R-:W-:Y:S01]  /*173d0*/  @!P1 IMAD.IADD R16, R16, 0x1, -R3 ;  /* 0x0000000110109824 */ /* 0x000fe200078e0a03 */
[C---:B------:R-:W-:Y:S01]  /*173e0*/  ISETP.GT.U32.AND P1, PT, R3.reuse, R8, PT ;  /* 0x000000080300720c */ /* 0x040fe20003f24070 */
[C---:B------:R-:W-:Y:S02]  /*173f0*/  VIADD R11, R0.reuse, 0x47 ;  /* 0x00000047000b7836 */ /* 0x040fe40000000000 */
[----:B------:R-:W-:Y:S02]  /*17400*/  IMAD.MOV R12, RZ, RZ, -R12 ;  /* 0x000000ffff0c7224 */ /* 0x000fe400078e0a0c */
[----:B------:R-:W-:Y:S01]  /*17410*/  VIADD R13, R0, 0x46 ;  /* 0x00000046000d7836 */ /* 0x000fe20000000000 */
[----:B------:R-:W-:Y:S01]  /*17420*/  IABS R19, R11 ;  /* 0x0000000b00137213 */ /* 0x000fe20000000000 */
[C---:B------:R-:W-:Y:S02]  /*17430*/  IMAD R9, R3.reuse, R12, R9 ;  /* 0x0000000c03097224 */ /* 0x040fe400078e0209 */
[----:B------:R-:W-:Y:S01]  /*17440*/  @!P0 IMAD.MOV R7, RZ, RZ, -R7 ;  /* 0x000000ffff078224 */ /* 0x000fe200078e0a07 */
[C---:B------:R-:W-:Y:S01]  /*17450*/  ISETP.GT.U32.AND P0, PT, R3.reuse, R10, PT ;  /* 0x0000000a0300720c */ /* 0x040fe20003f04070 */
[--C-:B------:R-:W-:Y:S01]  /*17460*/  @!P3 IMAD.IADD R2, R2, 0x1, -R3.reuse ;  /* 0x000000010202b824 */ /* 0x100fe200078e0a03 */
[----:B------:R-:W-:Y:S01]  /*17470*/  IABS R12, R13 ;  /* 0x0000000d000c7213 */ /* 0x000fe20000000000 */
[----:B------:R-:W-:Y:S01]  /*17480*/  @!P1 IMAD.IADD R8, R8, 0x1, -R3 ;  /* 0x0000000108089824 */ /* 0x000fe200078e0a03 */
[----:B------:R-:W-:Y:S01]  /*17490*/  ISETP.GT.U32.AND P3, PT, R3, R9, PT ;  /* 0x000000090300720c */ /* 0x000fe20003f64070 */
[----:B------:R-:W-:Y:S01]  /*174a0*/  IMAD.HI.U32 R20, R4, R19, RZ ;  /* 0x0000001304147227 */ /* 0x000fe200078e00ff */
[----:B------:R0:W-:Y:S01]  /*174b0*/  STL [R1+0x194], R7 ;  /* 0x0001940701007387 */ /* 0x0001e20000100800 */
[----:B------:R-:W-:-:S02]  /*174c0*/  ISETP.GE.AND P1, PT, R5, RZ, PT ;  /* 0x000000ff0500720c */ /* 0x000fc40003f26270 */
[----:B------:R-:W-:Y:S01]  /*174d0*/  @!P2 IMAD.MOV R15, RZ, RZ, -R15 ;  /* 0x000000ffff0fa224 */ /* 0x000fe200078e0a0f */
[C---:B------:R-:W-:Y:S01]  /*174e0*/  ISETP.GT.U32.AND P2, PT, R3.reuse, R8, PT ;  /* 0x000000080300720c */ /* 0x040fe20003f44070 */
[----:B------:R-:W-:Y:S02]  /*174f0*/  IMAD.MOV R20, RZ, RZ, -R20 ;  /* 0x000000ffff147224 */ /* 0x000fe400078e0a14 */
[----:B------:R-:W-:Y:S01]  /*17500*/  IMAD.HI.U32 R18, R4, R12, RZ ;  /* 0x0000000c04127227 */ /* 0x000fe200078e00ff */
[----:B------:R-:W-:Y:S03]  /*17510*/  STL [R1+0x15c], R15 ;  /* 0x00015c0f01007387 */ /* 0x000fe60000100800 */
[----:B0-----:R-:W-:Y:S02]  /*17520*/  IMAD.MOV.U32 R7, RZ, RZ, R16 ;  /* 0x000000ffff077224 */ /* 0x001fe400078e0010 */
[----:B------:R-:W-:-:S02]  /*17530*/  IMAD R5, R3, R20, R19 ;  /* 0x0000001403057224 */ /* 0x000fc400078e0213 */
[----:B------:R-:W-:Y:S02]  /*17540*/  IMAD.MOV R18, RZ, RZ, -R18 ;  /* 0x000000ffff127224 */ /* 0x000fe400078e0a12 */
[----:B------:R-:W-:Y:S02]  /*17550*/  @!P4 IMAD.MOV R7, RZ, RZ, -R7 ;  /* 0x000000ffff07c224 */ /* 0x000fe400078e0a07 */
[--C-:B------:R-:W-:Y:S01]  /*17560*/  @!P0 IMAD.IADD R10, R10, 0x1, -R3.reuse ;  /* 0x000000010a0a8824 */ /* 0x100fe200078e0a03 */
[----:B------:R-:W-:Y:S01]  /*17570*/  ISETP.GE.AND P0, PT, R17, RZ, PT ;  /* 0x000000ff1100720c */ /* 0x000fe20003f06270 */
[--C-:B------:R-:W-:Y:S01]  /*17580*/  @!P3 IMAD.IADD R9, R9, 0x1, -R3.reuse ;  /* 0x000000010909b824 */ /* 0x100fe200078e0a03 */
[C---:B------:R-:W-:Y:S01]  /*17590*/  ISETP.GT.U32.AND P3, PT, R3.reuse, R5, PT ;  /* 0x000000050300720c */ /* 0x040fe20003f64070 */
[C---:B------:R-:W-:Y:S01]  /*175a0*/  IMAD R12, R3.reuse, R18, R12 ;  /* 0x00000012030c7224 */ /* 0x040fe200078e020c */
[----:B------:R0:W-:Y:S01]  /*175b0*/  STL [R1+0x158], R7 ;  /* 0x0001580701007387 */ /* 0x0001e20000100800 */
[----:B------:R-:W-:Y:S01]  /*175c0*/  @!P2 IMAD.IADD R8, R8, 0x1, -R3 ;  /* 0x000000010808a824 */ /* 0x000fe200078e0a03 */
[C---:B------:R-:W-:Y:S01]  /*175d0*/  ISETP.GT.U32.AND P4, PT, R3.reuse, R9, PT ;  /* 0x000000090300720c */ /* 0x040fe20003f84070 */
[C---:B------:R-:W-:Y:S01]  /*175e0*/  VIADD R14, R0.reuse, 0x45 ;  /* 0x00000045000e7836 */ /* 0x040fe20000000000 */
[----:B------:R-:W-:Y:S01]  /*175f0*/  ISETP.GT.U32.AND P2, PT, R3, R12, PT ;  /* 0x0000000c0300720c */ /* 0x000fe20003f44070 */
[----:B------:R-:W-:Y:S01]  /*17600*/  @!P5 IMAD.MOV R2, RZ, RZ, -R2 ;  /* 0x000000ffff02d224 */ /* 0x000fe200078e0a02 */
[----:B------:R-:W-:Y:S01]  /*17610*/  ISETP.GE.AND P5, PT, R11, RZ, PT ;  /* 0x000000ff0b00720c */ /* 0x000fe20003fa6270 */
[C---:B------:R-:W-:Y:S01]  /*17620*/  VIADD R11, R0.reuse, 0x43 ;  /* 0x00000043000b7836 */ /* 0x040fe20000000000 */
[----:B------:R-:W-:Y:S01]  /*17630*/  IABS R17, R14 ;  /* 0x0000000e00117213 */ /* 0x000fe20000000000 */
[C---:B------:R-:W-:Y:S01]  /*17640*/  VIADD R16, R0.reuse, 0x3e ;  /* 0x0000003e00107836 */ /* 0x040fe20000000000 */
[----:B------:R1:W-:Y:S01]  /*17650*/  STL [R1+0x154], R2 ;  /* 0x0001540201007387 */ /* 0x0003e20000100800 */
[----:B0-----:R-:W-:Y:S01]  /*17660*/  IMAD.MOV.U32 R7, RZ, RZ, R10 ;  /* 0x000000ffff077224 */ /* 0x001fe200078e000a */
[----:B------:R-:W-:Y:S01]  /*17670*/  IABS R18, R11 ;  /* 0x0000000b00127213 */ /* 0x000fe20000000000 */
[----:B------:R-:W-:-:S02]  /*17680*/  VIADD R10, R0, 0x44 ;  /* 0x00000044000a7836 */ /* 0x000fc40000000000 */
[----:B------:R-:W-:Y:S01]  /*17690*/  @!P6 IMAD.MOV R7, RZ, RZ, -R7 ;  /* 0x000000ffff07e224 */ /* 0x000fe200078e0a07 */
[----:B------:R-:W-:Y:S01]  /*176a0*/  ISETP.GE.AND P6, PT, R13, RZ, PT ;  /* 0x000000ff0d00720c */ /* 0x000fe20003fc6270 */
[--C-:B------:R-:W-:Y:S01]  /*176b0*/  @!P3 IMAD.IADD R5, R5, 0x1, -R3.reuse ;  /* 0x000000010505b824 */ /* 0x100fe200078e0a03 */
[----:B------:R-:W-:Y:S01]  /*176c0*/  IABS R19, R10 ;  /* 0x0000000a00137213 */ /* 0x000fe20000000000 */
[--C-:B------:R-:W-:Y:S01]  /*176d0*/  @!P2 IMAD.IADD R12, R12, 0x1, -R3.reuse ;  /* 0x000000010c0ca824 */ /* 0x100fe200078e0a03 */
[----:B------:R0:W-:Y:S01]  /*176e0*/  STL [R1+0x150], R7 ;  /* 0x0001500701007387 */ /* 0x0001e20000100800 */
[----:B-1----:R-:W-:Y:S01]  /*176f0*/  IMAD.HI.U32 R2, R4, R17, RZ ;  /* 0x0000001104027227 */ /* 0x002fe200078e00ff */
[----:B------:R-:W-:Y:S02]  /*17700*/  ISETP.GT.U32.AND P2, PT, R3, R5, PT ;  /* 0x000000050300720c */ /* 0x000fe40003f44070 */
[----:B------:R-:W-:Y:S01]  /*17710*/  ISETP.GE.AND P3, PT, R10, RZ, PT ;  /* 0x000000ff0a00720c */ /* 0x000fe20003f66270 */
[----:B------:R-:W-:Y:S01]  /*17720*/  IMAD.MOV R2, RZ, RZ, -R2 ;  /* 0x000000ffff027224 */ /* 0x000fe200078e0a02 */
[----:B------:R-:W-:Y:S01]  /*17730*/  IABS R13, R16 ;  /* 0x00000010000d7213 */ /* 0x000fe20000000000 */
[----:B------:R-:W-:Y:S01]  /*17740*/  @!P4 IMAD.IADD R9, R9, 0x1, -R3 ;  /* 0x000000010909c824 */ /* 0x000fe200078e0a03 */
[----:B------:R-:W-:Y:S01]  /*17750*/  ISETP.GE.AND P4, PT, R14, RZ, PT ;  /* 0x000000ff0e00720c */ /* 0x000fe20003f86270 */
[----:B------:R-:W-:-:S02]  /*17760*/  IMAD R20, R3, R2, R17 ;  /* 0x0000000203147224 */ /* 0x000fc400078e0211 */
[----:B0-----:R-:W-:Y:S02]  /*17770*/  IMAD.MOV.U32 R7, RZ, RZ, R8 ;  /* 0x000000ffff077224 */ /* 0x001fe400078e0008 */
[----:B------:R-:W-:-:S04]  /*17780*/  IMAD.HI.U32 R8, R4, R19, RZ ;  /* 0x0000001304087227 */ /* 0x000fc800078e00ff */
[----:B------:R-:W-:Y:S01]  /*17790*/  @!P0 IMAD.MOV R7, RZ, RZ, -R7 ;  /* 0x000000ffff078224 */ /* 0x000fe200078e0a07 */
[----:B------:R-:W-:Y:S01]  /*177a0*/  ISETP.GT.U32.AND P0, PT, R3, R12, PT ;  /* 0x0000000c0300720c */ /* 0x000fe20003f04070 */
[----:B------:R-:W-:Y:S02]  /*177b0*/  IMAD.MOV R8, RZ, RZ, -R8 ;  /* 0x000000ffff087224 */ /* 0x000fe400078e0a08 */
[----:B------:R-:W-:Y:S01]  /*177c0*/  @!P2 IMAD.IADD R5, R5, 0x1, -R3 ;  /* 0x000000010505a824 */ /* 0x000fe200078e0a03 */
[----:B------:R0:W-:Y:S01]  /*177d0*/  STL [R1+0x148], R7 ;  /* 0x0001480701007387 */ /* 0x0001e20000100800 */
[C---:B------:R-:W-:Y:S02]  /*177e0*/  IMAD R19, R3.reuse, R8, R19 ;  /* 0x0000000803137224 */ /* 0x040fe400078e0213 */
[C---:B------:R-:W-:Y:S02]  /*177f0*/  VIADD R10, R0.reuse, 0x42 ;  /* 0x00000042000a7836 */ /* 0x040fe40000000000 */
[----:B------:R-:W-:Y:S01]  /*17800*/  VIADD R2, R0, 0x41 ;  /* 0x0000004100027836 */ /* 0x000fe20000000000 */
[----:B------:R-:W-:Y:S01]  /*17810*/  ISETP.GT.U32.AND P2, PT, R3, R19, PT ;  /* 0x000000130300720c */ /* 0x000fe20003f44070 */
[----:B------:R-:W-:Y:S01]  /*17820*/  IMAD.HI.U32 R8, R4, R18, RZ ;  /* 0x0000001204087227 */ /* 0x000fe200078e00ff */
[----:B------:R-:W-:-:S02]  /*17830*/  IABS R15, R10 ;  /* 0x0000000a000f7213 */ /* 0x000fc40000000000 */
[----:B------:R-:W-:Y:S01]  /*17840*/  IABS R17, R2 ;  /* 0x0000000200117213 */ /* 0x000fe20000000000 */
[----:B0-----:R-:W-:Y:S02]  /*17850*/  IMAD.MOV.U32 R7, RZ, RZ, R9 ;  /* 0x000000ffff077224 */ /* 0x001fe400078e0009 */
[----:B------:R-:W-:Y:S01]  /*17860*/  @!P0 IMAD.IADD R12, R12, 0x1, -R3 ;  /* 0x000000010c0c8824 */ /* 0x000fe200078e0a03 */
[----:B------:R-:W-:Y:S01]  /*17870*/  ISETP.GE.AND P0, PT, R11, RZ, PT ;  /* 0x000000ff0b00720c */ /* 0x000fe20003f06270 */
[----:B------:R-:W-:Y:S01]  /*17880*/  @!P1 IMAD.MOV R7, RZ, RZ, -R7 ;  /* 0x000000ffff079224 */ /* 0x000fe200078e0a07 */
[----:B------:R-:W-:Y:S01]  /*17890*/  ISETP.GT.U32.AND P1, PT, R3, R20, PT ;  /* 0x000000140300720c */ /* 0x000fe20003f24070 */
[----:B------:R-:W-:-:S03]  /*178a0*/  IMAD.HI.U32 R9, R4, R15, RZ ;  /* 0x0000000f04097227 */ /* 0x000fc600078e00ff */
[----:B------:R0:W-:Y:S01]  /*178b0*/  STL [R1+0x138], R7 ;  /* 0x0001380701007387 */ /* 0x0001e20000100800 */
[----:B------:R-:W-:Y:S02]  /*178c0*/  @!P2 IMAD.IADD R19, R19, 0x1, -R3 ;  /* 0x000000011313a824 */ /* 0x000fe400078e0a03 */
[----:B------:R-:W-:Y:S02]  /*178d0*/  IMAD.MOV R11, RZ, RZ, -R8 ;  /* 0x000000ffff0b7224 */ /* 0x000fe400078e0a08 */
[----:B------:R-:W-:Y:S01]  /*178e0*/  IMAD.HI.U32 R8, R4, R17, RZ ;  /* 0x0000001104087227 */ /* 0x000fe200078e00ff */
[----:B------:R-:W-:-:S03]  /*178f0*/  ISETP.GT.U32.AND P2, PT, R3, R19, PT ;  /* 0x000000130300720c */ /* 0x000fc60003f44070 */
[----:B------:R-:W-:Y:S01]  /*17900*/  @!P1 IMAD.IADD R20, R20, 0x1, -R3 ;  /* 0x0000000114149824 */ /* 0x000fe200078e0a03 */
[----:B------:R-:W-:Y:S01]  /*17910*/  ISETP.GE.AND P1, PT, R10, RZ, PT ;  /* 0x000000ff0a00720c */ /* 0x000fe20003f26270 */
        /* <DEDUP_REMOVED lines=8> */
[----:B------:R-:W-:Y:S02]  /*179a0*/  IMAD R17, R3, R8, R17 ;  /* 0x0000000803117224 */ /* 0x000fe400078e0211 */
[--C-:B------:R-:W-:Y:S02]  /*179b0*/  @!P2 IMAD.IADD R19, R19, 0x1, -R3.reuse ;  /* 0x000000011313a824 */ /* 0x100fe400078e0a03 */
[----:B------:R-:W-:Y:S01]  /*179c0*/  VIADD R9, R0, 0x40 ;  /* 0x0000004000097836 */ /* 0x000fe20000000000 */
[C---:B------:R-:W-:Y:S01]  /*179d0*/  ISETP.GT.U32.AND P2, PT, R3.reuse, R17, PT ;  /* 0x000000110300720c */ /* 0x040fe20003f44070 */
[----:B------:R-:W-:Y:S01]  /*179e0*/  @!P5 IMAD.IADD R20, R20, 0x1, -R3 ;  /* 0x000000011414d824 */ /* 0x000fe200078e0a03 */
[----:B------:R-:W-:Y:S01]  /*179f0*/  ISETP.GT.U32.AND P5, PT, R3, R15, PT ;  /* 0x0000000f0300720c */ /* 0x000fe20003fa4070 */
[----:B0-----:R-:W-:Y:S01]  /*17a00*/  IMAD.MOV.U32 R7, RZ, RZ, R12 ;  /* 0x000000ffff077224 */ /* 0x001fe200078e000c */
[----:B------:R-:W-:Y:S01]  /*17a10*/  IABS R12, R9 ;  /* 0x00000009000c7213 */ /* 0x000fe20000000000 */
[----:B------:R-:W-:-:S02]  /*17a20*/  VIADD R5, R0, 0x3f ;  /* 0x0000003f00057836 */ /* 0x000fc40000000000 */
[----:B------:R-:W-:Y:S01]  /*17a30*/  @!P6 IMAD.MOV R7, RZ, RZ, -R7 ;  /* 0x000000ffff07e224 */ /* 0x000fe200078e0a07 */
[----:B------:R-:W-:Y:S01]  /*17a40*/  ISETP.GT.U32.AND P6, PT, R3, R18, PT ;  /* 0x000000120300720c */ /* 0x000fe20003fc4070 */
[----:B------:R-:W-:Y:S01]  /*17a50*/  IMAD.HI.U32 R14, R4, R12, RZ ;  /* 0x0000000c040e7227 */ /* 0x000fe200078e00ff */
[----:B------:R-:W-:Y:S02]  /*17a60*/  IABS R8, R5 ;  /* 0x0000000500087213 */ /* 0x000fe40000000000 */
[----:B------:R0:W-:Y:S01]  /*17a70*/  STL [R1+0x140], R7 ;  /* 0x0001400701007387 */ /* 0x0001e20000100800 */
[--C-:B------:R-:W-:Y:S02]  /*17a80*/  @!P2 IMAD.IADD R17, R17, 0x1, -R3.reuse ;  /* 0x000000011111a824 */ /* 0x100fe400078e0a03 */
[----:B------:R-:W-:Y:S02]  /*17a90*/  @!P5 IMAD.IADD R15, R15, 0x1, -R3 ;  /* 0x000000010f0fd824 */ /* 0x000fe400078e0a03 */
[----:B------:R-:W-:-:S02]  /*17aa0*/  IMAD.MOV R14, RZ, RZ, -R14 ;  /* 0x000000ffff0e7224 */ /* 0x000fc400078e0a0e */
[----:B------:R-:W-:Y:S01]  /*17ab0*/  IMAD.MOV.U32 R21, RZ, RZ, R20 ;  /* 0x000000ffff157224 */ /* 0x000fe200078e0014 */
[C---:B------:R-:W-:Y:S01]  /*17ac0*/  ISETP.GT.U32.AND P2, PT, R3.reuse, R15, PT ;  /* 0x0000000f0300720c */ /* 0x040fe20003f44070 */
[----:B------:R-:W-:Y:S01]  /*17ad0*/  @!P6 IMAD.IADD R18, R18, 0x1, -R3 ;  /* 0x000000011212e824 */ /* 0x000fe200078e0a03 */
[----:B------:R-:W-:Y:S01]  /*17ae0*/  ISETP.GE.AND P6, PT, R2, RZ, PT ;  /* 0x000000ff0200720c */ /* 0x000fe20003fc6270 */
[----:B0-----:R-:W-:Y:S02]  /*17af0*/  IMAD.MOV.U32 R7, RZ, RZ, R19 ;  /* 0x000000ffff077224 */ /* 0x001fe400078e0013 */
[----:B------:R-:W-:Y:S01]  /*17b00*/  IMAD.MOV.U32 R2, RZ, RZ, R13 ;  /* 0x000000ffff027224 */ /* 0x000fe200078e000d */
[----:B------:R-:W-:Y:S01]  /*17b10*/  ISETP.GT.U32.AND P5, PT, R3, R18, PT ;  /* 0x000000120300720c */ /* 0x000fe20003fa4070 */
[----:B------:R-:W-:-:S04]  /*17b20*/  IMAD.HI.U32 R13, R4, R8, RZ ;  /* 0x00000008040d7227 */ /* 0x000fc800078e00ff */
[----:B------:R-:W-:Y:S01]  /*17b30*/  @!P3 IMAD.MOV R7, RZ, RZ, -R7 ;  /* 0x000000ffff07b224 */ /* 0x000fe200078e0a07 */
[----:B------:R-:W-:Y:S01]  /*17b40*/  ISETP.GE.AND P3, PT, R9, RZ, PT ;  /* 0x000000ff0900720c */ /* 0x000fe20003f66270 */
[----:B------:R-:W-:Y:S02]  /*17b50*/  IMAD.MOV R13, RZ, RZ, -R13 ;  /* 0x000000ffff0d7224 */ /* 0x000fe400078e0a0d */
[C---:B------:R-:W-:Y:S02]  /*17b60*/  IMAD R9, R3.reuse, R14, R12 ;  /* 0x0000000e03097224 */ /* 0x040fe400078e020c */
[C---:B------:R-:W-:Y:S02]  /*17b70*/  IMAD R8, R3.reuse, R13, R8 ;  /* 0x0000000d03087224 */ /* 0x040fe400078e0208 */
[--C-:B------:R-:W-:Y:S01]  /*17b80*/  @!P5 IMAD.IADD R18, R18, 0x1, -R3.reuse ;  /* 0x000000011212d824 */ /* 0x100fe200078e0a03 */
[----:B------:R-:W-:Y:S01]  /*17b90*/  ISETP.GT.U32.AND P5, PT, R3, R9, PT ;  /* 0x000000090300720c */ /* 0x000fe20003fa4070 */
[----:B------:R-:W-:Y:S01]  /*17ba0*/  @!P2 IMAD.IADD R15, R15, 0x1, -R3 ;  /* 0x000000010f0fa824 */ /* 0x000fe200078e0a03 */
[C---:B------:R-:W-:Y:S01]  /*17bb0*/  ISETP.GT.U32.AND P2, PT, R3.reuse, R8, PT ;  /* 0x000000080300720c */ /* 0x040fe20003f44070 */
[----:B------:R-:W-:Y:S01]  /*17bc0*/  @!P4 IMAD.MOV R21, RZ, RZ, -R21 ;  /* 0x000000ffff15c224 */ /* 0x000fe200078e0a15 */
[----:B------:R-:W-:Y:S01]  /*17bd0*/  ISETP.GT.U32.AND P4, PT, R3, R17, PT ;  /* 0x000000110300720c */ /* 0x000fe20003f84070 */
[----:B------:R-:W-:-:S03]  /*17be0*/  IMAD.HI.U32 R14, R4, R2, RZ ;  /* 0x00000002040e7227 */ /* 0x000fc600078e00ff */
[----:B------:R-:W-:Y:S01]  /*17bf0*/  STL [R1+0x78], R21 ;  /* 0x0000781501007387 */ /* 0x000fe20000100800 */
[----:B------:R-:W-:Y:S02]  /*17c00*/  VIADD R11, R0, 0x3d ;  /* 0x0000003d000b7836 */ /* 0x000fe40000000000 */
[----:B------:R-:W-:Y:S01]  /*17c10*/  IMAD.MOV R14, RZ, RZ, -R14 ;  /* 0x000000ffff0e7224 */ /* 0x000fe200078e0a0e */
[----:B------:R0:W-:Y:S01]  /*17c20*/  STL [R1+0x104], R7 ;  /* 0x0001040701007387 */ /* 0x0001e20000100800 */
[--C-:B------:R-:W-:Y:S01]  /*17c30*/  @!P5 IMAD.IADD R9, R9, 0x1, -R3.reuse ;  /* 0x000000010909d824 */ /* 0x100fe200078e0a03 */
[----:B------:R-:W-:Y:S01]  /*17c40*/  IABS R10, R11 ;  /* 0x0000000b000a7213 */ /* 0x000fe20000000000 */
[C---:B------:R-:W-:Y:S02]  /*17c50*/  IMAD R2, R3.reuse, R14, R2 ;  /* 0x0000000e03027224 */ /* 0x040fe400078e0202 */
[--C-:B------:R-:W-:Y:S01]  /*17c60*/  @!P2 IMAD.IADD R8, R8, 0x1, -R3.reuse ;  /* 0x000000010808a824 */ /* 0x100fe200078e0a03 */
[----:B------:R-:W-:Y:S01]  /*17c70*/  ISETP.GT.U32.AND P2, PT, R3, R9, PT ;  /* 0x000000090300720c */ /* 0x000fe20003f44070 */
[----:B------:R-:W-:Y:S01]  /*17c80*/  @!P4 IMAD.IADD R17, R17, 0x1, -R3 ;  /* 0x000000011111c824 */ /* 0x000fe200078e0a03 */
[----:B------:R-:W-:Y:S01]  /*17c90*/  ISETP.GT.U32.AND P5, PT, R3, R2, PT ;  /* 0x000000020300720c */ /* 0x000fe20003fa4070 */
[----:B------:R-:W-:Y:S01]  /*17ca0*/  IMAD.HI.U32 R12, R4, R10, RZ ;  /* 0x0000000a040c7227 */ /* 0x000fe200078e00ff */
[----:B------:R-:W-:-:S03]  /*17cb0*/  ISETP.GE.AND P4, PT, R5, RZ, PT ;  /* 0x000000ff0500720c */ /* 0x000fc60003f86270 */
[----:B0-----:R-:W-:Y:S02]  /*17cc0*/  IMAD.MOV.U32 R7, RZ, RZ, R18 ;  /* 0x000000ffff077224 */ /* 0x001fe400078e0012 */
[----:B------:R-:W-:Y:S02]  /*17cd0*/  IMAD.MOV.U32 R18, RZ, RZ, R15 ;  /* 0x000000ffff127224 */ /* 0x000fe400078e000f */
[----:B------:R-:W-:Y:S01]  /*17ce0*/  @!P0 IMAD.MOV R7, RZ, RZ, -R7 ;  /* 0x000000ffff078224 */ /* 0x000fe200078e0a07 */
[----:B------:R-:W-:Y:S01]  /*17cf0*/  ISETP.GT.U32.AND P0, PT, R3, R8, PT ;  /* 0x000000080300720c */ /* 0x000fe20003f04070 */
[----:B------:R-:W-:Y:S02]  /*17d00*/  IMAD.MOV R12, RZ, RZ, -R12 ;  /* 0x000000ffff0c7224 */ /* 0x000fe400078e0a0c */
[----:B------:R-:W-:Y:S01]  /*17d10*/  VIADD R5, R0, 0x3b ;  /* 0x0000003b00057836 */ /* 0x000fe20000000000 */
[----:B------:R0:W-:Y:S01]  /*17d20*/  STL [R1+0x110], R7 ;  /* 0x0001100701007387 */ /* 0x0001e20000100800 */
[----:B------:R-:W-:-:S02]  /*17d30*/  @!P1 IMAD.MOV R18, RZ, RZ, -R18 ;  /* 0x000000ffff129224 */ /* 0x000fc400078e0a12 */
[----:B------:R-:W-:Y:S01]  /*17d40*/  IMAD R10, R3, R12, R10 ;  /* 0x0000000c030a7224 */ /* 0x000fe200078e020a */
[----:B------:R-:W-:Y:S01]  /*17d50*/  IABS R12, R5 ;  /* 0x00000005000c7213 */ /* 0x000fe20000000000 */
[--C-:B------:R-:W-:Y:S01]  /*17d60*/  @!P2 IMAD.IADD R9, R9, 0x1, -R3.reuse ;  /* 0x000000010909a824 */ /* 0x100fe200078e0a03 */
[----:B------:R-:W-:Y:S01]  /*17d70*/  STL [R1+0x134], R18 ;  /* 0x0001341201007387 */ /* 0x000fe20000100800 */
[----:B------:R-:W-:Y:S01]  /*17d80*/  @!P5 IMAD.IADD R2, R2, 0x1, -R3 ;  /* 0x000000010202d824 */ /* 0x000fe200078e0a03 */
[----:B------:R-:W-:Y:S01]  /*17d90*/  ISETP.GE.AND P5, PT, R16, RZ, PT ;  /* 0x000000ff1000720c */ /* 0x000fe20003fa6270 */
[----:B------:R-:W-:Y:S01]  /*17da0*/  IMAD.HI.U32 R16, R4, R12, RZ ;  /* 0x0000000c04107227 */ /* 0x000fe200078e00ff */
[----:B------:R-:W-:Y:S02]  /*17db0*/  ISETP.GT.U32.AND P1, PT, R3, R10, PT ;  /* 0x0000000a0300720c */ /* 0x000fe40003f24070 */
[----:B------:R-:W-:Y:S01]  /*17dc0*/  ISETP.GE.AND P2, PT, R11, RZ, PT ;  /* 0x000000ff0b00720c */ /* 0x000fe20003f46270 */
[----:B0-----:R-:W-:-:S02]  /*17dd0*/  IMAD.MOV.U32 R7, RZ, RZ, R17 ;  /* 0x000000ffff077224 */ /* 0x001fc400078e0011 */
[----:B------:R-:W-:Y:S02]  /*17de0*/  VIADD R13, R0, 0x3c ;  /* 0x0000003c000d7836 */ /* 0x000fe40000000000 */
[----:B------:R-:W-:Y:S01]  /*17df0*/  @!P6 IMAD.MOV R7, RZ, RZ, -R7 ;  /* 0x000000ffff07e224 */ /* 0x000fe200078e0a07 */
[C---:B------:R-:W-:Y:S01]  /*17e00*/  ISETP.GT.U32.AND P6, PT, R3.reuse, R2, PT ;  /* 0x000000020300720c */ /* 0x040fe20003fc4070 */
[----:B------:R-:W-:Y:S01]  /*17e10*/  IMAD.MOV R16, RZ, RZ, -R16 ;  /* 0x000000ffff107224 */ /* 0x000fe200078e0a10 */
[----:B------:R-:W-:Y:S01]  /*17e20*/  IABS R14, R13 ;  /* 0x0000000d000e7213 */ /* 0x000fe20000000000 */
[----:B------:R-:W-:Y:S01]  /*17e30*/  @!P0 IMAD.IADD R8, R8, 0x1, -R3 ;  /* 0x0000000108088824 */ /* 0x000fe200078e0a03 */
[----:B------:R0:W-:Y:S01]  /*17e40*/  STL [R1+0x114], R7 ;  /* 0x0001140701007387 */ /* 0x0001e20000100800 */
[----:B------:R-:W-:Y:S01]  /*17e50*/  IMAD R12, R3, R16, R12 ;  /* 0x00000010030c7224 */ /* 0x000fe200078e020c */
[----:B------:R-:W-:Y:S01]  /*17e60*/  ISETP.GE.AND P0, PT, R13, RZ, PT ;  /* 0x000000ff0d00720c */ /* 0x000fe20003f06270 */
[----:B------:R-:W-:-:S04]  /*17e70*/  IMAD.HI.U32 R15, R4, R14, RZ ;  /* 0x0000000e040f7227 */ /* 0x000fc800078e00ff */
[----:B------:R-:W-:Y:S02]  /*17e80*/  @!P1 IMAD.IADD R10, R10, 0x1, -R3 ;  /* 0x000000010a0a9824 */ /* 0x000fe400078e0a03 */
[----:B------:R-:W-:Y:S02]  /*17e90*/  IMAD.MOV R15, RZ, RZ, -R15 ;  /* 0x000000ffff0f7224 */ /* 0x000fe400078e0a0f */
[----:B0-----:R-:W-:Y:S01]  /*17ea0*/  IMAD.MOV.U32 R7, RZ, RZ, R9 ;  /* 0x000000ffff077224 */ /* 0x001fe200078e0009 */
[C---:B------:R-:W-:Y:S01]  /*17eb0*/  ISETP.GT.U32.AND P1, PT, R3.reuse, R10, PT ;  /* 0x0000000a0300720c */ /* 0x040fe20003f24070 */
[----:B------:R-:W-:Y:S02]  /*17ec0*/  IMAD R11, R3, R15, R14 ;  /* 0x0000000f030b7224 */ /* 0x000fe400078e020e */
[----:B------:R-:W-:Y:S01]  /*17ed0*/  @!P3 IMAD.MOV R7, RZ, RZ, -R7 ;  /* 0x000000ffff07b224 */ /* 0x000fe200078e0a07 */
[----:B------:R-:W-:Y:S01]  /*17ee0*/  ISETP.GE.AND P3, PT, R5, RZ, PT ;  /* 0x000000ff0500720c */ /* 0x000fe20003f66270 */
[----:B------:R-:W-:Y:S01]  /*17ef0*/  @!P6 IMAD.IADD R2, R2, 0x1, -R3 ;  /* 0x000000010202e824 */ /* 0x000fe200078e0a03 */
[----:B------:R-:W-:Y:S01]  /*17f00*/  ISETP.GT.U32.AND P6, PT, R3, R11, PT ;  /* 0x0000000b0300720c */ /* 0x000fe20003fc4070 */
[C---:B------:R-:W-:Y:S01]  /*17f10*/  VIADD R9, R0.reuse, 0x3a ;  /* 0x0000003a00097836 */ /* 0x040fe20000000000 */
[----:B------:R0:W-:Y:S01]  /*17f20*/  STL [R1+0x11c], R7 ;  /* 0x00011c0701007387 */ /* 0x0001e20000100800 */
[----:B------:R-:W-:-:S02]  /*17f30*/  VIADD R13, R0, 0x39 ;  /* 0x00000039000d7836 */ /* 0x000fc40000000000 */
[----:B------:R-:W-:Y:S01]  /*17f40*/  @!P5 IMAD.MOV R2, RZ, RZ, -R2 ;  /* 0x000000ffff02d224 */ /* 0x000fe200078e0a02 */
[----:B------:R-:W-:Y:S01]  /*17f50*/  IABS R5, R9 ;  /* 0x0000000900057213 */ /* 0x000fe20000000000 */
[----:B------:R-:W-:Y:S01]  /*17f60*/  @!P1 IMAD.IADD R10, R10, 0x1, -R3 ;  /* 0x000000010a0a9824 */ /* 0x000fe200078e0a03 */
[----:B------:R-:W-:Y:S01]  /*17f70*/  ISETP.GE.AND P1, PT, R13, RZ, PT ;  /* 0x000000ff0d00720c */ /* 0x000fe20003f26270 */
[C---:B------:R-:W-:Y:S01]  /*17f80*/  VIADD R18, R0.reuse, 0x36 ;  /* 0x0000003600127836 */ /* 0x040fe20000000000 */
[----:B------:R-:W-:Y:S01]  /*17f90*/  IABS R13, R13 ;  /* 0x0000000d000d7213 */ /* 0x000fe20000000000 */
[----:B------:R-:W-:Y:S01]  /*17fa0*/  VIADD R19, R0, 0x32 ;  /* 0x0000003200137836 */ /* 0x000fe20000000000 */
[----:B------:R-:W-:Y:S01]  /*17fb0*/  ISETP.GE.AND P5, PT, R9, RZ, PT ;  /* 0x000000ff0900720c */ /* 0x000fe20003fa6270 */
[----:B0-----:R-:W-:Y:S02]  /*17fc0*/  IMAD.MOV.U32 R7, RZ, RZ, R8 ;  /* 0x000000ffff077224 */ /* 0x001fe400078e0008 */
[----:B------:R-:W-:-:S04]  /*17fd0*/  IMAD.HI.U32 R8, R4, R5, RZ ;  /* 0x0000000504087227 */ /* 0x000fc800078e00ff */
[----:B------:R-:W-:Y:S01]  /*17fe0*/  @!P4 IMAD.MOV R7, RZ, RZ, -R7 ;  /* 0x000000ffff07c224 */ /* 0x000fe200078e0a07 */
[----:B------:R-:W-:Y:S01]  /*17ff0*/  ISETP.GT.U32.AND P4, PT, R3, R12, PT ;  /* 0x0000000c0300720c */ /* 0x000fe20003f84070 */
[----:B------:R-:W-:Y:S02]  /*18000*/  @!P6 IMAD.IADD R11, R11, 0x1, -R3 ;  /* 0x000000010b0be824 */ /* 0x000fe400078e0a03 */
[----:B------:R-:W-:Y:S01]  /*18010*/  IMAD.HI.U32 R14, R4, R13, RZ ;  /* 0x0000000d040e7227 */ /* 0x000fe200078e00ff */
[----:B------:R0:W-:Y:S02]  /*18020*/  STL [R1+0x120], R7 ;  /* 0x0001200701007387 */ /* 0x0001e40000100800 */
[----:B------:R-:W-:Y:S01]  /*18030*/  ISETP.GT.U32.AND P6, PT, R3, R11, PT ;  /* 0x0000000b0300720c */ /* 0x000fe20003fc4070 */
[----:B------:R-:W-:Y:S01]  /*18040*/  IMAD.MOV R8, RZ, RZ, -R8 ;  /* 0x000000ffff087224 */ /* 0x000fe200078e0a08 */
[----:B------:R1:W-:Y:S01]  /*18050*/  STL [R1+0x12c], R2 ;  /* 0x00012c0201007387 */ /* 0x0003e20000100800 */
[----:B------:R-:W-:-:S02]  /*18060*/  IMAD.MOV R14, RZ, RZ, -R14 ;  /* 0x000000ffff0e7224 */ /* 0x000fc400078e0a0e */
[----:B------:R-:W-:Y:S02]  /*18070*/  VIADD R20, R0, 0x33 ;  /* 0x0000003300147836 */ /* 0x000fe40000000000 */
[----:B------:R-:W-:Y:S02]  /*18080*/  @!P4 IMAD.IADD R12, R12, 0x1, -R3 ;  /* 0x000000010c0cc824 */ /* 0x000fe400078e0a03 */
[----:B0-----:R-:W-:Y:S02]  /*18090*/  IMAD.MOV.U32 R7, RZ, RZ, R10 ;  /* 0x000000ffff077224 */ /* 0x001fe400078e000a */
[C---:B------:R-:W-:Y:S01]  /*180a0*/  VIADD R10, R0.reuse, 0x37 ;  /* 0x00000037000a7836 */ /* 0x040fe20000000000 */
[----:B------:R-:W-:Y:S01]  /*180b0*/  ISETP.GT.U32.AND P4, PT, R3, R12, PT ;  /* 0x0000000c0300720c */ /* 0x000fe20003f84070 */
[----:B-1----:R-:W-:Y:S02]  /*180c0*/  VIADD R2, R0, 0x38 ;  /* 0x0000003800027836 */ /* 0x002fe40000000000 */
[----:B------:R-:W-:-:S02]  /*180d0*/  @!P2 IMAD.MOV R7, RZ, RZ, -R7 ;  /* 0x000000ffff07a224 */ /* 0x000fc400078e0a07 */
[----:B------:R-:W-:Y:S01]  /*180e0*/  @!P6 IMAD.IADD R11, R11, 0x1, -R3 ;  /* 0x000000010b0be824 */ /* 0x000fe200078e0a03 */
[----:B------:R-:W-:Y:S02]  /*180f0*/  IABS R9, R2 ;  /* 0x0000000200097213 */ /* 0x000fe40000000000 */
[----:B------:R-:W-:Y:S01]  /*18100*/  ISETP.GE.AND P2, PT, R2, RZ, PT ;  /* 0x000000ff0200720c */ /* 0x000fe20003f46270 */
[C---:B------:R-:W-:Y:S01]  /*18110*/  IMAD R2, R3.reuse, R8, R5 ;  /* 0x0000000803027224 */ /* 0x040fe200078e0205 */
[----:B------:R0:W-:Y:S01]  /*18120*/  STL [R1+0x130], R7 ;  /* 0x0001300701007387 */ /* 0x0001e20000100800 */
[----:B------:R-:W-:Y:S01]  /*18130*/  IABS R8, R10 ;  /* 0x0000000a00087213 */ /* 0x000fe20000000000 */
[----:B------:R-:W-:Y:S02]  /*18140*/  IMAD.HI.U32 R5, R4, R9, RZ ;  /* 0x0000000904057227 */ /* 0x000fe400078e00ff */
[C---:B------:R-:W-:Y:S02]  /*18150*/  ISETP.GT.U32.AND P6, PT, R3.reuse, R2, PT ;  /* 0x000000020300720c */ /* 0x040fe40003fc4070 */
[----:B------:R-:W-:Y:S01]  /*18160*/  @!P4 IMAD.IADD R12, R12, 0x1, -R3 ;  /* 0x000000010c0cc824 */ /* 0x000fe200078e0a03 */
[----:B------:R-:W-:Y:S01]  /*18170*/  ISETP.GE.AND P4, PT, R10, RZ, PT ;  /* 0x000000ff0a00720c */ /* 0x000fe20003f86270 */
[----:B------:R-:W-:Y:S01]  /*18180*/  IMAD R10, R3, R14, R13 ;  /* 0x0000000e030a7224 */ /* 0x000fe200078e020d */
[----:B------:R-:W-:Y:S01]  /*18190*/  IABS R13, R20 ;  /* 0x00000014000d7213 */ /* 0x000fe20000000000 */
[----:B0-----:R-:W-:-:S02]  /*181a0*/  IMAD.MOV.U32 R7, RZ, RZ, R12 ;  /* 0x000000ffff077224 */ /* 0x001fc400078e000c */
[----:B------:R-:W-:Y:S02]  /*181b0*/  IMAD.MOV R5, RZ, RZ, -R5 ;  /* 0x000000ffff057224 */ /* 0x000fe400078e0a05 */
[----:B------:R-:W-:Y:S01]  /*181c0*/  @!P3 IMAD.MOV R7, RZ, RZ, -R7 ;  /* 0x000000ffff07b224 */ /* 0x000fe200078e0a07 */
[C---:B------:R-:W-:Y:S01]  /*181d0*/  ISETP.GT.U32.AND P3, PT, R3.reuse, R10, PT ;  /* 0x0000000a0300720c */ /* 0x040fe20003f64070 */
[----:B------:R-:W-:Y:S02]  /*181e0*/  IMAD R9, R3, R5, R9 ;  /* 0x0000000503097224 */ /* 0x000fe400078e0209 */
[----:B------:R-:W-:Y:S02]  /*181f0*/  VIADD R5, R0, 0x35 ;  /* 0x0000003500057836 */ /* 0x000fe40000000000 */
[----:B------:R-:W-:Y:S02]  /*18200*/  IMAD.MOV.U32 R15, RZ, RZ, R11 ;  /* 0x000000ffff0f7224 */ /* 0x000fe400078e000b */
[----:B------:R-:W-:Y:S01]  /*18210*/  IMAD.HI.U32 R11, R4, R8, RZ ;  /* 0x00000008040b7227 */ /* 0x000fe200078e00ff */
[----:B------:R-:W-:-:S03]  /*18220*/  IABS R17, R5 ;  /* 0x0000000500117213 */ /* 0x000fc60000000000 */
[--C-:B------:R-:W-:Y:S02]  /*18230*/  @!P6 IMAD.IADD R2, R2, 0x1, -R3.reuse ;  /* 0x000000010202e824 */ /* 0x100fe400078e0a03 */
[----:B------:R-:W-:Y:S02]  /*18240*/  @!P3 IMAD.IADD R10, R10, 0x1, -R3 ;  /* 0x000000010a0ab824 */ /* 0x000fe400078e0a03 */
[----:B------:R-:W-:Y:S01]  /*18250*/  @!P0 IMAD.MOV R15, RZ, RZ, -R15 ;  /* 0x000000ffff0f8224 */ /* 0x000fe200078e0a0f */
[C---:B------:R-:W-:Y:S01]  /*18260*/  ISETP.GT.U32.AND P6, PT, R3.reuse, R2, PT ;  /* 0x000000020300720c */ /* 0x040fe20003fc4070 */
[----:B------:R-:W-:Y:S01]  /*18270*/  IMAD.MOV R11, RZ, RZ, -R11 ;  /* 0x000000ffff0b7224 */ /* 0x000fe200078e0a0b */
[C---:B------:R-:W-:Y:S01]  /*18280*/  ISETP.GT.U32.AND P3, PT, R3.reuse, R10, PT ;  /* 0x0000000a0300720c */ /* 0x040fe20003f64070 */
[----:B------:R-:W-:Y:S01]  /*18290*/  VIADD R12, R0, 0x34 ;  /* 0x00000034000c7836 */ /* 0x000fe20000000000 */
[----:B------:R-:W-:Y:S01]  /*182a0*/  ISETP.GE.AND P0, PT, R18, RZ, PT ;  /* 0x000000ff1200720c */ /* 0x000fe20003f06270 */
[----:B------:R0:W-:Y:S01]  /*182b0*/  STL [R1+0x124], R15 ;  /* 0x0001240f01007387 */ /* 0x0001e20000100800 */
[----:B------:R-:W-:Y:S01]  /*182c0*/  IABS R18, R18 ;  /* 0x0000001200127213 */ /* 0x000fe20000000000 */
[----:B------:R-:W-:Y:S01]  /*182d0*/  IMAD R8, R3, R11, R8 ;  /* 0x0000000b03087224 */ /* 0x000fe200078e0208 */
[----:B------:R-:W-:Y:S01]  /*182e0*/  IABS R16, R12 ;  /* 0x0000000c00107213 */ /* 0x000fe20000000000 */
[----:B------:R1:W-:Y:S02]  /*182f0*/  STL [R1+0x128], R7 ;  /* 0x0001280701007387 */ /* 0x0003e40000100800 */
[----:B------:R-:W-:-:S04]  /*18300*/  IMAD.HI.U32 R11, R4, R18, RZ ;  /* 0x00000012040b7227 */ /* 0x000fc800078e00ff */
[----:B0-----:R-:W-:-:S04]  /*18310*/  IMAD.HI.U32 R15, R4, R17, RZ ;  /* 0x00000011040f7227 */ /* 0x001fc800078e00ff */
[----:B------:R-:W-:Y:S01]  /*18320*/  @!P3 IMAD.IADD R10, R10, 0x1, -R3 ;  /* 0x000000010a0ab824 */ /* 0x000fe200078e0a03 */
[----:B------:R-:W-:Y:S01]  /*18330*/  ISETP.GT.U32.AND P3, PT, R3, R8, PT ;  /* 0x000000080300720c */ /* 0x000fe20003f64070 */
[----:B------:R-:W-:Y:S02]  /*18340*/  IMAD.MOV R15, RZ, RZ, -R15 ;  /* 0x000000ffff0f7224 */ /* 0x000fe400078e0a0f */
[----:B------:R-:W-:-:S04]  /*18350*/  IMAD.HI.U32 R14, R4, R16, RZ ;  /* 0x00000010040e7227 */ /* 0x000fc800078e00ff */
[----:B------:R-:W-:Y:S02]  /*18360*/  IMAD.MOV R11, RZ, RZ, -R11 ;  /* 0x000000ffff0b7224 */ /* 0x000fe400078e0a0b */
[C---:B------:R-:W-:Y:S02]  /*18370*/  IMAD R17, R3.reuse, R15, R17 ;  /* 0x0000000f03117224 */ /* 0x040fe400078e0211 */
[----:B------:R-:W-:Y:S01]  /*18380*/  @!P6 IMAD.IADD R2, R2, 0x1, -R3 ;  /* 0x000000010202e824 */ /* 0x000fe200078e0a03 */
[C---:B------:R-:W-:Y:S01]  /*18390*/  ISETP.GT.U32.AND P6, PT, R3.reuse, R9, PT ;  /* 0x000000090300720c */ /* 0x040fe20003fc4070 */
[----:B------:R-:W-:Y:S02]  /*183a0*/  IMAD.MOV R15, RZ, RZ, -R14 ;  /* 0x000000ffff0f7224 */ /* 0x000fe400078e0a0e */
[C---:B------:R-:W-:Y:S01]  /*183b0*/  IMAD R18, R3.reuse, R11, R18 ;  /* 0x0000000b03127224 */ /* 0x040fe200078e0212 */
[----:B------:R-:W-:Y:S01]  /*183c0*/  IABS R11, R19 ;  /* 0x00000013000b7213 */ /* 0x000fe20000000000 */
[----:B------:R-:W-:-:S02]  /*183d0*/  IMAD R16, R3, R15, R16 ;  /* 0x0000000f03107224 */ /* 0x000fc400078e0210 */
[----:B------:R-:W-:Y:S02]  /*183e0*/  IMAD.MOV.U32 R21, RZ, RZ, R2 ;  /* 0x000000ffff157224 */ /* 0x000fe400078e0002 */
[----:B------:R-:W-:Y:S01]  /*183f0*/  @!P3 IMAD.IADD R8, R8, 0x1, -R3 ;  /* 0x000000010808b824 */ /* 0x000fe200078e0a03 */
[C---:B------:R-:W-:Y:S01]  /*18400*/  ISETP.GT.U32.AND P3, PT, R3.reuse, R16, PT ;  /* 0x000000100300720c */ /* 0x040fe20003f64070 */
[----:B------:R-:W-:Y:S01]  /*18410*/  @!P5 IMAD.MOV R21, RZ, RZ, -R21 ;  /* 0x000000ffff15d224 */ /* 0x000fe200078e0a15 */
[----:B------:R-:W-:Y:S01]  /*18420*/  ISETP.GT.U32.AND P5, PT, R3, R18, PT ;  /* 0x000000120300720c */ /* 0x000fe20003fa4070 */
[----:B------:R-:W-:-:S03]  /*18430*/  IMAD.HI.U32 R2, R4, R11, RZ ;  /* 0x0000000b04027227 */ /* 0x000fc600078e00ff */
[----:B------:R0:W-:Y:S01]  /*18440*/  STL [R1+0x10c], R21 ;  /* 0x00010c1501007387 */ /* 0x0001e20000100800 */
[----:B-1----:R-:W-:Y:S02]  /*18450*/  IMAD.MOV.U32 R7, RZ, RZ, R10 ;  /* 0x000000ffff077224 */ /* 0x002fe400078e000a */
[----:B------:R-:W-:Y:S02]  /*18460*/  IMAD.MOV R2, RZ, RZ, -R2 ;  /* 0x000000ffff027224 */ /* 0x000fe400078e0a02 */
[----:B------:R-:W-:Y:S02]  /*18470*/  @!P6 IMAD.IADD R9, R9, 0x1, -R3 ;  /* 0x000000010909e824 */ /* 0x000fe400078e0a03 */
[----:B------:R-:W-:Y:S01]  /*18480*/  @!P1 IMAD.MOV R7, RZ, RZ, -R7 ;  /* 0x000000ffff079224 */ /* 0x000fe200078e0a07 */
[C---:B------:R-:W-:Y:S01]  /*18490*/  ISETP.GT.U32.AND P1, PT, R3.reuse, R17, PT ;  /* 0x000000110300720c */ /* 0x040fe20003f24070 */
[C---:B------:R-:W-:Y:S01]  /*184a0*/  IMAD R11, R3.reuse, R2, R11 ;  /* 0x00000002030b7224 */ /* 0x040fe200078e020b */
[C---:B------:R-:W-:Y:S01]  /*184b0*/  ISETP.GT.U32.AND P6, PT, R3.reuse, R9, PT ;  /* 0x000000090300720c */ /* 0x040fe20003fc4070 */
[----:B------:R-:W-:Y:S01]  /*184c0*/  VIADD R2, R0, 0x31 ;  /* 0x0000003100027836 */ /* 0x000fe20000000000 */
[----:B------:R1:W-:Y:S01]  /*184d0*/  STL [R1+0x108], R7 ;  /* 0x0001080701007387 */ /* 0x0003e20000100800 */
[--C-:B------:R-:W-:Y:S01]  /*184e0*/  @!P5 IMAD.IADD R18, R18, 0x1, -R3.reuse ;  /* 0x000000011212d824 */ /* 0x100fe200078e0a03 */
[----:B------:R-:W-:Y:S01]  /*184f0*/  ISETP.GT.U32.AND P5, PT, R3, R8, PT ;  /* 0x000000080300720c */ /* 0x000fe20003fa4070 */
[----:B------:R-:W-:Y:S01]  /*18500*/  @!P3 IMAD.IADD R16, R16, 0x1, -R3 ;  /* 0x000000011010b824 */ /* 0x000fe200078e0a03 */
[----:B------:R-:W-:Y:S01]  /*18510*/  IABS R10, R2 ;  /* 0x00000002000a7213 */ /* 0x000fe20000000000 */
[----:B------:R-:W-:-:S03]  /*18520*/  IMAD.HI.U32 R14, R4, R13, RZ ;  /* 0x0000000d040e7227 */ /* 0x000fc600078e00ff */
[----:B------:R-:W-:Y:S01]  /*18530*/  ISETP.GT.U32.AND P3, PT, R3, R16, PT ;  /* 0x000000100300720c */ /* 0x000fe20003f64070 */
[----:B------:R-:W-:Y:S02]  /*18540*/  IMAD.MOV R14, RZ, RZ, -R14 ;  /* 0x000000ffff0e7224 */ /* 0x000fe400078e0a0e */
[----:B0-----:R-:W-:-:S04]  /*18550*/  IMAD.HI.U32 R21, R4, R10, RZ ;  /* 0x0000000a04157227 */ /* 0x001fc800078e00ff */
[--C-:B------:R-:W-:Y:S01]  /*18560*/  @!P1 IMAD.IADD R17, R17, 0x1, -R3.reuse ;  /* 0x0000000111119824 */ /* 0x100fe200078e0a03 */
[----:B------:R-:W-:Y:S01]  /*18570*/  ISETP.GT.U32.AND P1, PT, R3, R18, PT ;  /* 0x000000120300720c */ /* 0x000fe20003f24070 */
[----:B------:R-:W-:Y:S01]  /*18580*/  @!P6 IMAD.IADD R9, R9, 0x1, -R3 ;  /* 0x000000010909e824 */ /* 0x000fe200078e0a03 */
[----:B------:R-:W-:Y:S01]  /*18590*/  ISETP.GE.AND P6, PT, R5, RZ, PT ;  /* 0x000000ff0500720c */ /* 0x000fe20003fc6270 */
[C---:B------:R-:W-:Y:S02]  /*185a0*/  IMAD R13, R3.reuse, R14, R13 ;  /* 0x0000000e030d7224 */ /* 0x040fe400078e020d */
[----:B------:R-:W-:Y:S02]  /*185b0*/  IMAD.MOV R21, RZ, RZ, -R21 ;  /* 0x000000ffff157224 */ /* 0x000fe400078e0a15 */
[----:B-1----:R-:W-:Y:S02]  /*185c0*/  IMAD.MOV.U32 R7, RZ, RZ, R9 ;  /* 0x000000ffff077224 */ /* 0x002fe400078e0009 */
[----:B------:R-:W-:Y:S01]  /*185d0*/  @!P5 IMAD.IADD R8, R8, 0x1, -R3 ;  /* 0x000000010808d824 */ /* 0x000fe200078e0a03 */
[C---:B------:R-:W-:Y:S01]  /*185e0*/  ISETP.GT.U32.AND P5, PT, R3.reuse, R13, PT ;  /* 0x0000000d0300720c */ /* 0x040fe20003fa4070 */
[----:B------:R-:W-:-:S02]  /*185f0*/  IMAD R10, R3, R21, R10 ;  /* 0x00000015030a7224 */ /* 0x000fc400078e020a */
[----:B------:R-:W-:Y:S01]  /*18600*/  @!P2 IMAD.MOV R7, RZ, RZ, -R7 ;  /* 0x000000ffff07a224 */ /* 0x000fe200078e0a07 */
[C---:B------:R-:W-:Y:S01]  /*18610*/  ISETP.GT.U32.AND P2, PT, R3.reuse, R17, PT ;  /* 0x000000110300720c */ /* 0x040fe20003f44070 */
[--C-:B------:R-:W-:Y:S01]  /*18620*/  @!P3 IMAD.IADD R16, R16, 0x1, -R3.reuse ;  /* 0x000000011010b824 */ /* 0x100fe200078e0a03 */
[C---:B------:R-:W-:Y:S01]  /*18630*/  ISETP.GT.U32.AND P3, PT, R3.reuse, R10, PT ;  /* 0x0000000a0300720c */ /* 0x040fe20003f64070 */
[----:B------:R-:W-:Y:S01]  /*18640*/  VIADD R5, R0, 0x30 ;  /* 0x0000003000057836 */ /* 0x000fe20000000000 */
[----:B------:R0:W-:Y:S01]  /*18650*/  STL [R1+0x100], R7 ;  /* 0x0001000701007387 */ /* 0x0001e20000100800 */
[--C-:B------:R-:W-:Y:S01]  /*18660*/  @!P1 IMAD.IADD R18, R18, 0x1, -R3.reuse ;  /* 0x0000000112129824 */ /* 0x100fe200078e0a03 */
[----:B------:R-:W-:Y:S01]  /*18670*/  ISETP.GT.U32.AND P1, PT, R3, R11, PT ;  /* 0x0000000b0300720c */ /* 0x000fe20003f24070 */
[----:B------:R-:W-:Y:S01]  /*18680*/  VIADD R15, R0, 0x2f ;  /* 0x0000002f000f7836 */ /* 0x000fe20000000000 */
[----:B------:R-:W-:Y:S01]  /*18690*/  IABS R9, R5 ;  /* 0x0000000500097213 */ /* 0x000fe20000000000 */
[----:B------:R-:W-:Y:S01]  /*186a0*/  @!P5 IMAD.IADD R13, R13, 0x1, -R3 ;  /* 0x000000010d0dd824 */ /* 0x000fe200078e0a03 */
[----:B------:R-:W-:Y:S01]  /*186b0*/  ISETP.GE.AND P5, PT, R20, RZ, PT ;  /* 0x000000ff1400720c */ /* 0x000fe20003fa6270 */
[----:B------:R-:W-:Y:S01]  /*186c0*/  IMAD.MOV.U32 R22, RZ, RZ, R8 ;  /* 0x000000ffff167224 */ /* 0x000fe200078e0008 */
[----:B------:R-:W-:Y:S01]  /*186d0*/  IABS R14, R15 ;  /* 0x0000000f000e7213 */ /* 0x000fe20000000000 */
[----:B------:R-:W-:-:S04]  /*186e0*/  IMAD.HI.U32 R21, R4, R9, RZ ;  /* 0x0000000904157227 */ /* 0x000fc800078e00ff */
[--C-:B------:R-:W-:Y:S01]  /*186f0*/  @!P2 IMAD.IADD R17, R17, 0x1, -R3.reuse ;  /* 0x000000011111a824 */ /* 0x100fe200078e0a03 */
[----:B------:R-:W-:Y:S01]  /*18700*/  ISETP.GE.AND P2, PT, R12, RZ, PT ;  /* 0x000000ff0c00720c */ /* 0x000fe20003f46270 */
[----:B------:R-:W-:Y:S01]  /*18710*/  @!P3 IMAD.IADD R10, R10, 0x1, -R3 ;  /* 0x000000010a0ab824 */ /* 0x000fe200078e0a03 */
[----:B------:R-:W-:Y:S01]  /*18720*/  ISETP.GT.U32.AND P3, PT, R3, R13, PT ;  /* 0x0000000d0300720c */ /* 0x000fe20003f64070 */
[----:B------:R-:W-:-:S04]  /*18730*/  IMAD.HI.U32 R12, R4, R14, RZ ;  /* 0x0000000e040c7227 */ /* 0x000fc800078e00ff */
[----:B------:R-:W-:Y:S02]  /*18740*/  IMAD.MOV R21, RZ, RZ, -R21 ;  /* 0x000000ffff157224 */ /* 0x000fe400078e0a15 */
[----:B0-----:R-:W-:Y:S02]  /*18750*/  IMAD.MOV.U32 R7, RZ, RZ, R18 ;  /* 0x000000ffff077224 */ /* 0x001fe400078e0012 */
[----:B------:R-:W-:Y:S01]  /*18760*/  @!P1 IMAD.IADD R11, R11, 0x1, -R3 ;  /* 0x000000010b0b9824 */ /* 0x000fe200078e0a03 */
[----:B------:R-:W-:Y:S01]  /*18770*/  ISETP.GE.AND P1, PT, R19, RZ, PT ;  /* 0x000000ff1300720c */ /* 0x000fe20003f26270 */
[----:B------:R-:W-:Y:S02]  /*18780*/  IMAD.MOV R20, RZ, RZ, -R12 ;  /* 0x000000ffff147224 */ /* 0x000fe400078e0a0c */
[C---:B------:R-:W-:Y:S02]  /*18790*/  IMAD R9, R3.reuse, R21, R9 ;  /* 0x0000001503097224 */ /* 0x040fe400078e0209 */
[----:B------:R-:W-:Y:S01]  /*187a0*/  @!P4 IMAD.MOV R22, RZ, RZ, -R22 ;  /* 0x000000ffff16c224 */ /* 0x000fe200078e0a16 */
[C---:B------:R-:W-:Y:S01]  /*187b0*/  ISETP.GT.U32.AND P4, PT, R3.reuse, R10, PT ;  /* 0x0000000a0300720c */ /* 0x040fe20003f84070 */
[----:B------:R-:W-:Y:S01]  /*187c0*/  @!P0 IMAD.MOV R7, RZ, RZ, -R7 ;  /* 0x000000ffff078224 */ /* 0x000fe200078e0a07 */
[C---:B------:R-:W-:Y:S01]  /*187d0*/  ISETP.GT.U32.AND P0, PT, R3.reuse, R11, PT ;  /* 0x0000000b0300720c */ /* 0x040fe20003f04070 */
[C---:B------:R-:W-:Y:S01]  /*187e0*/  IMAD R14, R3.reuse, R20, R14 ;  /* 0x00000014030e7224 */ /* 0x040fe200078e020e */
[----:B------:R-:W-:Y:S01]  /*187f0*/  STL [R1+0xb8], R22 ;  /* 0x0000b81601007387 */ /* 0x000fe20000100800 */
[----:B------:R-:W-:Y:S01]  /*18800*/  @!P6 IMAD.MOV R17, RZ, RZ, -R17 ;  /* 0x000000ffff11e224 */ /* 0x000fe200078e0a11 */
[----:B------:R-:W-:Y:S01]  /*18810*/  ISETP.GT.U32.AND P6, PT, R3, R9, PT ;  /* 0x000000090300720c */ /* 0x000fe20003fc4070 */
[----:B------:R-:W-:Y:S01]  /*18820*/  @!P3 IMAD.IADD R13, R13, 0x1, -R3 ;  /* 0x000000010d0db824 */ /* 0x000fe200078e0a03 */
[----:B------:R0:W-:Y:S01]  /*18830*/  STL [R1+0xc0], R7 ;  /* 0x0000c00701007387 */ /* 0x0001e20000100800 */
[----:B------:R-:W-:Y:S01]  /*18840*/  ISETP.GT.U32.AND P3, PT, R3, R14, PT ;  /* 0x0000000e0300720c */ /* 0x000fe20003f64070 */
[----:B------:R-:W-:-:S02]  /*18850*/  VIADD R12, R0, 0x2e ;  /* 0x0000002e000c7836 */ /* 0x000fc40000000000 */
[----:B------:R-:W-:Y:S01]  /*18860*/  STL [R1+0xc8], R17 ;  /* 0x0000c81101007387 */ /* 0x000fe20000100800 */
[--C-:B------:R-:W-:Y:S01]  /*18870*/  @!P4 IMAD.IADD R10, R10, 0x1, -R3.reuse ;  /* 0x000000010a0ac824 */ /* 0x100fe200078e0a03 */
[----:B------:R-:W-:Y:S01]  /*18880*/  ISETP.GE.AND P4, PT, R15, RZ, PT ;  /* 0x000000ff0f00720c */ /* 0x000fe20003f86270 */
[--C-:B------:R-:W-:Y:S01]  /*18890*/  @!P0 IMAD.IADD R11, R11, 0x1, -R3.reuse ;  /* 0x000000010b0b8824 */ /* 0x100fe200078e0a03 */
[----:B------:R-:W-:Y:S01]  /*188a0*/  IABS R8, R12 ;  /* 0x0000000c00087213 */ /* 0x000fe20000000000 */
[----:B0-----:R-:W-:Y:S01]  /*188b0*/  IMAD.MOV.U32 R7, RZ, RZ, R16 ;  /* 0x000000ffff077224 */ /* 0x001fe200078e0010 */
[----:B------:R-:W-:Y:S01]  /*188c0*/  ISETP.GE.AND P0, PT, R5, RZ, PT ;  /* 0x000000ff0500720c */ /* 0x000fe20003f06270 */
[----:B------:R-:W-:Y:S01]  /*188d0*/  @!P6 IMAD.IADD R9, R9, 0x1, -R3 ;  /* 0x000000010909e824 */ /* 0x000fe200078e0a03 */
[----:B------:R-:W-:Y:S01]  /*188e0*/  ISETP.GE.AND P6, PT, R12, RZ, PT ;  /* 0x000000ff0c00720c */ /* 0x000fe20003fc6270 */
[----:B------:R-:W-:Y:S01]  /*188f0*/  @!P2 IMAD.MOV R7, RZ, RZ, -R7 ;  /* 0x000000ffff07a224 */ /* 0x000fe200078e0a07 */
[----:B------:R-:W-:Y:S01]  /*18900*/  ISETP.GE.AND P2, PT, R2, RZ, PT ;  /* 0x000000ff0200720c */ /* 0x000fe20003f46270 */
[----:B------:R-:W-:-:S02]  /*18910*/  VIADD R2, R0, 0x2d ;  /* 0x0000002d00027836 */ /* 0x000fc40000000000 */
[----:B------:R-:W-:Y:S01]  /*18920*/  IMAD.HI.U32 R16, R4, R8, RZ ;  /* 0x0000000804107227 */ /* 0x000fe200078e00ff */
[----:B------:R0:W-:Y:S02]  /*18930*/  STL [R1+0xdc], R7 ;  /* 0x0000dc0701007387 */ /* 0x0001e40000100800 */
[----:B------:R-:W-:Y:S01]  /*18940*/  IABS R5, R2 ;  /* 0x0000000200057213 */ /* 0x000fe20000000000 */
[----:B------:R-:W-:Y:S01]  /*18950*/  @!P3 IMAD.IADD R14, R14, 0x1, -R3 ;  /* 0x000000010e0eb824 */ /* 0x000fe200078e0a03 */
[----:B------:R-:W-:Y:S01]  /*18960*/  ISETP.GT.U32.AND P3, PT, R3, R9, PT ;  /* 0x000000090300720c */ /* 0x000fe20003f64070 */
[----:B------:R-:W-:Y:S02]  /*18970*/  IMAD.MOV R16, RZ, RZ, -R16 ;  /* 0x000000ffff107224 */ /* 0x000fe400078e0a10 */
[----:B------:R-:W-:-:S04]  /*18980*/  IMAD.HI.U32 R12, R4, R5, RZ ;  /* 0x00000005040c7227 */ /* 0x000fc800078e00ff */
[----:B0-----:R-:W-:Y:S02]  /*18990*/  IMAD.MOV.U32 R7, RZ, RZ, R13 ;  /* 0x000000ffff077224 */ /* 0x001fe400078e000d */
[C---:B------:R-:W-:Y:S02]  /*189a0*/  IMAD R8, R3.reuse, R16, R8 ;  /* 0x0000001003087224 */ /* 0x040fe400078e0208 */
[----:B------:R-:W-:Y:S01]  /*189b0*/  @!P5 IMAD.MOV R7, RZ, RZ, -R7 ;  /* 0x000000ffff07d224 */ /* 0x000fe200078e0a07 */
[C---:B------:R-:W-:Y:S01]  /*189c0*/  ISETP.GT.U32.AND P5, PT, R3.reuse, R14, PT ;  /* 0x0000000e0300720c */ /* 0x040fe20003fa4070 */
[----:B------:R-:W-:Y:S02]  /*189d0*/  IMAD.MOV R12, RZ, RZ, -R12 ;  /* 0x000000ffff0c7224 */ /* 0x000fe400078e0a0c */
[----:B------:R-:W-:Y:S01]  /*189e0*/  @!P1 IMAD.MOV R11, RZ, RZ, -R11 ;  /* 0x000000ffff0b9224 */ /* 0x000fe200078e0a0b */
[----:B------:R0:W-:Y:S01]  /*189f0*/  STL [R1+0xe0], R7 ;  /* 0x0000e00701007387 */ /* 0x0001e20000100800 */
[----:B------:R-:W-:Y:S01]  /*18a00*/  IMAD R5, R3, R12, R5 ;  /* 0x0000000c03057224 */ /* 0x000fe200078e0205 */
[----:B------:R-:W-:Y:S01]  /*18a10*/  ISETP.GE.AND P1, PT, R2, RZ, PT ;  /* 0x000000ff0200720c */ /* 0x000fe20003f26270 */
[----:B------:R-:W-:Y:S01]  /*18a20*/  @!P3 IMAD.IADD R9, R9, 0x1, -R3 ;  /* 0x000000010909b824 */ /* 0x000fe200078e0a03 */
[----:B------:R1:W-:Y:S01]  /*18a30*/  STL [R1+0xe4], R11 ;  /* 0x0000e40b01007387 */ /* 0x0003e20000100800 */
[C---:B------:R-:W-:Y:S01]  /*18a40*/  VIADD R2, R0.reuse, 0x2a ;  /* 0x0000002a00027836 */ /* 0x040fe20000000000 */
[----:B------:R-:W-:Y:S01]  /*18a50*/  ISETP.GT.U32.AND P3, PT, R3, R5, PT ;  /* 0x000000050300720c */ /* 0x000fe20003f64070 */
[----:B------:R-:W-:-:S02]  /*18a60*/  VIADD R16, R0, 0x27 ;  /* 0x0000002700107836 */ /* 0x000fc40000000000 */
[----:B------:R-:W-:Y:S02]  /*18a70*/  @!P5 IMAD.IADD R14, R14, 0x1, -R3 ;  /* 0x000000010e0ed824 */ /* 0x000fe400078e0a03 */
[----:B0-----:R-:W-:Y:S01]  /*18a80*/  IMAD.MOV.U32 R7, RZ, RZ, R10 ;  /* 0x000000ffff077224 */ /* 0x001fe200078e000a */
[----:B------:R-:W-:Y:S01]  /*18a90*/  IABS R22, R16 ;  /* 0x0000001000167213 */ /* 0x000fe20000000000 */
[C---:B------:R-:W-:Y:S02]  /*18aa0*/  VIADD R10, R0.reuse, 0x2b ;  /* 0x0000002b000a7836 */ /* 0x040fe40000000000 */
[----:B------:R-:W-:Y:S01]  /*18ab0*/  @!P2 IMAD.MOV R7, RZ, RZ, -R7 ;  /* 0x000000ffff07a224 */ /* 0x000fe200078e0a07 */
[----:B------:R-:W-:Y:S01]  /*18ac0*/  ISETP.GT.U32.AND P2, PT, R3, R8, PT ;  /* 0x000000080300720c */ /* 0x000fe20003f44070 */
[----:B-1----:R-:W-:Y:S01]  /*18ad0*/  VIADD R11, R0, 0x2c ;  /* 0x0000002c000b7836 */ /* 0x002fe20000000000 */
[----:B------:R-:W-:Y:S01]  /*18ae0*/  IABS R18, R10 ;  /* 0x0000000a00127213 */ /* 0x000fe20000000000 */
[----:B------:R-:W-:Y:S01]  /*18af0*/  @!P3 IMAD.IADD R5, R5, 0x1, -R3 ;  /* 0x000000010505b824 */ /* 0x000fe200078e0a03 */
[----:B------:R0:W-:Y:S02]  /*18b00*/  STL [R1+0xf4], R7 ;  /* 0x0000f40701007387 */ /* 0x0001e40000100800 */
[----:B------:R-:W-:-:S02]  /*18b10*/  IABS R12, R11 ;  /* 0x0000000b000c7213 */ /* 0x000fc40000000000 */
[----:B------:R-:W-:Y:S02]  /*18b20*/  ISETP.GE.AND P5, PT, R11, RZ, PT ;  /* 0x000000ff0b00720c */ /* 0x000fe40003fa6270 */
[----:B------:R-:W-:Y:S01]  /*18b30*/  IABS R11, R2 ;  /* 0x00000002000b7213 */ /* 0x000fe20000000000 */
[----:B------:R-:W-:-:S04]  /*18b40*/  IMAD.HI.U32 R13, R4, R12, RZ ;  /* 0x0000000c040d7227 */ /* 0x000fc800078e00ff */
[----:B0-----:R-:W-:Y:S02]  /*18b50*/  IMAD.MOV.U32 R7, RZ, RZ, R9 ;  /* 0x000000ffff077224 */ /* 0x001fe400078e0009 */
[----:B------:R-:W-:Y:S01]  /*18b60*/  @!P2 IMAD.IADD R8, R8, 0x1, -R3 ;  /* 0x000000010808a824 */ /* 0x000fe200078e0a03 */
[----:B------:R-:W-:Y:S01]  /*18b70*/  ISETP.GE.AND P2, PT, R10, RZ, PT ;  /* 0x000000ff0a00720c */ /* 0x000fe20003f46270 */
[----:B------:R-:W-:Y:S01]  /*18b80*/  @!P0 IMAD.MOV R7, RZ, RZ, -R7 ;  /* 0x000000ffff078224 */ /* 0x000fe200078e0a07 */
[C---:B------:R-:W-:Y:S01]  /*18b90*/  ISETP.GT.U32.AND P0, PT, R3.reuse, R5, PT ;  /* 0x000000050300720c */ /* 0x040fe20003f04070 */
[----:B------:R-:W-:Y:S01]  /*18ba0*/  IMAD.MOV R13, RZ, RZ, -R13 ;  /* 0x000000ffff0d7224 */ /* 0x000fe200078e0a0d */
[----:B------:R-:W-:Y:S01]  /*18bb0*/  ISETP.GT.U32.AND P3, PT, R3, R8, PT ;  /* 0x000000080300720c */ /* 0x000fe20003f64070 */
[----:B------:R-:W-:Y:S01]  /*18bc0*/  IMAD.MOV.U32 R10, RZ, RZ, R11 ;  /* 0x000000ffff0a7224 */ /* 0x000fe200078e000b */
[----:B------:R0:W-:Y:S01]  /*18bd0*/  STL [R1+0xf8], R7 ;  /* 0x0000f80701007387 */ /* 0x0001e20000100800 */
[----:B------:R-:W-:-:S04]  /*18be0*/  IMAD.HI.U32 R11, R4, R18, RZ ;  /* 0x00000012040b7227 */ /* 0x000fc800078e00ff */
[----:B------:R-:W-:Y:S02]  /*18bf0*/  IMAD.MOV R11, RZ, RZ, -R11 ;  /* 0x000000ffff0b7224 */ /* 0x000fe400078e0a0b */
[----:B------:R-:W-:-:S04]  /*18c00*/  IMAD.HI.U32 R9, R4, R10, RZ ;  /* 0x0000000a04097227 */ /* 0x000fc800078e00ff */
[----:B0-----:R-:W-:Y:S02]  /*18c10*/  IMAD.MOV.U32 R7, RZ, RZ, R14 ;  /* 0x000000ffff077224 */ /* 0x001fe400078e000e */
[----:B------:R-:W-:Y:S02]  /*18c20*/  @!P3 IMAD.IADD R8, R8, 0x1, -R3 ;  /* 0x000000010808b824 */ /* 0x000fe400078e0a03 */
[----:B------:R-:W-:Y:S01]  /*18c30*/  @!P4 IMAD.MOV R7, RZ, RZ, -R7 ;  /* 0x000000ffff07c224 */ /* 0x000fe200078e0a07 */
[----:B------:R-:W-:Y:S01]  /*18c40*/  ISETP.GE.AND P4, PT, R2, RZ, PT ;  /* 0x000000ff0200720c */ /* 0x000fe20003f86270 */
[C---:B------:R-:W-:Y:S01]  /*18c50*/  IMAD R2, R3.reuse, R13, R12 ;  /* 0x0000000d03027224 */ /* 0x040fe200078e020c */
[----:B------:R-:W-:Y:S01]  /*18c60*/  IABS R13, R6 ;  /* 0x00000006000d7213 */ /* 0x000fe20000000000 */
[C---:B------:R-:W-:Y:S01]  /*18c70*/  IMAD R18, R3.reuse, R11, R18 ;  /* 0x0000000b03127224 */ /* 0x040fe200078e0212 */
[----:B------:R0:W-:Y:S01]  /*18c80*/  STL [R1+0xe8], R7 ;  /* 0x0000e80701007387 */ /* 0x0001e20000100800 */
[----:B------:R-:W-:Y:S01]  /*18c90*/  IMAD.MOV.U32 R15, RZ, RZ, R8 ;  /* 0x000000ffff0f7224 */ /* 0x000fe200078e0008 */
[C---:B------:R-:W-:Y:S01]  /*18ca0*/  ISETP.GT.U32.AND P3, PT, R3.reuse, R2, PT ;  /* 0x000000020300720c */ /* 0x040fe20003f64070 */
[----:B------:R-:W-:Y:S01]  /*18cb0*/  VIADD R12, R0, 0x29 ;  /* 0x00000029000c7836 */ /* 0x000fe20000000000 */
[----:B------:R-:W1:Y:S01]  /*18cc0*/  I2F.RP R17, R13 ;  /* 0x0000000d00117306 */ /* 0x000e620000209400 */
[----:B------:R-:W-:Y:S01]  /*18cd0*/  @!P6 IMAD.MOV R15, RZ, RZ, -R15 ;  /* 0x000000ffff0fe224 */ /* 0x000fe200078e0a0f */
[----:B------:R-:W-:Y:S01]  /*18ce0*/  ISETP.GT.U32.AND P6, PT, R3, R18, PT ;  /* 0x000000120300720c */ /* 0x000fe20003fc4070 */
[----:B------:R-:W-:Y:S01]  /*18cf0*/  @!P0 IMAD.IADD R5, R5, 0x1, -R3 ;  /* 0x0000000105058824 */ /* 0x000fe200078e0a03 */
[----:B------:R-:W-:Y:S01]  /*18d00*/  ISETP.GE.AND P0, PT, R12, RZ, PT ;  /* 0x000000ff0c00720c */ /* 0x000fe20003f06270 */
[----:B------:R-:W-:Y:S01]  /*18d10*/  IMAD.MOV R9, RZ, RZ, -R9 ;  /* 0x000000ffff097224 */ /* 0x000fe200078e0a09 */
[----:B------:R-:W-:Y:S01]  /*18d20*/  IABS R12, R12 ;  /* 0x0000000c000c7213 */ /* 0x000fe20000000000 */
[----:B------:R-:W-:Y:S01]  /*18d30*/  VIADD R11, R0, 0x28 ;  /* 0x00000028000b7836 */ /* 0x000fe20000000000 */
[----:B------:R-:W-:Y:S01]  /*18d40*/  STL [R1+0xec], R15 ;  /* 0x0000ec0f01007387 */ /* 0x000fe20000100800 */
[----:B0-----:R-:W-:-:S02]  /*18d50*/  IMAD.MOV.U32 R7, RZ, RZ, R5 ;  /* 0x000000ffff077224 */ /* 0x001fc400078e0005 */
[--C-:B------:R-:W-:Y:S02]  /*18d60*/  @!P3 IMAD.IADD R2, R2, 0x1, -R3.reuse ;  /* 0x000000010202b824 */ /* 0x100fe400078e0a03 */
[C---:B------:R-:W-:Y:S02]  /*18d70*/  IMAD R10, R3.reuse, R9, R10 ;  /* 0x00000009030a7224 */ /* 0x040fe400078e020a */
[----:B------:R-:W-:Y:S01]  /*18d80*/  @!P6 IMAD.IADD R18, R18, 0x1, -R3 ;  /* 0x000000011212e824 */ /* 0x000fe200078e0a03 */
[----:B------:R-:W-:Y:S01]  /*18d90*/  ISETP.GT.U32.AND P3, PT, R3, R2, PT ;  /* 0x000000020300720c */ /* 0x000fe20003f64070 */
[----:B------:R-:W-:Y:S01]  /*18da0*/  @!P1 IMAD.MOV R7, RZ, RZ, -R7 ;  /* 0x000000ffff079224 */ /* 0x000fe200078e0a07 */
[----:B------:R-:W-:Y:S01]  /*18db0*/  ISETP.GE.AND P1, PT, R11, RZ, PT ;  /* 0x000000ff0b00720c */ /* 0x000fe20003f26270 */
[C---:B------:R-:W-:Y:S01]  /*18dc0*/  IMAD.HI.U32 R9, R4.reuse, R12, RZ ;  /* 0x0000000c04097227 */ /* 0x040fe200078e00ff */
[----:B------:R-:W-:Y:S01]  /*18dd0*/  ISETP.GT.U32.AND P6, PT, R3, R18, PT ;  /* 0x000000120300720c */ /* 0x000fe20003fc4070 */
[----:B-1----:R-:W0:Y:S01]  /*18de0*/  MUFU.RCP R17, R17 ;  /* 0x0000001100117308 */ /* 0x002e220000001000 */
[----:B------:R-:W-:Y:S01]  /*18df0*/  IABS R11, R11 ;  /* 0x0000000b000b7213 */ /* 0x000fe20000000000 */
[----:B------:R-:W-:Y:S01]  /*18e00*/  IMAD.MOV R9, RZ, RZ, -R9 ;  /* 0x000000ffff097224 */ /* 0x000fe200078e0a09 */
[----:B------:R1:W-:Y:S01]  /*18e10*/  STL [R1+0xf0], R7 ;  /* 0x0000f00701007387 */ /* 0x0003e20000100800 */
[----:B------:R-:W-:-:S04]  /*18e20*/  IMAD.HI.U32 R5, R4, R22, RZ ;  /* 0x0000001604057227 */ /* 0x000fc800078e00ff */
[----:B------:R-:W-:Y:S01]  /*18e30*/  @!P3 IMAD.IADD R2, R2, 0x1, -R3 ;  /* 0x000000010202b824 */ /* 0x000fe200078e0a03 */
[----:B------:R-:W-:Y:S01]  /*18e40*/  ISETP.GT.U32.AND P3, PT, R3, R10, PT ;  /* 0x0000000a0300720c */ /* 0x000fe20003f64070 */
[----:B------:R-:W-:-:S04]  /*18e50*/  IMAD.HI.U32 R8, R4, R11, RZ ;  /* 0x0000000b04087227 */ /* 0x000fc800078e00ff */
[C---:B------:R-:W-:Y:S02]  /*18e60*/  IMAD R12, R3.reuse, R9, R12 ;  /* 0x00000009030c7224 */ /* 0x040fe400078e020c */
[----:B------:R-:W-:Y:S02]  /*18e70*/  IMAD.MOV R8, RZ, RZ, -R8 ;  /* 0x000000ffff087224 */ /* 0x000fe400078e0a08 */
[----:B------:R-:W-:Y:S01]  /*18e80*/  @!P6 IMAD.IADD R18, R18, 0x1, -R3 ;  /* 0x000000011212e824 */ /* 0x000fe200078e0a03 */
[C---:B------:R-:W-:Y:S01]  /*18e90*/  ISETP.GT.U32.AND P6, PT, R3.reuse, R12, PT ;  /* 0x0000000c0300720c */ /* 0x040fe20003fc4070 */
[----:B-1----:R-:W-:Y:S02]  /*18ea0*/  IMAD.MOV.U32 R7, RZ, RZ, R2 ;  /* 0x000000ffff077224 */ /* 0x002fe400078e0002 */
[----:B------:R-:W-:Y:S02]  /*18eb0*/  IMAD R11, R3, R8, R11 ;  /* 0x00000008030b7224 */ /* 0x000fe400078e020b */
[----:B------:R-:W-:-:S02]  /*18ec0*/  @!P5 IMAD.MOV R7, RZ, RZ, -R7 ;  /* 0x000000ffff07d224 */ /* 0x000fc400078e0a07 */
[----:B------:R-:W-:Y:S02]  /*18ed0*/  IMAD.MOV R5, RZ, RZ, -R5 ;  /* 0x000000ffff057224 */ /* 0x000fe400078e0a05 */
[----:B------:R-:W-:Y:S01]  /*18ee0*/  VIADD R8, R0, 0x24 ;  /* 0x0000002400087836 */ /* 0x000fe20000000000 */
[----:B------:R1:W-:Y:S01]  /*18ef0*/  STL [R1+0xd8], R7 ;  /* 0x0000d80701007387 */ /* 0x0003e20000100800 */
[--C-:B------:R-:W-:Y:S01]  /*18f00*/  @!P3 IMAD.IADD R10, R10, 0x1, -R3.reuse ;  /* 0x000000010a0ab824 */ /* 0x100fe200078e0a03 */
[C---:B------:R-:W-:Y:S01]  /*18f10*/  ISETP.GT.U32.AND P3, PT, R3.reuse, R11, PT ;  /* 0x0000000b0300720c */ /* 0x040fe20003f64070 */
[C---:B------:R-:W-:Y:S01]  /*18f20*/  IMAD R22, R3.reuse, R5, R22 ;  /* 0x0000000503167224 */ /* 0x040fe200078e0216 */
[----:B------:R-:W-:Y:S01]  /*18f30*/  IABS R5, R8 ;  /* 0x0000000800057213 */ /* 0x000fe20000000000 */
[----:B------:R-:W-:Y:S02]  /*18f40*/  VIADD R15, R0, 0x25 ;  /* 0x00000025000f7836 */ /* 0x000fe40000000000 */
[----:B------:R-:W-:Y:S01]  /*18f50*/  @!P6 IMAD.IADD R12, R12, 0x1, -R3 ;  /* 0x000000010c0ce824 */ /* 0x000fe200078e0a03 */
[----:B------:R-:W-:Y:S01]  /*18f60*/  ISETP.GT.U32.AND P6, PT, R3, R10, PT ;  /* 0x0000000a0300720c */ /* 0x000fe20003fc4070 */
[----:B------:R-:W-:Y:S01]  /*18f70*/  VIADD R14, R0, 0x26 ;  /* 0x00000026000e7836 */ /* 0x000fe20000000000 */
[----:B------:R-:W-:Y:S01]  /*18f80*/  IABS R19, R15 ;  /* 0x0000000f00137213 */ /* 0x000fe20000000000 */
[----:B-1----:R-:W-:-:S02]  /*18f90*/  IMAD.MOV.U32 R7, RZ, RZ, R18 ;  /* 0x000000ffff077224 */ /* 0x002fc400078e0012 */
[----:B------:R-:W-:Y:S01]  /*18fa0*/  IMAD.HI.U32 R2, R4, R5, RZ ;  /* 0x0000000504027227 */ /* 0x000fe200078e00ff */
[----:B------:R-:W-:-:S03]  /*18fb0*/  IABS R21, R14 ;  /* 0x0000000e00157213 */ /* 0x000fc60000000000 */
[----:B------:R-:W-:Y:S01]  /*18fc0*/  @!P2 IMAD.MOV R7, RZ, RZ, -R7 ;  /* 0x000000ffff07a224 */ /* 0x000fe200078e0a07 */
[----:B------:R-:W-:Y:S01]  /*18fd0*/  ISETP.GT.U32.AND P2, PT, R3, R22, PT ;  /* 0x000000160300720c */ /* 0x000fe20003f44070 */
        /* <DEDUP_REMOVED lines=8> */
[----:B------:R-:W-:Y:S02]  /*19060*/  IMAD.MOV R20, RZ, RZ, -R20 ;  /* 0x000000ffff147224 */ /* 0x000fe400078e0a14 */
[--C-:B------:R-:W-:Y:S02]  /*19070*/  @!P6 IMAD.IADD R10, R10, 0x1, -R3.reuse ;  /* 0x000000010a0ae824 */ /* 0x100fe400078e0a03 */
[----:B------:R-:W-:Y:S01]  /*19080*/  @!P2 IMAD.IADD R22, R22, 0x1, -R3 ;  /* 0x000000011616a824 */ /* 0x000fe200078e0a03 */
[C---:B------:R-:W-:Y:S01]  /*19090*/  ISETP.GT.U32.AND P2, PT, R3.reuse, R5, PT ;  /* 0x000000050300720c */ /* 0x040fe20003f44070 */
[----:B------:R-:W-:Y:S02]  /*190a0*/  IMAD.MOV R9, RZ, RZ, -R9 ;  /* 0x000000ffff097224 */ /* 0x000fe400078e0a09 */
[----:B------:R-:W-:Y:S02]  /*190b0*/  IMAD R19, R3, R20, R19 ;  /* 0x0000001403137224 */ /* 0x000fe400078e0213 */
[----:B-1----:R-:W-:-:S02]  /*190c0*/  IMAD.MOV.U32 R7, RZ, RZ, R10 ;  /* 0x000000ffff077224 */ /* 0x002fc400078e000a */
[C---:B------:R-:W-:Y:S02]  /*190d0*/  IMAD R21, R3.reuse, R9, R21 ;  /* 0x0000000903157224 */ /* 0x040fe400078e0215 */
[----:B------:R-:W-:Y:S02]  /*190e0*/  VIADD R9, R0, 0x23 ;  /* 0x0000002300097836 */ /* 0x000fe40000000000 */
[----:B------:R-:W-:Y:S01]  /*190f0*/  @!P3 IMAD.IADD R12, R12, 0x1, -R3 ;  /* 0x000000010c0cb824 */ /* 0x000fe200078e0a03 */
[----:B------:R-:W-:Y:S01]  /*19100*/  ISETP.GT.U32.AND P3, PT, R3, R19, PT ;  /* 0x000000130300720c */ /* 0x000fe20003f64070 */
[----:B------:R-:W-:Y:S01]  /*19110*/  @!P4 IMAD.MOV R7, RZ, RZ, -R7 ;  /* 0x000000ffff07c224 */ /* 0x000fe200078e0a07 */
[----:B------:R-:W-:Y:S01]  /*19120*/  IABS R18, R9 ;  /* 0x0000000900127213 */ /* 0x000fe20000000000 */
[--C-:B------:R-:W-:Y:S01]  /*19130*/  @!P5 IMAD.IADD R11, R11, 0x1, -R3.reuse ;  /* 0x000000010b0bd824 */ /* 0x100fe200078e0a03 */
[----:B------:R-:W-:Y:S01]  /*19140*/  ISETP.GT.U32.AND P6, PT, R3, R21, PT ;  /* 0x000000150300720c */ /* 0x000fe20003fc4070 */
[----:B------:R-:W-:Y:S01]  /*19150*/  @!P2 IMAD.IADD R5, R5, 0x1, -R3 ;  /* 0x000000010505a824 */ /* 0x000fe200078e0a03 */
[----:B------:R1:W-:Y:S01]  /*19160*/  STL [R1+0xb4], R7 ;  /* 0x0000b40701007387 */ /* 0x0003e20000100800 */
[----:B------:R-:W-:Y:S01]  /*19170*/  ISETP.GE.AND P5, PT, R16, RZ, PT ;  /* 0x000000ff1000720c */ /* 0x000fe20003fa6270 */
[----:B------:R-:W-:Y:S01]  /*19180*/  IMAD.MOV.U32 R16, RZ, RZ, R18 ;  /* 0x000000ffff107224 */ /* 0x000fe200078e0012 */
[----:B------:R-:W-:Y:S01]  /*19190*/  IABS R18, R0 ;  /* 0x0000000000127213 */ /* 0x000fe20000000000 */
[----:B------:R-:W-:Y:S01]  /*191a0*/  VIADD R2, R0, 0x22 ;  /* 0x0000002200027836 */ /* 0x000fe20000000000 */
[----:B------:R-:W-:Y:S01]  /*191b0*/  ISETP.GE.AND P2, PT, R15, RZ, PT ;  /* 0x000000ff0f00720c */ /* 0x000fe20003f46270 */
[----:B------:R-:W-:-:S03]  /*191c0*/  IMAD.HI.U32 R10, R4, R16, RZ ;  /* 0x00000010040a7227 */ /* 0x000fc600078e00ff */
[----:B------:R-:W-:Y:S01]  /*191d0*/  IABS R20, R2 ;  /* 0x0000000200147213 */ /* 0x000fe20000000000 */
[----:B-1----:R-:W-:Y:S02]  /*191e0*/  IMAD.MOV.U32 R7, RZ, RZ, R11 ;  /* 0x000000ffff077224 */ /* 0x002fe400078e000b */
[----:B------:R-:W-:Y:S01]  /*191f0*/  @!P3 IMAD.IADD R19, R19, 0x1, -R3 ;  /* 0x000000011313b824 */ /* 0x000fe200078e0a03 */
[C---:B------:R-:W-:Y:S01]  /*19200*/  ISETP.GT.U32.AND P3, PT, R3.reuse, R22, PT ;  /* 0x000000160300720c */ /* 0x040fe20003f64070 */
[----:B------:R-:W-:Y:S01]  /*19210*/  @!P1 IMAD.MOV R7, RZ, RZ, -R7 ;  /* 0x000000ffff079224 */ /* 0x000fe200078e0a07 */
[----:B------:R-:W-:Y:S01]  /*19220*/  ISETP.GT.U32.AND P1, PT, R3, R5, PT ;  /* 0x000000050300720c */ /* 0x000fe20003f24070 */
[----:B------:R-:W-:Y:S02]  /*19230*/  IMAD.MOV R10, RZ, RZ, -R10 ;  /* 0x000000ffff0a7224 */ /* 0x000fe400078e0a0a */
[--C-:B------:R-:W-:Y:S01]  /*19240*/  @!P6 IMAD.IADD R21, R21, 0x1, -R3.reuse ;  /* 0x000000011515e824 */ /* 0x100fe200078e0a03 */
[----:B------:R-:W-:Y:S01]  /*19250*/  ISETP.GE.AND P6, PT, R14, RZ, PT ;  /* 0x000000ff0e00720c */ /* 0x000fe20003fc6270 */
[----:B------:R-:W-:Y:S01]  /*19260*/  @!P0 IMAD.MOV R12, RZ, RZ, -R12 ;  /* 0x000000ffff0c8224 */ /* 0x000fe200078e0a0c */
[C---:B------:R-:W-:Y:S01]  /*19270*/  ISETP.GT.U32.AND P0, PT, R3.reuse, R19, PT ;  /* 0x000000130300720c */ /* 0x040fe20003f04070 */
[C---:B------:R-:W-:Y:S01]  /*19280*/  IMAD R16, R3.reuse, R10, R16 ;  /* 0x0000000a03107224 */ /* 0x040fe200078e0210 */
[----:B------:R-:W-:Y:S01]  /*19290*/  ISETP.GT.U32.AND P4, PT, R3, R21, PT ;  /* 0x000000150300720c */ /* 0x000fe20003f84070 */
[----:B------:R-:W-:Y:S01]  /*192a0*/  IMAD.MOV.U32 R14, RZ, RZ, R20 ;  /* 0x000000ffff0e7224 */ /* 0x000fe200078e0014 */
[----:B------:R1:W-:Y:S01]  /*192b0*/  STL [R1+0xac], R12 ;  /* 0x0000ac0c01007387 */ /* 0x0003e20000100800 */
[--C-:B------:R-:W-:Y:S01]  /*192c0*/  @!P3 IMAD.IADD R22, R22, 0x1, -R3.reuse ;  /* 0x000000011616b824 */ /* 0x100fe200078e0a03 */
[----:B------:R-:W-:Y:S01]  /*192d0*/  ISETP.GE.AND P3, PT, R8, RZ, PT ;  /* 0x000000ff0800720c */ /* 0x000fe20003f66270 */
[----:B------:R-:W-:Y:S01]  /*192e0*/  @!P1 IMAD.IADD R5, R5, 0x1, -R3 ;  /* 0x0000000105059824 */ /* 0x000fe200078e0a03 */
[----:B------:R-:W-:Y:S01]  /*192f0*/  ISETP.GT.U32.AND P1, PT, R3, R16, PT ;  /* 0x000000100300720c */ /* 0x000fe20003f24070 */
[----:B0-----:R-:W-:Y:S01]  /*19300*/  VIADD R17, R17, 0xffffffe ;  /* 0x0ffffffe11117836 */ /* 0x001fe20000000000 */
[----:B------:R0:W-:Y:S01]  /*19310*/  STL [R1+0xa8], R7 ;  /* 0x0000a80701007387 */ /* 0x0001e20000100800 */
[----:B------:R-:W-:-:S02]  /*19320*/  IMAD.MOV.U32 R10, RZ, RZ, RZ ;  /* 0x000000ffff0a7224 */ /* 0x000fc400078e00ff */
[----:B------:R-:W2:Y:S01]  /*19330*/  F2I.FTZ.U32.TRUNC.NTZ R11, R17 ;  /* 0x00000011000b7305 */ /* 0x000ea2000021f000 */
[----:B-1----:R-:W-:-:S04]  /*19340*/  IMAD.HI.U32 R12, R4, R14, RZ ;  /* 0x0000000e040c7227 */ /* 0x002fc800078e00ff */
[----:B------:R-:W-:Y:S02]  /*19350*/  IMAD.MOV R8, RZ, RZ, -R12 ;  /* 0x000000ffff087224 */ /* 0x000fe400078e0a0c */
[----:B------:R-:W-:Y:S02]  /*19360*/  VIADD R12, R0, 0x21 ;  /* 0x00000021000c7836 */ /* 0x000fe40000000000 */
[----:B------:R-:W-:Y:S02]  /*19370*/  IMAD R14, R3, R8, R14 ;  /* 0x00000008030e7224 */ /* 0x000fe400078e020e */
[--C-:B------:R-:W-:Y:S01]  /*19380*/  @!P1 IMAD.IADD R16, R16, 0x1, -R3.reuse ;  /* 0x0000000110109824 */ /* 0x100fe200078e0a03 */
[----:B------:R-:W-:Y:S01]  /*19390*/  IABS R8, R12 ;  /* 0x0000000c00087213 */ /* 0x000fe20000000000 */
[----:B------:R-:W-:Y:S01]  /*193a0*/  @!P4 IMAD.IADD R21, R21, 0x1, -R3 ;  /* 0x000000011515c824 */ /* 0x000fe200078e0a03 */
[----:B------:R-:W-:Y:S01]  /*193b0*/  ISETP.GT.U32.AND P1, PT, R3, R14, PT ;  /* 0x0000000e0300720c */ /* 0x000fe20003f24070 */
[----:B--2---:R-:W-:Y:S01]  /*193c0*/  IMAD.MOV R23, RZ, RZ, -R11 ;  /* 0x000000ffff177224 */ /* 0x004fe200078e0a0b */
[----:B------:R-:W-:Y:S01]  /*193d0*/  ISETP.GE.AND P4, PT, R9, RZ, PT ;  /* 0x000000ff0900720c */ /* 0x000fe20003f86270 */
[----:B------:R-:W-:-:S04]  /*193e0*/  IMAD.HI.U32 R20, R4, R8, RZ ;  /* 0x0000000804147227 */ /* 0x000fc800078e00ff */
[----:B------:R-:W-:Y:S02]  /*193f0*/  IMAD.MOV R20, RZ, RZ, -R20 ;  /* 0x000000ffff147224 */ /* 0x000fe400078e0a14 */
[----:B------:R-:W-:Y:S02]  /*19400*/  VIADD R9, R0, 0x20 ;  /* 0x0000002000097836 */ /* 0x000fe40000000000 */
[----:B------:R-:W-:Y:S01]  /*19410*/  IMAD R8, R3, R20, R8 ;  /* 0x0000001403087224 */ /* 0x000fe200078e0208 */
[----:B------:R-:W-:Y:S01]  /*19420*/  IABS R20, R28 ;  /* 0x0000001c00147213 */ /* 0x000fe20000000000 */
[----:B------:R-:W-:Y:S01]  /*19430*/  @!P1 IMAD.IADD R14, R14, 0x1, -R3 ;  /* 0x000000010e0e9824 */ /* 0x000fe200078e0a03 */
[----:B------:R-:W-:Y:S01]  /*19440*/  IABS R15, R9 ;  /* 0x00000009000f7213 */ /* 0x000fe20000000000 */
[----:B------:R-:W-:Y:S01]  /*19450*/  IMAD R23, R23, R13, RZ ;  /* 0x0000000d17177224 */ /* 0x000fe200078e02ff */
[----:B------:R-:W-:Y:S01]  /*19460*/  ISETP.GT.U32.AND P1, PT, R3, R8, PT ;  /* 0x000000080300720c */ /* 0x000fe20003f24070 */
[----:B------:R-:W-:-:S02]  /*19470*/  IMAD.MOV.U32 R26, RZ, RZ, R22 ;  /* 0x000000ffff1a7224 */ /* 0x000fc400078e0016 */
[----:B------:R-:W-:-:S04]  /*19480*/  IMAD.HI.U32 R23, R11, R23, R10 ;  /* 0x000000170b177227 */ /* 0x000fc800078e000a */
[----:B------:R-:W-:Y:S02]  /*19490*/  IMAD.MOV.U32 R11, RZ, RZ, R18 ;  /* 0x000000ffff0b7224 */ /* 0x000fe400078e0012 */
[----:B0-----:R-:W-:Y:S02]  /*194a0*/  IMAD.MOV.U32 R7, RZ, RZ, R21 ;  /* 0x000000ffff077224 */ /* 0x001fe400078e0015 */
[----:B------:R-:W-:Y:S02]  /*194b0*/  @!P5 IMAD.MOV R26, RZ, RZ, -R26 ;  /* 0x000000ffff1ad224 */ /* 0x000fe400078e0a1a */
[----:B------:R-:W-:Y:S01]  /*194c0*/  @!P1 IMAD.IADD R8, R8, 0x1, -R3 ;  /* 0x0000000108089824 */ /* 0x000fe200078e0a03 */
[C---:B------:R-:W-:Y:S01]  /*194d0*/  ISETP.GT.U32.AND P1, PT, R3.reuse, R16, PT ;  /* 0x000000100300720c */ /* 0x040fe20003f24070 */
[C---:B------:R-:W-:Y:S01]  /*194e0*/  IMAD.HI.U32 R24, R4.reuse, R11, RZ ;  /* 0x0000000b04187227 */ /* 0x040fe200078e00ff */
[----:B------:R-:W-:Y:S02]  /*194f0*/  STL [R1+0x74], R26 ;  /* 0x0000741a01007387 */ /* 0x000fe40000100800 */
[----:B------:R-:W-:Y:S01]  /*19500*/  ISETP.GT.U32.AND P5, PT, R3, R8, PT ;  /* 0x000000080300720c */ /* 0x000fe20003fa4070 */
[----:B------:R-:W-:-:S04]  /*19510*/  IMAD.HI.U32 R18, R4, R15, RZ ;  /* 0x0000000f04127227 */ /* 0x000fc800078e00ff */
[----:B------:R-:W-:-:S04]  /*19520*/  IMAD.HI.U32 R23, R23, R20, RZ ;  /* 0x0000001417177227 */ /* 0x000fc800078e00ff */
[----:B------:R-:W-:Y:S02]  /*19530*/  VIADD R17, R0, 0x1f ;  /* 0x0000001f00117836 */ /* 0x000fe40000000000 */
[----:B------:R-:W-:Y:S01]  /*19540*/  @!P6 IMAD.MOV R7, RZ, RZ, -R7 ;  /* 0x000000ffff07e224 */ /* 0x000fe200078e0a07 */
[----:B------:R-:W-:Y:S01]  /*19550*/  ISETP.GT.U32.AND P6, PT, R3, R14, PT ;  /* 0x0000000e0300720c */ /* 0x000fe20003fc4070 */
[----:B------:R-:W-:Y:S02]  /*19560*/  IMAD.MOV R24, RZ, RZ, -R24 ;  /* 0x000000ffff187224 */ /* 0x000fe400078e0a18 */
[----:B------:R-:W-:Y:S01]  /*19570*/  @!P0 IMAD.IADD R19, R19, 0x1, -R3 ;  /* 0x0000000113138824 */ /* 0x000fe200078e0a03 */
[----:B------:R-:W-:Y:S01]  /*19580*/  ISETP.GE.AND P0, PT, R2, RZ, PT ;  /* 0x000000ff0200720c */ /* 0x000fe20003f06270 */
[----:B------:R-:W-:Y:S01]  /*19590*/  IMAD.MOV R18, RZ, RZ, -R18 ;  /* 0x000000ffff127224 */ /* 0x000fe200078e0a12 */
[----:B------:R-:W-:Y:S01]  /*195a0*/  IABS R2, R17 ;  /* 0x0000001100027213 */ /* 0x000fe20000000000 */
[----:B------:R-:W-:Y:S01]  /*195b0*/  IMAD.MOV R23, RZ, RZ, -R23 ;  /* 0x000000ffff177224 */ /* 0x000fe200078e0a17 */
[----:B------:R0:W-:Y:S01]  /*195c0*/  STL [R1+0x6c], R7 ;  /* 0x00006c0701007387 */ /* 0x0001e20000100800 */
[----:B------:R-:W-:-:S02]  /*195d0*/  IMAD R11, R3, R24, R11 ;  /* 0x00000018030b7224 */ /* 0x000fc400078e020b */
[----:B------:R-:W-:Y:S02]  /*195e0*/  IMAD R15, R3, R18, R15 ;  /* 0x00000012030f7224 */ /* 0x000fe400078e020f */
[----:B------:R-:W-:-:S04]  /*195f0*/  IMAD.HI.U32 R25, R4, R2, RZ ;  /* 0x0000000204197227 */ /* 0x000fc800078e00ff */
[----:B------:R-:W-:Y:S01]  /*19600*/  @!P1 IMAD.IADD R16, R16, 0x1, -R3 ;  /* 0x0000000110109824 */ /* 0x000fe200078e0a03 */
[----:B------:R-:W-:Y:S01]  /*19610*/  ISETP.GT.U32.AND P1, PT, R3, R11, PT ;  /* 0x0000000b0300720c */ /* 0x000fe20003f24070 */
[----:B0-----:R-:W-:Y:S02]  /*19620*/  IMAD.MOV.U32 R7, RZ, RZ, R5 ;  /* 0x000000ffff077224 */ /* 0x001fe400078e0005 */
[----:B------:R-:W-:Y:S02]  /*19630*/  IMAD R5, R13, R23, R20 ;  /* 0x000000170d057224 */ /* 0x000fe400078e0214 */
[----:B------:R-:W-:Y:S01]  /*19640*/  @!P2 IMAD.MOV R19, RZ, RZ, -R19 ;  /* 0x000000ffff13a224 */ /* 0x000fe200078e0a13 */
[----:B------:R-:W-:Y:S01]  /*19650*/  ISETP.GT.U32.AND P2, PT, R3, R15, PT ;  /* 0x0000000f0300720c */ /* 0x000fe20003f44070 */
[----:B------:R-:W-:Y:S01]  /*19660*/  @!P5 IMAD.IADD R8, R8, 0x1, -R3 ;  /* 0x000000010808d824 */ /* 0x000fe200078e0a03 */
[----:B------:R-:W-:Y:S01]  /*19670*/  ISETP.GT.U32.AND P5, PT, R13, R5, PT ;  /* 0x000000050d00720c */ /* 0x000fe20003fa4070 */
[----:B------:R-:W-:Y:S01]  /*19680*/  IMAD.MOV R25, RZ, RZ, -R25 ;  /* 0x000000ffff197224 */ /* 0x000fe200078e0a19 */
[----:B------:R-:W-:Y:S01]  /*19690*/  STL [R1+0x68], R19 ;  /* 0x0000681301007387 */ /* 0x000fe20000100800 */
[----:B------:R-:W-:-:S02]  /*196a0*/  @!P3 IMAD.MOV R7, RZ, RZ, -R7 ;  /* 0x000000ffff07b224 */ /* 0x000fc400078e0a07 */
[C---:B------:R-:W-:Y:S02]  /*196b0*/  IMAD R2, R3.reuse, R25, R2 ;  /* 0x0000001903027224 */ /* 0x040fe400078e0202 */
[--C-:B------:R-:W-:Y:S01]  /*196c0*/  @!P6 IMAD.IADD R14, R14, 0x1, -R3.reuse ;  /* 0x000000010e0ee824 */ /* 0x100fe200078e0a03 */
[----:B------:R0:W-:Y:S01]  /*196d0*/  STL [R1+0x64], R7 ;  /* 0x0000640701007387 */ /* 0x0001e20000100800 */
[----:B------:R-:W-:Y:S01]  /*196e0*/  VIADD R10, R0, 0x1e ;  /* 0x0000001e000a7836 */ /* 0x000fe20000000000 */
[----:B------:R-:W-:Y:S01]  /*196f0*/  ISETP.GT.U32.AND P3, PT, R3, R2, PT ;  /* 0x000000020300720c */ /* 0x000fe20003f64070 */
[----:B------:R-:W-:Y:S01]  /*19700*/  IMAD.MOV.U32 R21, RZ, RZ, R16 ;  /* 0x000000ffff157224 */ /* 0x000fe200078e0010 */
[----:B------:R-:W-:Y:S01]  /*19710*/  ISETP.GE.AND P6, PT, R12, RZ, PT ;  /* 0x000000ff0c00720c */ /* 0x000fe20003fc6270 */
[--C-:B------:R-:W-:Y:S01]  /*19720*/  @!P1 IMAD.IADD R11, R11, 0x1, -R3.reuse ;  /* 0x000000010b0b9824 */ /* 0x100fe200078e0a03 */
[----:B------:R-:W-:Y:S01]  /*19730*/  IABS R18, R10 ;  /* 0x0000000a00127213 */ /* 0x000fe20000000000 */
[----:B------:R-:W-:Y:S01]  /*19740*/  @!P2 IMAD.IADD R15, R15, 0x1, -R3 ;  /* 0x000000010f0fa824 */ /* 0x000fe200078e0a03 */
[----:B------:R-:W-:Y:S01]  /*19750*/  ISETP.GE.AND P2, PT, R9, RZ, PT ;  /* 0x000000ff0900720c */ /* 0x000fe20003f46270 */
[----:B------:R-:W-:Y:S01]  /*19760*/  @!P5 IMAD.IADD R5, R5, 0x1, -R13 ;  /* 0x000000010505d824 */ /* 0x000fe200078e0a0d */
[C---:B------:R-:W-:Y:S01]  /*19770*/  ISETP.GT.U32.AND P5, PT, R3.reuse, R11, PT ;  /* 0x0000000b0300720c */ /* 0x040fe20003fa4070 */
[----:B0-----:R-:W-:Y:S01]  /*19780*/  IMAD.MOV.U32 R7, RZ, RZ, R14 ;  /* 0x000000ffff077224 */ /* 0x001fe200078e000e */
[----:B------:R-:W-:Y:S01]  /*19790*/  ISETP.GT.U32.AND P1, PT, R3, R15, PT ;  /* 0x0000000f0300720c */ /* 0x000fe20003f24070 */
[----:B------:R-:W-:-:S02]  /*197a0*/  @!P4 IMAD.MOV R21, RZ, RZ, -R21 ;  /* 0x000000ffff15c224 */ /* 0x000fc400078e0a15 */
[----:B------:R-:W-:Y:S01]  /*197b0*/  @!P0 IMAD.MOV R7, RZ, RZ, -R7 ;  /* 0x000000ffff078224 */ /* 0x000fe200078e0a07 */
[----:B------:R-:W-:Y:S01]  /*197c0*/  ISETP.GT.U32.AND P0, PT, R13, R5, PT ;  /* 0x000000050d00720c */ /* 0x000fe20003f04070 */
[----:B------:R-:W-:Y:S01]  /*197d0*/  IMAD.HI.U32 R19, R4, R18, RZ ;  /* 0x0000001204137227 */ /* 0x000fe200078e00ff */
[----:B------:R-:W-:Y:S03]  /*197e0*/  STL [R1+0x5c], R21 ;  /* 0x00005c1501007387 */ /* 0x000fe60000100800 */
[----:B------:R-:W-:Y:S01]  /*197f0*/  VIADD R12, R0, 0x1d ;  /* 0x0000001d000c7836 */ /* 0x000fe20000000000 */
[----:B------:R0:W-:Y:S01]  /*19800*/  STL [R1+0x54], R7 ;  /* 0x0000540701007387 */ /* 0x0001e20000100800 */
[----:B------:R-:W-:Y:S02]  /*19810*/  IMAD.MOV R19, RZ, RZ, -R19 ;  /* 0x000000ffff137224 */ /* 0x000fe400078e0a13 */
[--C-:B------:R-:W-:Y:S01]  /*19820*/  @!P3 IMAD.IADD R2, R2, 0x1, -R3.reuse ;  /* 0x000000010202b824 */ /* 0x100fe200078e0a03 */
[----:B------:R-:W-:Y:S01]  /*19830*/  IABS R20, R12 ;  /* 0x0000000c00147213 */ /* 0x000fe20000000000 */
[----:B------:R-:W-:Y:S01]  /*19840*/  IMAD R9, R3, R19, R18 ;  /* 0x0000001303097224 */ /* 0x000fe200078e0212 */
[----:B------:R-:W-:Y:S01]  /*19850*/  ISETP.GE.AND P3, PT, R17, RZ, PT ;  /* 0x000000ff1100720c */ /* 0x000fe20003f66270 */
[--C-:B------:R-:W-:Y:S01]  /*19860*/  @!P5 IMAD.IADD R11, R11, 0x1, -R3.reuse ;  /* 0x000000010b0bd824 */ /* 0x100fe200078e0a03 */
[----:B------:R-:W-:Y:S01]  /*19870*/  ISETP.GT.U32.AND P4, PT, R3, R2, PT ;  /* 0x000000020300720c */ /* 0x000fe20003f84070 */
[----:B------:R-:W-:Y:S01]  /*19880*/  @!P1 IMAD.IADD R15, R15, 0x1, -R3 ;  /* 0x000000010f0f9824 */ /* 0x000fe200078e0a03 */
[----:B------:R-:W-:Y:S01]  /*19890*/  ISETP.GE.AND P5, PT, R28, RZ, PT ;  /* 0x000000ff1c00720c */ /* 0x000fe20003fa6270 */
[----:B0-----:R-:W-:Y:S01]  /*198a0*/  IMAD.MOV.U32 R7, RZ, RZ, R8 ;  /* 0x000000ffff077224 */ /* 0x001fe200078e0008 */
[----:B------:R-:W-:Y:S01]  /*198b0*/  ISETP.GT.U32.AND P1, PT, R3, R9, PT ;  /* 0x000000090300720c */ /* 0x000fe20003f24070 */
[----:B------:R-:W-:-:S02]  /*198c0*/  VIADD R8, R0, 0x1c ;  /* 0x0000001c00087836 */ /* 0x000fc40000000000 */
[----:B------:R-:W-:Y:S01]  /*198d0*/  @!P6 IMAD.MOV R7, RZ, RZ, -R7 ;  /* 0x000000ffff07e224 */ /* 0x000fe200078e0a07 */
[----:B------:R-:W-:Y:S01]  /*198e0*/  ISETP.GE.AND P6, PT, R10, RZ, PT ;  /* 0x000000ff0a00720c */ /* 0x000fe20003fc6270 */
[----:B------:R-:W-:Y:S01]  /*198f0*/  @!P0 IMAD.IADD R5, R5, 0x1, -R13 ;  /* 0x0000000105058824 */ /* 0x000fe200078e0a0d */
[----:B------:R-:W-:Y:S01]  /*19900*/  IABS R10, R8 ;  /* 0x00000008000a7213 */ /* 0x000fe20000000000 */
[----:B------:R-:W-:Y:S01]  /*19910*/  IMAD.MOV.U32 R17, RZ, RZ, R20 ;  /* 0x000000ffff117224 */ /* 0x000fe200078e0014 */
[----:B------:R-:W-:Y:S01]  /*19920*/  ISETP.NE.AND P0, PT, R6, RZ, PT ;  /* 0x000000ff0600720c */ /* 0x000fe20003f05270 */
[----:B------:R0:W-:Y:S01]  /*19930*/  STL [R1+0x4c], R7 ;  /* 0x00004c0701007387 */ /* 0x0001e20000100800 */
[----:B------:R-:W-:Y:S01]  /*19940*/  @!P4 IMAD.IADD R2, R2, 0x1, -R3 ;  /* 0x000000010202c824 */ /* 0x000fe200078e0a03 */
[----:B------:R-:W-:Y:S01]  /*19950*/  ISETP.GE.AND P4, PT, R12, RZ, PT ;  /* 0x000000ff0c00720c */ /* 0x000fe20003f86270 */
[----:B------:R-:W-:-:S04]  /*19960*/  IMAD.HI.U32 R16, R4, R10, RZ ;  /* 0x0000000a04107227 */ /* 0x000fc800078e00ff */
[----:B------:R-:W-:-:S04]  /*19970*/  IMAD.HI.U32 R14, R4, R17, RZ ;  /* 0x00000011040e7227 */ /* 0x000fc800078e00ff */
[----:B------:R-:W-:Y:S02]  /*19980*/  IMAD.MOV R16, RZ, RZ, -R16 ;  /* 0x000000ffff107224 */ /* 0x000fe400078e0a10 */
[----:B------:R-:W-:Y:S02]  /*19990*/  IMAD.MOV R14, RZ, RZ, -R14 ;  /* 0x000000ffff0e7224 */ /* 0x000fe400078e0a0e */
[----:B0-----:R-:W-:Y:S02]  /*199a0*/  IMAD.MOV.U32 R7, RZ, RZ, R5 ;  /* 0x000000ffff077224 */ /* 0x001fe400078e0005 */
[C---:B------:R-:W-:Y:S02]  /*199b0*/  IMAD R10, R3.reuse, R16, R10 ;  /* 0x00000010030a7224 */ /* 0x040fe400078e020a */
[----:B------:R-:W-:Y:S02]  /*199c0*/  IMAD R12, R3, R14, R17 ;  /* 0x0000000e030c7224 */ /* 0x000fe400078e0211 */
[----:B------:R-:W-:Y:S01]  /*199d0*/  @!P5 IMAD.MOV R7, RZ, RZ, -R7 ;  /* 0x000000ffff07d224 */ /* 0x000fe200078e0a07 */
[----:B------:R-:W-:Y:S01]  /*199e0*/  @!P0 LOP3.LUT R7, RZ, R6, RZ, 0x33, !PT ;  /* 0x00000006ff078212 */ /* 0x000fe200078e33ff */
[----:B------:R-:W-:Y:S01]  /*199f0*/  @!P1 IMAD.IADD R9, R9, 0x1, -R3 ;  /* 0x0000000109099824 */ /* 0x000fe200078e0a03 */
[C---:B------:R-:W-:Y:S01]  /*19a00*/  ISETP.GT.U32.AND P0, PT, R3.reuse, R10, PT ;  /* 0x0000000a0300720c */ /* 0x040fe20003f04070 */
[C---:B------:R-:W-:Y:S01]  /*19a10*/  VIADD R14, R0.reuse, 0x1b ;  /* 0x0000001b000e7836 */ /* 0x040fe20000000000 */
[C---:B------:R-:W-:Y:S01]  /*19a20*/  ISETP.GT.U32.AND P5, PT, R3.reuse, R12, PT ;  /* 0x0000000c0300720c */ /* 0x040fe20003fa4070 */
[C---:B------:R-:W-:Y:S01]  /*19a30*/  VIADD R13, R0.reuse, 0x1a ;  /* 0x0000001a000d7836 */ /* 0x040fe20000000000 */
[----:B------:R-:W-:Y:S01]  /*19a40*/  ISETP.GT.U32.AND P1, PT, R3, R9, PT ;  /* 0x000000090300720c */ /* 0x000fe20003f24070 */
[----:B------:R-:W-:Y:S01]  /*19a50*/  VIADD R5, R0, 0x19 ;  /* 0x0000001900057836 */ /* 0x000fe20000000000 */
[----:B------:R-:W-:Y:S01]  /*19a60*/  IABS R17, R14 ;  /* 0x0000000e00117213 */ /* 0x000fe20000000000 */
[----:B------:R0:W-:Y:S01]  /*19a70*/  STL [R1+0xcc], R7 ;  /* 0x0000cc0701007387 */ /* 0x0001e20000100800 */
[----:B------:R-:W-:-:S02]  /*19a80*/  IABS R19, R13 ;  /* 0x0000000d00137213 */ /* 0x000fc40000000000 */
[----:B------:R-:W-:Y:S01]  /*19a90*/  IABS R18, R5 ;  /* 0x0000000500127213 */ /* 0x000fe20000000000 */
[----:B------:R-:W-:-:S04]  /*19aa0*/  IMAD.HI.U32 R6, R4, R17, RZ ;  /* 0x0000001104067227 */ /* 0x000fc800078e00ff */
[----:B------:R-:W-:Y:S02]  /*19ab0*/  @!P0 IMAD.IADD R10, R10, 0x1, -R3 ;  /* 0x000000010a0a8824 */ /* 0x000fe400078e0a03 */
[----:B0-----:R-:W-:Y:S02]  /*19ac0*/  IMAD.MOV.U32 R7, RZ, RZ, R15 ;  /* 0x000000ffff077224 */ /* 0x001fe400078e000f */
[----:B------:R-:W-:Y:S02]  /*19ad0*/  IMAD.MOV R6, RZ, RZ, -R6 ;  /* 0x000000ffff067224 */ /* 0x000fe400078e0a06 */
[----:B------:R-:W-:-:S04]  /*19ae0*/  IMAD.HI.U32 R16, R4, R19, RZ ;  /* 0x0000001304107227 */ /* 0x000fc800078e00ff */
[--C-:B------:R-:W-:Y:S01]  /*19af0*/  @!P5 IMAD.IADD R12, R12, 0x1, -R3.reuse ;  /* 0x000000010c0cd824 */ /* 0x100fe200078e0a03 */
[----:B------:R-:W-:Y:S01]  /*19b00*/  ISETP.GE.AND P5, PT, R8, RZ, PT ;  /* 0x000000ff0800720c */ /* 0x000fe20003fa6270 */
[----:B------:R-:W-:Y:S01]  /*19b10*/  @!P1 IMAD.IADD R9, R9, 0x1, -R3 ;  /* 0x0000000109099824 */ /* 0x000fe200078e0a03 */
[----:B------:R-:W-:Y:S01]  /*19b20*/  ISETP.GE.AND P1, PT, R0, RZ, PT ;  /* 0x000000ff0000720c */ /* 0x000fe20003f26270 */
[----:B------:R-:W-:Y:S01]  /*19b30*/  @!P2 IMAD.MOV R7, RZ, RZ, -R7 ;  /* 0x000000ffff07a224 */ /* 0x000fe200078e0a07 */
[C---:B------:R-:W-:Y:S01]  /*19b40*/  ISETP.GT.U32.AND P2, PT, R3.reuse, R10, PT ;  /* 0x0000000a0300720c */ /* 0x040fe20003f44070 */
[C---:B------:R-:W-:Y:S01]  /*19b50*/  IMAD R8, R3.reuse, R6, R17 ;  /* 0x0000000603087224 */ /* 0x040fe200078e0211 */
[----:B------:R-:W-:Y:S01]  /*19b60*/  ISETP.GT.U32.AND P0, PT, R3, R12, PT ;  /* 0x0000000c0300720c */ /* 0x000fe20003f04070 */
[----:B------:R-:W-:Y:S01]  /*19b70*/  IMAD.HI.U32 R6, R4, R18, RZ ;  /* 0x0000001204067227 */ /* 0x000fe200078e00ff */
[----:B------:R0:W-:Y:S03]  /*19b80*/  STL [R1+0x48], R7 ;  /* 0x0000480701007387 */ /* 0x0001e60000100800 */
[----:B------:R-:W-:-:S02]  /*19b90*/  IMAD.MOV R16, RZ, RZ, -R16 ;  /* 0x000000ffff107224 */ /* 0x000fc400078e0a10 */
[----:B------:R-:W-:Y:S02]  /*19ba0*/  IMAD.MOV R6, RZ, RZ, -R6 ;  /* 0x000000ffff067224 */ /* 0x000fe400078e0a06 */
[C---:B------:R-:W-:Y:S02]  /*19bb0*/  IMAD R19, R3.reuse, R16, R19 ;  /* 0x0000001003137224 */ /* 0x040fe400078e0213 */
[C---:B------:R-:W-:Y:S02]  /*19bc0*/  IMAD R18, R3.reuse, R6, R18 ;  /* 0x0000000603127224 */ /* 0x040fe400078e0212 */
[----:B0-----:R-:W-:Y:S02]  /*19bd0*/  IMAD.MOV.U32 R7, RZ, RZ, R9 ;  /* 0x000000ffff077224 */ /* 0x001fe400078e0009 */
[----:B------:R-:W-:Y:S01]  /*19be0*/  @!P1 IMAD.MOV R11, RZ, RZ, -R11 ;  /* 0x000000ffff0b9224 */ /* 0x000fe200078e0a0b */
[C---:B------:R-:W-:Y:S01]  /*19bf0*/  ISETP.GT.U32.AND P1, PT, R3.reuse, R8, PT ;  /* 0x000000080300720c */ /* 0x040fe20003f24070 */
[----:B------:R-:W-:Y:S01]  /*19c00*/  @!P6 IMAD.MOV R7, RZ, RZ, -R7 ;  /* 0x000000ffff07e224 */ /* 0x000fe200078e0a07 */
[C---:B------:R-:W-:Y:S01]  /*19c10*/  ISETP.GT.U32.AND P6, PT, R3.reuse, R19, PT ;  /* 0x000000130300720c */ /* 0x040fe20003fc4070 */
[--C-:B------:R-:W-:Y:S01]  /*19c20*/  @!P2 IMAD.IADD R10, R10, 0x1, -R3.reuse ;  /* 0x000000010a0aa824 */ /* 0x100fe200078e0a03 */
[----:B------:R-:W-:Y:S01]  /*19c30*/  ISETP.GT.U32.AND P2, PT, R3, R18, PT ;  /* 0x000000120300720c */ /* 0x000fe20003f44070 */
[--C-:B------:R-:W-:Y:S01]  /*19c40*/  @!P0 IMAD.IADD R12, R12, 0x1, -R3.reuse ;  /* 0x000000010c0c8824 */ /* 0x100fe200078e0a03 */
[----:B------:R-:W-:Y:S01]  /*19c50*/  STL [R1+0x1c2c], R11 ;  /* 0x001c2c0b01007387 */ /* 0x000fe20000100800 */
[----:B------:R-:W-:Y:S01]  /*19c60*/  VIADD R9, R0, 0x18 ;  /* 0x0000001800097836 */ /* 0x000fe20000000000 */
[----:B------:R-:W-:Y:S01]  /*19c70*/  ISETP.GE.AND P0, PT, R14, RZ, PT ;  /* 0x000000ff0e00720c */ /* 0x000fe20003f06270 */
[----:B------:R-:W-:Y:S01]  /*19c80*/  VIADD R15, R0, 0x17 ;  /* 0x00000017000f7836 */ /* 0x000fe20000000000 */
[----:B------:R0:W-:Y:S02]  /*19c90*/  STL [R1+0x8c], R7 ;  /* 0x00008c0701007387 */ /* 0x0001e40000100800 */
[----:B------:R-:W-:Y:S01]  /*19ca0*/  IABS R20, R9 ;  /* 0x0000000900147213 */ /* 0x000fe20000000000 */
[--C-:B------:R-:W-:Y:S01]  /*19cb0*/  @!P1 IMAD.IADD R8, R8, 0x1, -R3.reuse ;  /* 0x0000000108089824 */ /* 0x100fe200078e0a03 */
[----:B------:R-:W-:Y:S01]  /*19cc0*/  IABS R6, R15 ;  /* 0x0000000f00067213 */ /* 0x000fe20000000000 */
[--C-:B------:R-:W-:Y:S01]  /*19cd0*/  @!P6 IMAD.IADD R19, R19, 0x1, -R3.reuse ;  /* 0x000000011313e824 */ /* 0x100fe200078e0a03 */
[----:B------:R-:W-:Y:S01]  /*19ce0*/  ISETP.GE.AND P1, PT, R13, RZ, PT ;  /* 0x000000ff0d00720c */ /* 0x000fe20003f26270 */
[----:B------:R-:W-:Y:S01]  /*19cf0*/  @!P2 IMAD.IADD R18, R18, 0x1, -R3 ;  /* 0x000000011212a824 */ /* 0x000fe200078e0a03 */
[----:B------:R-:W-:Y:S01]  /*19d00*/  ISETP.GT.U32.AND P6, PT, R3, R8, PT ;  /* 0x000000080300720c */ /* 0x000fe20003fc4070 */
[----:B------:R-:W-:-:S03]  /*19d10*/  IMAD.HI.U32 R13, R4, R20, RZ ;  /* 0x00000014040d7227 */ /* 0x000fc600078e00ff */
[C---:B------:R-:W-:Y:S01]  /*19d20*/  ISETP.GT.U32.AND P2, PT, R3.reuse, R18, PT ;  /* 0x000000120300720c */ /* 0x040fe20003f44070 */
[----:B0-----:R-:W-:Y:S02]  /*19d30*/  IMAD.MOV.U32 R7, RZ, RZ, R12 ;  /* 0x000000ffff077224 */ /* 0x001fe400078e000c */
[----:B------:R-:W-:Y:S02]  /*19d40*/  IMAD.MOV.U32 R12, RZ, RZ, R6 ;  /* 0x000000ffff0c7224 */ /* 0x000fe400078e0006 */
        /* <DEDUP_REMOVED lines=8> */
[--C-:B------:R-:W-:Y:S01]  /*19dd0*/  @!P6 IMAD.IADD R8, R8, 0x1, -R3.reuse ;  /* 0x000000010808e824 */ /* 0x100fe200078e0a03 */
[----:B------:R-:W-:Y:S01]  /*19de0*/  ISETP.GE.AND P6, PT, R9, RZ, PT ;  /* 0x000000ff0900720c */ /* 0x000fe20003fc6270 */
[----:B------:R-:W-:Y:S02]  /*19df0*/  VIADD R9, R0, 0x13 ;  /* 0x0000001300097836 */ /* 0x000fe40000000000 */
[----:B------:R-:W-:Y:S01]  /*19e00*/  @!P4 IMAD.IADD R19, R19, 0x1, -R3 ;  /* 0x000000011313c824 */ /* 0x000fe200078e0a03 */
[----:B------:R-:W-:Y:S01]  /*19e10*/  ISETP.GT.U32.AND P4, PT, R3, R20, PT ;  /* 0x000000140300720c */ /* 0x000fe20003f84070 */
[----:B0-----:R-:W-:Y:S02]  /*19e20*/  IMAD.MOV.U32 R7, RZ, RZ, R10 ;  /* 0x000000ffff077224 */ /* 0x001fe400078e000a */
[----:B------:R-:W-:-:S04]  /*19e30*/  IMAD.HI.U32 R10, R4, R12, RZ ;  /* 0x0000000c040a7227 */ /* 0x000fc800078e00ff */
[----:B------:R-:W-:Y:S02]  /*19e40*/  IMAD.MOV R10, RZ, RZ, -R10 ;  /* 0x000000ffff0a7224 */ /* 0x000fe400078e0a0a */
[----:B------:R-:W-:-:S04]  /*19e50*/  IMAD.HI.U32 R16, R4, R13, RZ ;  /* 0x0000000d04107227 */ /* 0x000fc800078e00ff */
[C---:B------:R-:W-:Y:S02]  /*19e60*/  IMAD R12, R3.reuse, R10, R12 ;  /* 0x0000000a030c7224 */ /* 0x040fe400078e020c */
[----:B------:R-:W-:Y:S02]  /*19e70*/  VIADD R10, R0, 0x14 ;  /* 0x00000014000a7836 */ /* 0x000fe40000000000 */
[----:B------:R-:W-:Y:S01]  /*19e80*/  IMAD.MOV R16, RZ, RZ, -R16 ;  /* 0x000000ffff107224 */ /* 0x000fe200078e0a10 */
[C---:B------:R-:W-:Y:S01]  /*19e90*/  ISETP.GT.U32.AND P2, PT, R3.reuse, R12, PT ;  /* 0x0000000c0300720c */ /* 0x040fe20003f44070 */
[----:B------:R-:W-:Y:S01]  /*19ea0*/  @!P4 IMAD.IADD R20, R20, 0x1, -R3 ;  /* 0x000000011414c824 */ /* 0x000fe200078e0a03 */
[----:B------:R-:W-:Y:S01]  /*19eb0*/  IABS R17, R10 ;  /* 0x0000000a00117213 */ /* 0x000fe20000000000 */
[----:B------:R-:W-:Y:S01]  /*19ec0*/  IMAD R13, R3, R16, R13 ;  /* 0x00000010030d7224 */ /* 0x000fe200078e020d */
[----:B------:R-:W-:Y:S01]  /*19ed0*/  ISETP.GE.AND P4, PT, R15, RZ, PT ;  /* 0x000000ff0f00720c */ /* 0x000fe20003f86270 */
[----:B------:R-:W-:Y:S01]  /*19ee0*/  @!P5 IMAD.MOV R7, RZ, RZ, -R7 ;  /* 0x000000ffff07d224 */ /* 0x000fe200078e0a07 */
[----:B------:R-:W-:Y:S01]  /*19ef0*/  ISETP.GE.AND P5, PT, R5, RZ, PT ;  /* 0x000000ff0500720c */ /* 0x000fe20003fa6270 */
[----:B------:R-:W-:Y:S01]  /*19f00*/  IMAD.MOV.U32 R15, RZ, RZ, R17 ;  /* 0x000000ffff0f7224 */ /* 0x000fe200078e0011 */
[----:B------:R-:W-:Y:S01]  /*19f10*/  IABS R16, R9 ;  /* 0x0000000900107213 */ /* 0x000fe20000000000 */
[----:B------:R-:W-:Y:S01]  /*19f20*/  VIADD R5, R0, 0x15 ;  /* 0x0000001500057836 */ /* 0x000fe20000000000 */
[----:B------:R0:W-:Y:S01]  /*19f30*/  STL [R1+0x44], R7 ;  /* 0x0000440701007387 */ /* 0x0001e20000100800 */
[----:B------:R-:W-:-:S02]  /*19f40*/  IMAD.MOV.U32 R11, RZ, RZ, R8 ;  /* 0x000000ffff0b7224 */ /* 0x000fc400078e0008 */
[----:B------:R-:W-:Y:S01]  /*19f50*/  @!P2 IMAD.IADD R12, R12, 0x1, -R3 ;  /* 0x000000010c0ca824 */ /* 0x000fe200078e0a03 */
[----:B------:R-:W-:Y:S01]  /*19f60*/  ISETP.GT.U32.AND P2, PT, R3, R13, PT ;  /* 0x0000000d0300720c */ /* 0x000fe20003f44070 */
[----:B------:R-:W-:Y:S01]  /*19f70*/  IMAD.HI.U32 R8, R4, R15, RZ ;  /* 0x0000000f04087227 */ /* 0x000fe200078e00ff */
[----:B------:R-:W-:-:S03]  /*19f80*/  IABS R14, R5 ;  /* 0x00000005000e7213 */ /* 0x000fc60000000000 */
[----:B------:R-:W-:Y:S02]  /*19f90*/  IMAD.MOV R8, RZ, RZ, -R8 ;  /* 0x000000ffff087224 */ /* 0x000fe400078e0a08 */
[----:B0-----:R-:W-:Y:S02]  /*19fa0*/  IMAD.MOV.U32 R7, RZ, RZ, R19 ;  /* 0x000000ffff077224 */ /* 0x001fe400078e0013 */
[----:B------:R-:W-:Y:S01]  /*19fb0*/  @!P0 IMAD.MOV R11, RZ, RZ, -R11 ;  /* 0x000000ffff0b8224 */ /* 0x000fe200078e0a0b */
[C---:B------:R-:W-:Y:S01]  /*19fc0*/  ISETP.GT.U32.AND P0, PT, R3.reuse, R20, PT ;  /* 0x000000140300720c */ /* 0x040fe20003f04070 */
[----:B------:R-:W-:Y:S01]  /*19fd0*/  @!P1 IMAD.MOV R7, RZ, RZ, -R7 ;  /* 0x000000ffff079224 */ /* 0x000fe200078e0a07 */
[C---:B------:R-:W-:Y:S01]  /*19fe0*/  ISETP.GT.U32.AND P1, PT, R3.reuse, R12, PT ;  /* 0x0000000c0300720c */ /* 0x040fe20003f24070 */
[----:B------:R-:W-:Y:S01]  /*19ff0*/  IMAD R15, R3, R8, R15 ;  /* 0x00000008030f7224 */ /* 0x000fe200078e020f */
[----:B------:R-:W-:Y:S01]  /*1a000*/  STL [R1+0x34], R11 ;  /* 0x0000340b01007387 */ /* 0x000fe20000100800 */
[----:B------:R-:W-:-:S03]  /*1a010*/  IMAD.HI.U32 R17, R4, R14, RZ ;  /* 0x0000000e04117227 */ /* 0x000fc600078e00ff */
[----:B------:R0:W-:Y:S01]  /*1a020*/  STL [R1+0x30], R7 ;  /* 0x0000300701007387 */ /* 0x0001e20000100800 */
[----:B------:R-:W-:Y:S01]  /*1a030*/  @!P2 IMAD.IADD R13, R13, 0x1, -R3 ;  /* 0x000000010d0da824 */ /* 0x000fe200078e0a03 */
[C---:B------:R-:W-:Y:S01]  /*1a040*/  ISETP.GT.U32.AND P2, PT, R3.reuse, R15, PT ;  /* 0x0000000f0300720c */ /* 0x040fe20003f44070 */
[----:B------:R-:W-:Y:S02]  /*1a050*/  IMAD.MOV R17, RZ, RZ, -R17 ;  /* 0x000000ffff117224 */ /* 0x000fe400078e0a11 */
[----:B------:R-:W-:Y:S02]  /*1a060*/  @!P0 IMAD.IADD R20, R20, 0x1, -R3 ;  /* 0x0000000114148824 */ /* 0x000fe400078e0a03 */
[----:B------:R-:W-:Y:S02]  /*1a070*/  IMAD R14, R3, R17, R14 ;  /* 0x00000011030e7224 */ /* 0x000fe400078e020e */
[----:B------:R-:W-:-:S03]  /*1a080*/  IMAD.HI.U32 R17, R4, R16, RZ ;  /* 0x0000001004117227 */ /* 0x000fc600078e00ff */
[C---:B------:R-:W-:Y:S01]  /*1a090*/  ISETP.GT.U32.AND P0, PT, R3.reuse, R14, PT ;  /* 0x0000000e0300720c */ /* 0x040fe20003f04070 */
[----:B0-----:R-:W-:Y:S02]  /*1a0a0*/  IMAD.MOV.U32 R7, RZ, RZ, R18 ;  /* 0x000000ffff077224 */ /* 0x001fe400078e0012 */
[----:B------:R-:W-:Y:S02]  /*1a0b0*/  IMAD.MOV R17, RZ, RZ, -R17 ;  /* 0x000000ffff117224 */ /* 0x000fe400078e0a11 */
[----:B------:R-:W-:Y:S01]  /*1a0c0*/  @!P5 IMAD.MOV R7, RZ, RZ, -R7 ;  /* 0x000000ffff07d224 */ /* 0x000fe200078e0a07 */
[----:B------:R-:W-:Y:S01]  /*1a0d0*/  ISETP.GE.AND P5, PT, R6, RZ, PT ;  /* 0x000000ff0600720c */ /* 0x000fe20003fa6270 */
[----:B------:R-:W-:Y:S02]  /*1a0e0*/  VIADD R8, R0, 0x12 ;  /* 0x0000001200087836 */ /* 0x000fe40000000000 */
[----:B------:R-:W-:Y:S01]  /*1a0f0*/  IMAD R16, R3, R17, R16 ;  /* 0x0000001103107224 */ /* 0x000fe200078e0210 */
[----:B------:R0:W-:Y:S01]  /*1a100*/  STL [R1+0x2c], R7 ;  /* 0x00002c0701007387 */ /* 0x0001e20000100800 */
[--C-:B------:R-:W-:Y:S01]  /*1a110*/  @!P2 IMAD.IADD R15, R15, 0x1, -R3.reuse ;  /* 0x000000010f0fa824 */ /* 0x100fe200078e0a03 */
[----:B------:R-:W-:Y:S01]  /*1a120*/  IABS R17, R8 ;  /* 0x0000000800117213 */ /* 0x000fe20000000000 */
[--C-:B------:R-:W-:Y:S01]  /*1a130*/  @!P1 IMAD.IADD R12, R12, 0x1, -R3.reuse ;  /* 0x000000010c0c9824 */ /* 0x100fe200078e0a03 */
[----:B------:R-:W-:Y:S01]  /*1a140*/  ISETP.GE.AND P1, PT, R5, RZ, PT ;  /* 0x000000ff0500720c */ /* 0x000fe20003f26270 */
[----:B------:R-:W-:Y:S01]  /*1a150*/  @!P0 IMAD.IADD R14, R14, 0x1, -R3 ;  /* 0x000000010e0e8824 */ /* 0x000fe200078e0a03 */
[----:B------:R-:W-:Y:S01]  /*1a160*/  ISETP.GT.U32.AND P0, PT, R3, R13, PT ;  /* 0x0000000d0300720c */ /* 0x000fe20003f04070 */
[----:B------:R-:W-:-:S02]  /*1a170*/  VIADD R6, R0, 0x11 ;  /* 0x0000001100067836 */ /* 0x000fc40000000000 */
[----:B------:R-:W-:Y:S01]  /*1a180*/  VIADD R5, R0, 0x10 ;  /* 0x0000001000057836 */ /* 0x000fe20000000000 */
[----:B------:R-:W-:Y:S01]  /*1a190*/  ISETP.GT.U32.AND P2, PT, R3, R14, PT ;  /* 0x0000000e0300720c */ /* 0x000fe20003f44070 */
[----:B0-----:R-:W-:Y:S01]  /*1a1a0*/  IMAD.MOV.U32 R7, RZ, RZ, R20 ;  /* 0x000000ffff077224 */ /* 0x001fe200078e0014 */
[----:B------:R-:W-:Y:S01]  /*1a1b0*/  IABS R18, R6 ;  /* 0x0000000600127213 */ /* 0x000fe20000000000 */
[----:B------:R-:W-:Y:S01]  /*1a1c0*/  IMAD.HI.U32 R20, R4, R17, RZ ;  /* 0x0000001104147227 */ /* 0x000fe200078e00ff */
[----:B------:R-:W-:-:S03]  /*1a1d0*/  IABS R19, R5 ;  /* 0x0000000500137213 */ /* 0x000fc60000000000 */
[----:B------:R-:W-:Y:S01]  /*1a1e0*/  @!P6 IMAD.MOV R7, RZ, RZ, -R7 ;  /* 0x000000ffff07e224 */ /* 0x000fe200078e0a07 */
[----:B------:R-:W-:Y:S01]  /*1a1f0*/  ISETP.GT.U32.AND P6, PT, R3, R15, PT ;  /* 0x0000000f0300720c */ /* 0x000fe20003fc4070 */
[----:B------:R-:W-:Y:S02]  /*1a200*/  IMAD.MOV R20, RZ, RZ, -R20 ;  /* 0x000000ffff147224 */ /* 0x000fe400078e0a14 */
[----:B------:R-:W-:Y:S01]  /*1a210*/  @!P0 IMAD.IADD R13, R13, 0x1, -R3 ;  /* 0x000000010d0d8824 */ /* 0x000fe200078e0a03 */
[----:B------:R0:W-:Y:S01]  /*1a220*/  STL [R1+0x18], R7 ;  /* 0x0000180701007387 */ /* 0x0001e20000100800 */
[----:B------:R-:W-:Y:S01]  /*1a230*/  IMAD R17, R3, R20, R17 ;  /* 0x0000001403117224 */ /* 0x000fe200078e0211 */
[----:B------:R-:W-:Y:S01]  /*1a240*/  ISETP.GE.AND P0, PT, R10, RZ, PT ;  /* 0x000000ff0a00720c */ /* 0x000fe20003f06270 */
[----:B------:R-:W-:-:S04]  /*1a250*/  IMAD.HI.U32 R10, R4, R18, RZ ;  /* 0x00000012040a7227 */ /* 0x000fc800078e00ff */
[----:B------:R-:W-:Y:S02]  /*1a260*/  IMAD.MOV R10, RZ, RZ, -R10 ;  /* 0x000000ffff0a7224 */ /* 0x000fe400078e0a0a */
[--C-:B------:R-:W-:Y:S01]  /*1a270*/  @!P6 IMAD.IADD R15, R15, 0x1, -R3.reuse ;  /* 0x000000010f0fe824 */ /* 0x100fe200078e0a03 */
[----:B------:R-:W-:Y:S01]  /*1a280*/  ISETP.GT.U32.AND P6, PT, R3, R17, PT ;  /* 0x000000110300720c */ /* 0x000fe20003fc4070 */
[----:B0-----:R-:W-:Y:S02]  /*1a290*/  IMAD.MOV.U32 R7, RZ, RZ, R12 ;  /* 0x000000ffff077224 */ /* 0x001fe400078e000c */
[----:B------:R-:W-:Y:S01]  /*1a2a0*/  @!P2 IMAD.IADD R14, R14, 0x1, -R3 ;  /* 0x000000010e0ea824 */ /* 0x000fe200078e0a03 */
[----:B------:R-:W-:Y:S01]  /*1a2b0*/  ISETP.GE.AND P2, PT, R9, RZ, PT ;  /* 0x000000ff0900720c */ /* 0x000fe20003f46270 */
[----:B------:R-:W-:Y:S01]  /*1a2c0*/  @!P4 IMAD.MOV R7, RZ, RZ, -R7 ;  /* 0x000000ffff07c224 */ /* 0x000fe200078e0a07 */
[C---:B------:R-:W-:Y:S01]  /*1a2d0*/  ISETP.GT.U32.AND P4, PT, R3.reuse, R16, PT ;  /* 0x000000100300720c */ /* 0x040fe20003f84070 */
[----:B------:R-:W-:-:S02]  /*1a2e0*/  IMAD R18, R3, R10, R18 ;  /* 0x0000000a03127224 */ /* 0x000fc400078e0212 */
[----:B------:R-:W-:Y:S01]  /*1a2f0*/  @!P1 IMAD.MOV R14, RZ, RZ, -R14 ;  /* 0x000000ffff0e9224 */ /* 0x000fe200078e0a0e */
[----:B------:R-:W-:Y:S01]  /*1a300*/  STL [R1+0x10], R7 ;  /* 0x0000100701007387 */ /* 0x000fe20000100800 */
[----:B------:R-:W-:Y:S01]  /*1a310*/  @!P5 IMAD.MOV R13, RZ, RZ, -R13 ;  /* 0x000000ffff0dd224 */ /* 0x000fe200078e0a0d */
[----:B------:R-:W-:Y:S01]  /*1a320*/  ISETP.GT.U32.AND P1, PT, R3, R18, PT ;  /* 0x000000120300720c */ /* 0x000fe20003f24070 */
[--C-:B------:R-:W-:Y:S02]  /*1a330*/  @!P6 IMAD.IADD R17, R17, 0x1, -R3.reuse ;  /* 0x000000011111e824 */ /* 0x100fe400078e0a03 */
[----:B------:R-:W-:Y:S01]  /*1a340*/  IMAD.HI.U32 R12, R4, R19, RZ ;  /* 0x00000013040c7227 */ /* 0x000fe200078e00ff */
[----:B------:R-:W-:Y:S02]  /*1a350*/  STL [R1+0x1c14], R13 ;  /* 0x001c140d01007387 */ /* 0x000fe40000100800 */
[C---:B------:R-:W-:Y:S01]  /*1a360*/  ISETP.GT.U32.AND P6, PT, R3.reuse, R17, PT ;  /* 0x000000110300720c */ /* 0x040fe20003fc4070 */
[--C-:B------:R-:W-:Y:S01]  /*1a370*/  @!P4 IMAD.IADD R16, R16, 0x1, -R3.reuse ;  /* 0x000000011010c824 */ /* 0x100fe200078e0a03 */
[----:B------:R-:W-:Y:S01]  /*1a380*/  ISETP.GE.AND P4, PT, R8, RZ, PT ;  /* 0x000000ff0800720c */ /* 0x000fe20003f86270 */
[C---:B------:R-:W-:Y:S01]  /*1a390*/  VIADD R8, R0.reuse, 0xf ;  /* 0x0000000f00087836 */ /* 0x040fe20000000000 */
[----:B------:R-:W-:Y:S01]  /*1a3a0*/  STL [R1+0x1c18], R14 ;  /* 0x001c180e01007387 */ /* 0x000fe20000100800 */
[----:B------:R-:W-:Y:S01]  /*1a3b0*/  VIADD R10, R0, 0xd ;  /* 0x0000000d000a7836 */ /* 0x000fe20000000000 */
[C---:B------:R-:W-:Y:S01]  /*1a3c0*/  ISETP.GT.U32.AND P5, PT, R3.reuse, R16, PT ;  /* 0x000000100300720c */ /* 0x040fe20003fa4070 */
[----:B------:R-:W-:Y:S01]  /*1a3d0*/  IMAD.MOV R9, RZ, RZ, -R12 ;  /* 0x000000ffff097224 */ /* 0x000fe200078e0a0c */
[----:B------:R-:W-:Y:S01]  /*1a3e0*/  IABS R21, R8 ;  /* 0x0000000800157213 */ /* 0x000fe20000000000 */
[----:B------:R-:W-:Y:S01]  /*1a3f0*/  @!P1 IMAD.IADD R18, R18, 0x1, -R3 ;  /* 0x0000000112129824 */ /* 0x000fe200078e0a03 */
[----:B------:R-:W-:Y:S01]  /*1a400*/  IABS R25, R10 ;  /* 0x0000000a00197213 */ /* 0x000fe20000000000 */
[----:B------:R-:W-:Y:S01]  /*1a410*/  IMAD R19, R3, R9, R19 ;  /* 0x0000000903137224 */ /* 0x000fe200078e0213 */
[----:B------:R-:W-:Y:S01]  /*1a420*/  ISETP.GE.AND P1, PT, R5, RZ, PT ;  /* 0x000000ff0500720c */ /* 0x000fe20003f26270 */
[----:B------:R-:W-:-:S04]  /*1a430*/  IMAD.HI.U32 R20, R4, R21, RZ ;  /* 0x0000001504147227 */ /* 0x000fc800078e00ff */
[----:B------:R-:W-:Y:S02]  /*1a440*/  IMAD.MOV R20, RZ, RZ, -R20 ;  /* 0x000000ffff147224 */ /* 0x000fe400078e0a14 */
[----:B------:R-:W-:Y:S02]  /*1a450*/  @!P6 IMAD.IADD R17, R17, 0x1, -R3 ;  /* 0x000000011111e824 */ /* 0x000fe400078e0a03 */
[C---:B------:R-:W-:Y:S02]  /*1a460*/  IMAD R21, R3.reuse, R20, R21 ;  /* 0x0000001403157224 */ /* 0x040fe400078e0215 */
[----:B------:R-:W-:Y:S01]  /*1a470*/  @!P5 IMAD.IADD R16, R16, 0x1, -R3 ;  /* 0x000000011010d824 */ /* 0x000fe200078e0a03 */
[----:B------:R-:W-:Y:S01]  /*1a480*/  ISETP.GE.AND P5, PT, R6, RZ, PT ;  /* 0x000000ff0600720c */ /* 0x000fe20003fa6270 */
[----:B------:R-:W-:Y:S01]  /*1a490*/  VIADD R5, R0, 0xc ;  /* 0x0000000c00057836 */ /* 0x000fe20000000000 */
[C---:B------:R-:W-:Y:S01]  /*1a4a0*/  ISETP.GT.U32.AND P6, PT, R3.reuse, R21, PT ;  /* 0x000000150300720c */ /* 0x040fe20003fc4070 */
[----:B------:R-:W-:Y:S01]  /*1a4b0*/  @!P0 IMAD.MOV R15, RZ, RZ, -R15 ;  /* 0x000000ffff0f8224 */ /* 0x000fe200078e0a0f */
[----:B------:R-:W-:Y:S01]  /*1a4c0*/  ISETP.GT.U32.AND P0, PT, R3, R19, PT ;  /* 0x000000130300720c */ /* 0x000fe20003f04070 */
[----:B------:R-:W-:Y:S01]  /*1a4d0*/  IMAD.HI.U32 R20, R4, R25, RZ ;  /* 0x0000001904147227 */ /* 0x000fe200078e00ff */
[----:B------:R-:W-:-:S02]  /*1a4e0*/  IABS R22, R5 ;  /* 0x0000000500167213 */ /* 0x000fc40000000000 */
[----:B------:R-:W-:Y:S01]  /*1a4f0*/  STL [R1+0x1c1c], R15 ;  /* 0x001c1c0f01007387 */ /* 0x000fe20000100800 */
[----:B------:R-:W-:Y:S02]  /*1a500*/  @!P2 IMAD.MOV R16, RZ, RZ, -R16 ;  /* 0x000000ffff10a224 */ /* 0x000fe400078e0a10 */
[----:B------:R-:W-:Y:S02]  /*1a510*/  IMAD.MOV R20, RZ, RZ, -R20 ;  /* 0x000000ffff147224 */ /* 0x000fe400078e0a14 */
[----:B------:R-:W-:Y:S01]  /*1a520*/  VIADD R12, R0, 0xe ;  /* 0x0000000e000c7836 */ /* 0x000fe20000000000 */
[----:B------:R-:W-:Y:S01]  /*1a530*/  STL [R1+0x1c20], R16 ;  /* 0x001c201001007387 */ /* 0x000fe20000100800 */
[----:B------:R-:W-:Y:S02]  /*1a540*/  @!P6 IMAD.IADD R21, R21, 0x1, -R3 ;  /* 0x000000011515e824 */ /* 0x000fe400078e0a03 */
[----:B------:R-:W-:Y:S01]  /*1a550*/  @!P4 IMAD.MOV R17, RZ, RZ, -R17 ;  /* 0x000000ffff11c224 */ /* 0x000fe200078e0a11 */
[----:B------:R-:W-:Y:S01]  /*1a560*/  ISETP.GE.AND P4, PT, R8, RZ, PT ;  /* 0x000000ff0800720c */ /* 0x000fe20003f86270 */
[C---:B------:R-:W-:Y:S01]  /*1a570*/  IMAD R25, R3.reuse, R20, R25 ;  /* 0x0000001403197224 */ /* 0x040fe200078e0219 */
[----:B------:R-:W-:Y:S01]  /*1a580*/  ISETP.GT.U32.AND P2, PT, R3, R21, PT ;  /* 0x000000150300720c */ /* 0x000fe20003f44070 */
[----:B------:R-:W-:Y:S01]  /*1a590*/  IMAD.HI.U32 R20, R4, R22, RZ ;  /* 0x0000001604147227 */ /* 0x000fe200078e00ff */
[----:B------:R-:W-:Y:S01]  /*1a5a0*/  IABS R9, R12 ;  /* 0x0000000c00097213 */ /* 0x000fe20000000000 */
[----:B------:R-:W-:Y:S02]  /*1a5b0*/  STL [R1+0x1c24], R17 ;  /* 0x001c241101007387 */ /* 0x000fe40000100800 */
[----:B------:R-:W-:-:S02]  /*1a5c0*/  IMAD.MOV R20, RZ, RZ, -R20 ;  /* 0x000000ffff147224 */ /* 0x000fc400078e0a14 */
[----:B------:R-:W-:Y:S01]  /*1a5d0*/  @!P0 IMAD.IADD R19, R19, 0x1, -R3 ;  /* 0x0000000113138824 */ /* 0x000fe200078e0a03 */
[----:B------:R-:W-:Y:S01]  /*1a5e0*/  ISETP.GT.U32.AND P0, PT, R3, R18, PT ;  /* 0x000000120300720c */ /* 0x000fe20003f04070 */
[----:B------:R-:W-:-:S03]  /*1a5f0*/  IMAD.HI.U32 R6, R4, R9, RZ ;  /* 0x0000000904067227 */ /* 0x000fc600078e00ff */
[----:B------:R-:W-:Y:S01]  /*1a600*/  ISETP.GT.U32.AND P6, PT, R3, R19, PT ;  /* 0x000000130300720c */ /* 0x000fe20003fc4070 */
[----:B------:R-:W-:Y:S01]  /*1a610*/  @!P2 IMAD.IADD R21, R21, 0x1, -R3 ;  /* 0x000000011515a824 */ /* 0x000fe200078e0a03 */
[----:B------:R-:W-:Y:S01]  /*1a620*/  ISETP.GE.AND P2, PT, R10, RZ, PT ;  /* 0x000000ff0a00720c */ /* 0x000fe20003f46270 */
[C---:B------:R-:W-:Y:S01]  /*1a630*/  IMAD R22, R3.reuse, R20, R22 ;  /* 0x0000001403167224 */ /* 0x040fe200078e0216 */
[----:B------:R-:W-:Y:S01]  /*1a640*/  IABS R10, R27 ;  /* 0x0000001b000a7213 */ /* 0x000fe20000000000 */
[----:B------:R-:W-:Y:S02]  /*1a650*/  IMAD.MOV R6, RZ, RZ, -R6 ;  /* 0x000000ffff067224 */ /* 0x000fe400078e0a06 */
[----:B------:R-:W-:Y:S01]  /*1a660*/  @!P4 IMAD.MOV R21, RZ, RZ, -R21 ;  /* 0x000000ffff15c224 */ /* 0x000fe200078e0a15 */
        /* <DEDUP_REMOVED lines=10> */
[----:B------:R-:W-:Y:S02]  /*1a710*/  @!P4 IMAD.IADD R22, R22, 0x1, -R3 ;  /* 0x000000011616c824 */ /* 0x000fe400078e0a03 */
[----:B------:R-:W-:-:S02]  /*1a720*/  IMAD.MOV R23, RZ, RZ, -R23 ;  /* 0x000000ffff177224 */ /* 0x000fc400078e0a17 */
[----:B------:R-:W-:Y:S01]  /*1a730*/  IMAD.HI.U32 R8, R4, R24, RZ ;  /* 0x0000001804087227 */ /* 0x000fe200078e00ff */
[----:B------:R-:W-:-:S03]  /*1a740*/  ISETP.GT.U32.AND P4, PT, R3, R22, PT ;  /* 0x000000160300720c */ /* 0x000fc60003f84070 */
[--C-:B------:R-:W-:Y:S01]  /*1a750*/  @!P0 IMAD.IADD R9, R9, 0x1, -R3.reuse ;  /* 0x0000000109098824 */ /* 0x100fe200078e0a03 */
[----:B------:R-:W-:Y:S01]  /*1a760*/  ISETP.GE.AND P0, PT, R5, RZ, PT ;  /* 0x000000ff0500720c */ /* 0x000fe20003f06270 */
[----:B0-----:R-:W-:Y:S02]  /*1a770*/  VIADD R18, R0, 0x8 ;  /* 0x0000000800127836 */ /* 0x001fe40000000000 */
[--C-:B------:R-:W-:Y:S01]  /*1a780*/  @!P6 IMAD.IADD R19, R19, 0x1, -R3.reuse ;  /* 0x000000011313e824 */ /* 0x100fe200078e0a03 */
[----:B------:R-:W-:Y:S01]  /*1a790*/  ISETP.GE.AND P6, PT, R12, RZ, PT ;  /* 0x000000ff0c00720c */ /* 0x000fe20003fc6270 */
[----:B------:R-:W-:Y:S01]  /*1a7a0*/  @!P5 IMAD.IADD R25, R25, 0x1, -R3 ;  /* 0x000000011919d824 */ /* 0x000fe200078e0a03 */
[C---:B------:R-:W-:Y:S01]  /*1a7b0*/  ISETP.GT.U32.AND P5, PT, R3.reuse, R9, PT ;  /* 0x000000090300720c */ /* 0x040fe20003fa4070 */
[----:B------:R-:W-:Y:S01]  /*1a7c0*/  IMAD R10, R3, R23, R10 ;  /* 0x00000017030a7224 */ /* 0x000fe200078e020a */
[----:B------:R-:W-:Y:S01]  /*1a7d0*/  IABS R26, R18 ;  /* 0x00000012001a7213 */ /* 0x000fe20000000000 */
[----:B------:R-:W-:-:S02]  /*1a7e0*/  IMAD.MOV R8, RZ, RZ, -R8 ;  /* 0x000000ffff087224 */ /* 0x000fc400078e0a08 */
[----:B------:R-:W-:Y:S01]  /*1a7f0*/  @!P1 IMAD.MOV R19, RZ, RZ, -R19 ;  /* 0x000000ffff139224 */ /* 0x000fe200078e0a13 */
[C---:B------:R-:W-:Y:S01]  /*1a800*/  ISETP.GT.U32.AND P1, PT, R3.reuse, R25, PT ;  /* 0x000000190300720c */ /* 0x040fe20003f24070 */
[----:B------:R-:W-:Y:S01]  /*1a810*/  @!P4 IMAD.IADD R22, R22, 0x1, -R3 ;  /* 0x000000011616c824 */ /* 0x000fe200078e0a03 */
[C---:B------:R-:W-:Y:S01]  /*1a820*/  ISETP.GT.U32.AND P4, PT, R3.reuse, R10, PT ;  /* 0x0000000a0300720c */ /* 0x040fe20003f84070 */
[----:B------:R-:W-:Y:S01]  /*1a830*/  IMAD R24, R3, R8, R24 ;  /* 0x0000000803187224 */ /* 0x000fe200078e0218 */
[----:B------:R-:W-:Y:S01]  /*1a840*/  STL [R1+0x1c30], R19 ;  /* 0x001c301301007387 */ /* 0x000fe20000100800 */
[----:B------:R-:W-:-:S03]  /*1a850*/  IMAD.HI.U32 R8, R4, R26, RZ ;  /* 0x0000001a04087227 */ /* 0x000fc600078e00ff */
[----:B------:R0:W-:Y:S01]  /*1a860*/  STL [R1+0x1c34], R21 ;  /* 0x001c341501007387 */ /* 0x0001e20000100800 */
[----:B------:R-:W-:Y:S02]  /*1a870*/  IMAD.MOV R8, RZ, RZ, -R8 ;  /* 0x000000ffff087224 */ /* 0x000fe400078e0a08 */
[----:B------:R-:W-:Y:S02]  /*1a880*/  VIADD R16, R0, 0x6 ;  /* 0x0000000600107836 */ /* 0x000fe40000000000 */
[--C-:B------:R-:W-:Y:S01]  /*1a890*/  @!P5 IMAD.IADD R9, R9, 0x1, -R3.reuse ;  /* 0x000000010909d824 */ /* 0x100fe200078e0a03 */
[C---:B------:R-:W-:Y:S01]  /*1a8a0*/  ISETP.GT.U32.AND P5, PT, R3.reuse, R24, PT ;  /* 0x000000180300720c */ /* 0x040fe20003fa4070 */
[C---:B------:R-:W-:Y:S01]  /*1a8b0*/  IMAD R26, R3.reuse, R8, R26 ;  /* 0x00000008031a7224 */ /* 0x040fe200078e021a */
[----:B------:R-:W-:Y:S01]  /*1a8c0*/  IABS R8, R16 ;  /* 0x0000001000087213 */ /* 0x000fe20000000000 */
[----:B------:R-:W-:Y:S02]  /*1a8d0*/  @!P4 IMAD.IADD R10, R10, 0x1, -R3 ;  /* 0x000000010a0ac824 */ /* 0x000fe400078e0a03 */
[----:B0-----:R-:W-:Y:S01]  /*1a8e0*/  VIADD R21, R0, 0x9 ;  /* 0x0000000900157836 */ /* 0x001fe20000000000 */
[----:B------:R-:W-:Y:S01]  /*1a8f0*/  ISETP.GT.U32.AND P4, PT, R3, R26, PT ;  /* 0x0000001a0300720c */ /* 0x000fe20003f84070 */
[----:B------:R-:W-:-:S03]  /*1a900*/  IMAD.HI.U32 R29, R4, R8, RZ ;  /* 0x00000008041d7227 */ /* 0x000fc600078e00ff */
[----:B------:R-:W-:Y:S01]  /*1a910*/  IABS R20, R21 ;  /* 0x0000001500147213 */ /* 0x000fe20000000000 */
[----:B------:R-:W-:Y:S02]  /*1a920*/  VIADD R11, R0, 0x2 ;  /* 0x00000002000b7836 */ /* 0x000fe40000000000 */
[----:B------:R-:W-:Y:S02]  /*1a930*/  IMAD.MOV R29, RZ, RZ, -R29 ;  /* 0x000000ffff1d7224 */ /* 0x000fe400078e0a1d */
[----:B------:R-:W-:-:S04]  /*1a940*/  IMAD.HI.U32 R12, R4, R20, RZ ;  /* 0x00000014040c7227 */ /* 0x000fc800078e00ff */
[----:B------:R-:W-:Y:S02]  /*1a950*/  IMAD.MOV R12, RZ, RZ, -R12 ;  /* 0x000000ffff0c7224 */ /* 0x000fe400078e0a0c */
[--C-:B------:R-:W-:Y:S02]  /*1a960*/  @!P5 IMAD.IADD R24, R24, 0x1, -R3.reuse ;  /* 0x000000011818d824 */ /* 0x100fe400078e0a03 */
[C---:B------:R-:W-:Y:S01]  /*1a970*/  IMAD R20, R3.reuse, R12, R20 ;  /* 0x0000000c03147224 */ /* 0x040fe200078e0214 */
[----:B------:R-:W-:Y:S01]  /*1a980*/  IABS R12, R11 ;  /* 0x0000000b000c7213 */ /* 0x000fe20000000000 */
[C---:B------:R-:W-:Y:S01]  /*1a990*/  IMAD R8, R3.reuse, R29, R8 ;  /* 0x0000001d03087224 */ /* 0x040fe200078e0208 */
[C---:B------:R-:W-:Y:S01]  /*1a9a0*/  ISETP.GT.U32.AND P5, PT, R3.reuse, R24, PT ;  /* 0x000000180300720c */ /* 0x040fe20003fa4070 */
[----:B------:R-:W-:Y:S02]  /*1a9b0*/  @!P4 IMAD.IADD R26, R26, 0x1, -R3 ;  /* 0x000000011a1ac824 */ /* 0x000fe400078e0a03 */
[----:B------:R-:W-:Y:S01]  /*1a9c0*/  IMAD.HI.U32 R19, R4, R12, RZ ;  /* 0x0000000c04137227 */ /* 0x000fe200078e00ff */
[----:B------:R-:W-:-:S03]  /*1a9d0*/  ISETP.GT.U32.AND P4, PT, R3, R8, PT ;  /* 0x000000080300720c */ /* 0x000fc60003f84070 */
[C---:B------:R-:W-:Y:S02]  /*1a9e0*/  VIADD R17, R0.reuse, 0x7 ;  /* 0x0000000700117836 */ /* 0x040fe40000000000 */
[----:B------:R-:W-:Y:S02]  /*1a9f0*/  IMAD.MOV R19, RZ, RZ, -R19 ;  /* 0x000000ffff137224 */ /* 0x000fe400078e0a13 */
[----:B------:R-:W-:Y:S01]  /*1aa00*/  VIADD R15, R0, 0x5 ;  /* 0x00000005000f7836 */ /* 0x000fe20000000000 */
[----:B------:R-:W-:Y:S01]  /*1aa10*/  IABS R5, R17 ;  /* 0x0000001100057213 */ /* 0x000fe20000000000 */
[----:B------:R-:W-:Y:S02]  /*1aa20*/  IMAD R12, R3, R19, R12 ;  /* 0x00000013030c7224 */ /* 0x000fe400078e020c */
[----:B------:R-:W0:Y:S01]  /*1aa30*/  S2R R19, SR_TID.X ;  /* 0x0000000000137919 */ /* 0x000e220000002100 */
[--C-:B------:R-:W-:Y:S01]  /*1aa40*/  @!P1 IMAD.IADD R25, R25, 0x1, -R3.reuse ;  /* 0x0000000119199824 */ /* 0x100fe200078e0a03 */
[----:B------:R-:W-:Y:S01]  /*1aa50*/  IABS R28, R15 ;  /* 0x0000000f001c7213 */ /* 0x000fe20000000000 */
[----:B------:R-:W-:Y:S01]  /*1aa60*/  @!P5 IMAD.IADD R24, R24, 0x1, -R3 ;  /* 0x000000011818d824 */ /* 0x000fe200078e0a03 */
[----:B------:R-:W-:Y:S01]  /*1aa70*/  ISETP.GE.AND P1, PT, R6, RZ, PT ;  /* 0x000000ff0600720c */ /* 0x000fe20003f26270 */
[----:B------:R-:W-:Y:S01]  /*1aa80*/  IMAD.HI.U32 R6, R4, R5, RZ ;  /* 0x0000000504067227 */ /* 0x000fe200078e00ff */
[----:B------:R-:W-:-:S03]  /*1aa90*/  ISETP.GT.U32.AND P5, PT, R3, R20, PT ;  /* 0x000000140300720c */ /* 0x000fc60003fa4070 */
[----:B------:R-:W-:Y:S01]  /*1aaa0*/  @!P4 IMAD.IADD R8, R8, 0x1, -R3 ;  /* 0x000000010808c824 */ /* 0x000fe200078e0a03 */
[----:B------:R-:W-:Y:S01]  /*1aab0*/  ISETP.GT.U32.AND P4, PT, R3, R10, PT ;  /* 0x0000000a0300720c */ /* 0x000fe20003f84070 */
[----:B------:R-:W-:Y:S02]  /*1aac0*/  VIADD R13, R0, 0x3 ;  /* 0x00000003000d7836 */ /* 0x000fe40000000000 */
[----:B------:R-:W-:-:S03]  /*1aad0*/  IMAD.HI.U32 R7, R4, R28, RZ ;  /* 0x0000001c04077227 */ /* 0x000fc600078e00ff */
[----:B------:R-:W-:Y:S01]  /*1aae0*/  IABS R23, R13 ;  /* 0x0000000d00177213 */ /* 0x000fe20000000000 */
[----:B------:R-:W-:Y:S02]  /*1aaf0*/  IMAD.MOV R6, RZ, RZ, -R6 ;  /* 0x000000ffff067224 */ /* 0x000fe400078e0a06 */
[----:B------:R-:W-:Y:S02]  /*1ab00*/  IMAD.MOV R7, RZ, RZ, -R7 ;  /* 0x000000ffff077224 */ /* 0x000fe400078e0a07 */
[C---:B------:R-:W-:Y:S02]  /*1ab10*/  IMAD R5, R3.reuse, R6, R5 ;  /* 0x0000000603057224 */ /* 0x040fe400078e0205 */
[C---:B------:R-:W-:Y:S02]  /*1ab20*/  IMAD R28, R3.reuse, R7, R28 ;  /* 0x00000007031c7224 */ /* 0x040fe400078e021c */
[----:B------:R-:W-:Y:S01]  /*1ab30*/  @!P0 IMAD.MOV R22, RZ, RZ, -R22 ;  /* 0x000000ffff168224 */ /* 0x000fe200078e0a16 */
[C---:B------:R-:W-:Y:S01]  /*1ab40*/  ISETP.GT.U32.AND P0, PT, R3.reuse, R26, PT ;  /* 0x0000001a0300720c */ /* 0x040fe20003f04070 */
[--C-:B------:R-:W-:Y:S01]  /*1ab50*/  @!P5 IMAD.IADD R20, R20, 0x1, -R3.reuse ;  /* 0x000000011414d824 */ /* 0x100fe200078e0a03 */
[C---:B------:R-:W-:Y:S01]  /*1ab60*/  ISETP.GT.U32.AND P5, PT, R3.reuse, R5, PT ;  /* 0x000000050300720c */ /* 0x040fe20003fa4070 */
[----:B------:R-:W-:Y:S01]  /*1ab70*/  IMAD.HI.U32 R29, R4, R23, RZ ;  /* 0x00000017041d7227 */ /* 0x000fe200078e00ff */
[----:B------:R-:W2:Y:S03]  /*1ab80*/  LDL.LU R7, [R1+0x1d00] ;  /* 0x001d000001077983 */ /* 0x000ea60000300800 */
[----:B------:R-:W-:Y:S01]  /*1ab90*/  @!P4 IMAD.IADD R10, R10, 0x1, -R3 ;  /* 0x000000010a0ac824 */ /* 0x000fe200078e0a03 */
[----:B------:R-:W-:Y:S01]  /*1aba0*/  ISETP.GT.U32.AND P4, PT, R3, R28, PT ;  /* 0x0000001c0300720c */ /* 0x000fe20003f84070 */
[----:B------:R-:W-:-:S02]  /*1abb0*/  IMAD.MOV R29, RZ, RZ, -R29 ;  /* 0x000000ffff1d7224 */ /* 0x000fc400078e0a1d */
[----:B------:R-:W-:Y:S02]  /*1abc0*/  VIADD R14, R0, 0x4 ;  /* 0x00000004000e7836 */ /* 0x000fe40000000000 */
[----:B------:R-:W-:Y:S02]  /*1abd0*/  IMAD R23, R3, R29, R23 ;  /* 0x0000001d03177224 */ /* 0x000fe400078e0217 */
[--C-:B------:R-:W-:Y:S01]  /*1abe0*/  @!P0 IMAD.IADD R26, R26, 0x1, -R3.reuse ;  /* 0x000000011a1a8824 */ /* 0x100fe200078e0a03 */
[----:B------:R-:W-:Y:S01]  /*1abf0*/  IABS R6, R14 ;  /* 0x0000000e00067213 */ /* 0x000fe20000000000 */
[----:B------:R-:W-:Y:S01]  /*1ac00*/  @!P5 IMAD.IADD R5, R5, 0x1, -R3 ;  /* 0x000000010505d824 */ /* 0x000fe200078e0a03 */
[----:B------:R-:W-:Y:S01]  /*1ac10*/  ISETP.GT.U32.AND P0, PT, R3, R23, PT ;  /* 0x000000170300720c */ /* 0x000fe20003f04070 */
[----:B------:R-:W-:Y:S01]  /*1ac20*/  @!P2 IMAD.MOV R25, RZ, RZ, -R25 ;  /* 0x000000ffff19a224 */ /* 0x000fe200078e0a19 */
[----:B------:R-:W-:Y:S01]  /*1ac30*/  ISETP.GE.AND P5, PT, R27, RZ, PT ;  /* 0x000000ff1b00720c */ /* 0x000fe20003fa6270 */
[----:B------:R-:W-:Y:S01]  /*1ac40*/  IMAD.HI.U32 R27, R4, R6, RZ ;  /* 0x00000006041b7227 */ /* 0x000fe200078e00ff */
[----:B------:R-:W-:-:S02]  /*1ac50*/  ISETP.GT.U32.AND P2, PT, R3, R20, PT ;  /* 0x000000140300720c */ /* 0x000fc40003f44070 */
[----:B0-----:R-:W-:Y:S01]  /*1ac60*/  SHF.R.U32.HI R19, RZ, 0x5, R19 ;  /* 0x00000005ff137819 */ /* 0x001fe20000011613 */
[----:B------:R-:W-:Y:S01]  /*1ac70*/  @!P4 IMAD.IADD R28, R28, 0x1, -R3 ;  /* 0x000000011c1cc824 */ /* 0x000fe200078e0a03 */
[----:B------:R-:W-:Y:S01]  /*1ac80*/  ISETP.GE.AND P4, PT, R18, RZ, PT ;  /* 0x000000ff1200720c */ /* 0x000fe20003f86270 */
[----:B------:R-:W-:Y:S01]  /*1ac90*/  IMAD.MOV R27, RZ, RZ, -R27 ;  /* 0x000000ffff1b7224 */ /* 0x000fe200078e0a1b */
[----:B------:R-:W-:Y:S01]  /*1aca0*/  SGXT.U32 R19, R19, 0x1 ;  /* 0x000000011313781a */ /* 0x000fe20000000000 */
[----:B------:R-:W-:Y:S02]  /*1acb0*/  @!P6 IMAD.MOV R9, RZ, RZ, -R9 ;  /* 0x000000ffff09e224 */ /* 0x000fe400078e0a09 */
[----:B------:R-:W-:Y:S01]  /*1acc0*/  IMAD R6, R3, R27, R6 ;  /* 0x0000001b03067224 */ /* 0x000fe200078e0206 */
[----:B------:R-:W-:Y:S01]  /*1acd0*/  LOP3.LUT R19, R19, 0x3e, RZ, 0xfc, !PT ;  /* 0x0000003e13137812 */ /* 0x000fe200078efcff */
[--C-:B------:R-:W-:Y:S01]  /*1ace0*/  @!P0 IMAD.IADD R23, R23, 0x1, -R3.reuse ;  /* 0x0000000117178824 */ /* 0x100fe200078e0a03 */
[C---:B------:R-:W-:Y:S01]  /*1acf0*/  ISETP.GT.U32.AND P6, PT, R3.reuse, R5, PT ;  /* 0x000000050300720c */ /* 0x040fe20003fc4070 */
[----:B------:R-:W-:Y:S01]  /*1ad00*/  @!P2 IMAD.IADD R20, R20, 0x1, -R3 ;  /* 0x000000011414a824 */ /* 0x000fe200078e0a03 */
[----:B------:R0:W-:Y:S01]  /*1ad10*/  STL [R1+0x1b58], R0 ;  /* 0x001b580001007387 */ /* 0x0001e20000100800 */
[----:B------:R-:W-:Y:S01]  /*1ad20*/  VIADD R27, R0, 0x1 ;  /* 0x00000001001b7836 */ /* 0x000fe20000000000 */
[----:B------:R-:W-:Y:S01]  /*1ad30*/  ISETP.GT.U32.AND P2, PT, R3, R6, PT ;  /* 0x000000060300720c */ /* 0x000fe20003f44070 */
[----:B------:R-:W-:-:S02]  /*1ad40*/  IMAD R19, R19, UR6, RZ ;  /* 0x0000000613137c24 */ /* 0x000fc4000f8e02ff */
[----:B------:R-:W-:Y:S01]  /*1ad50*/  @!P4 IMAD.MOV R26, RZ, RZ, -R26 ;  /* 0x000000ffff1ac224 */ /* 0x000fe200078e0a1a */
[----:B------:R-:W-:Y:S01]  /*1ad60*/  ISETP.GT.U32.AND P4, PT, R3, R23, PT ;  /* 0x000000170300720c */ /* 0x000fe20003f84070 */
[----:B------:R1:W-:Y:S01]  /*1ad70*/  STL [R1+0x1c38], R9 ;  /* 0x001c380901007387 */ /* 0x0003e20000100800 */
[----:B0-----:R-:W-:Y:S02]  /*1ad80*/  IMAD R0, RZ, RZ, -UR6 ;  /* 0x80000006ff007e24 */ /* 0x001fe4000f8e02ff */
[----:B------:R-:W-:Y:S01]  /*1ad90*/  @!P1 IMAD.MOV R24, RZ, RZ, -R24 ;  /* 0x000000ffff189224 */ /* 0x000fe200078e0a18 */
[----:B------:R-:W-:Y:S01]  /*1ada0*/  STL [R1+0x1c3c], R25 ;  /* 0x001c3c1901007387 */ /* 0x000fe20000100800 */
[----:B-1----:R-:W-:-:S03]  /*1adb0*/  IMAD R9, R0, 0x2, R19 ;  /* 0x0000000200097824 */ /* 0x002fc600078e0213 */
[----:B------:R-:W-:Y:S01]  /*1adc0*/  STL [R1+0x1c40], R22 ;  /* 0x001c401601007387 */ /* 0x000fe20000100800 */
[----:B------:R-:W-:-:S03]  /*1add0*/  @!P6 IMAD.IADD R5, R5, 0x1, -R3 ;  /* 0x000000010505e824 */ /* 0x000fc600078e0a03 */
[----:B------:R-:W-:Y:S01]  /*1ade0*/  STL [R1+0x1c44], R24 ;  /* 0x001c441801007387 */ /* 0x000fe20000100800 */
[----:B------:R-:W-:-:S03]  /*1adf0*/  ISETP.GE.AND P6, PT, R21, RZ, PT ;  /* 0x000000ff1500720c */ /* 0x000fc60003fc6270 */
[----:B------:R0:W-:Y:S01]  /*1ae00*/  STL [R1+0x848], R9 ;  /* 0x0008480901007387 */ /* 0x0001e20000100800 */
[----:B------:R-:W-:Y:S01]  /*1ae10*/  ISETP.GT.U32.AND P1, PT, R3, R8, PT ;  /* 0x000000080300720c */ /* 0x000fe20003f24070 */
[--C-:B------:R-:W-:Y:S01]  /*1ae20*/  @!P2 IMAD.IADD R6, R6, 0x1, -R3.reuse ;  /* 0x000000010606a824 */ /* 0x100fe200078e0a03 */
[----:B------:R-:W-:Y:S01]  /*1ae30*/  ISETP.GE.AND P2, PT, R17, RZ, PT ;  /* 0x000000ff1100720c */ /* 0x000fe20003f46270 */
[----:B------:R-:W-:Y:S02]  /*1ae40*/  @!P4 IMAD.IADD R23, R23, 0x1, -R3 ;  /* 0x000000011717c824 */ /* 0x000fe400078e0a03 */
[----:B0-----:R-:W-:Y:S01]  /*1ae50*/  IMAD R9, R0, 0x2, R9 ;  /* 0x0000000200097824 */ /* 0x001fe200078e0209 */
[----:B------:R-:W-:Y:S02]  /*1ae60*/  ISETP.GE.AND P4, PT, R11, RZ, PT ;  /* 0x000000ff0b00720c */ /* 0x000fe40003f86270 */
[----:B------:R-:W0:Y:S01]  /*1ae70*/  S2R R11, SR_TID.X ;  /* 0x00000000000b7919 */ /* 0x000e220000002100 */
[----:B------:R-:W-:Y:S01]  /*1ae80*/  ISETP.GE.AND P0, PT, R16, RZ, PT ;  /* 0x000000ff1000720c */ /* 0x000fe20003f06270 */
[----:B------:R1:W-:Y:S01]  /*1ae90*/  STL [R1+0x84c], R9 ;  /* 0x00084c0901007387 */ /* 0x0003e20000100800 */
[----:B------:R-:W-:-:S02]  /*1aea0*/  @!P5 IMAD.MOV R10, RZ, RZ, -R10 ;  /* 0x000000ffff0ad224 */ /* 0x000fc400078e0a0a */
[----:B-1----:R-:W-:Y:S02]  /*1aeb0*/  IMAD R9, R0, 0x2, R9 ;  /* 0x0000000200097824 */ /* 0x002fe400078e0209 */
[----:B------:R-:W-:-:S03]  /*1aec0*/  @!P6 IMAD.MOV R20, RZ, RZ, -R20 ;  /* 0x000000ffff14e224 */ /* 0x000fc600078e0a14 */
[----:B------:R1:W-:Y:S01]  /*1aed0*/  STL [R1+0x824], R9 ;  /* 0x0008240901007387 */ /* 0x0003e20000100800 */
[----:B------:R-:W-:Y:S01]  /*1aee0*/  @!P1 IMAD.IADD R8, R8, 0x1, -R3 ;  /* 0x0000000108089824 */ /* 0x000fe200078e0a03 */
[----:B------:R-:W-:Y:S01]  /*1aef0*/  ISETP.GT.U32.AND P1, PT, R3, R12, PT ;  /* 0x0000000c0300720c */ /* 0x000fe20003f24070 */
[----:B------:R-:W-:Y:S02]  /*1af00*/  @!P2 IMAD.MOV R5, RZ, RZ, -R5 ;  /* 0x000000ffff05a224 */ /* 0x000fe400078e0a05 */
[----:B-1----:R-:W-:-:S05]  /*1af10*/  IMAD R9, R0, 0x2, R9 ;  /* 0x0000000200097824 */ /* 0x002fca00078e0209 */
[----:B------:R-:W-:Y:S01]  /*1af20*/  STL [R1+0x818], R9 ;  /* 0x0008180901007387 */ /* 0x000fe20000100800 */
[----:B------:R-:W-:-:S03]  /*1af30*/  @!P0 IMAD.MOV R8, RZ, RZ, -R8 ;  /* 0x000000ffff088224 */ /* 0x000fc600078e0a08 */
[----:B------:R-:W-:Y:S04]  /*1af40*/  STL [R1+0x1c48], R10 ;  /* 0x001c480a01007387 */ /* 0x000fe80000100800 */
[----:B------:R-:W-:Y:S04]  /*1af50*/  STL [R1+0x1c4c], R20 ;  /* 0x001c4c1401007387 */ /* 0x000fe80000100800 */
[----:B------:R-:W-:Y:S04]  /*1af60*/  STL [R1+0x1c50], R26 ;  /* 0x001c501a01007387 */ /* 0x000fe80000100800 */
[----:B------:R1:W-:Y:S01]  /*1af70*/  STL [R1+0x1c54], R5 ;  /* 0x001c540501007387 */ /* 0x0003e20000100800 */
[----:B------:R-:W-:-:S03]  /*1af80*/  IABS R29, R27 ;  /* 0x0000001b001d7213 */ /* 0x000fc60000000000 */
[----:B------:R-:W-:Y:S01]  /*1af90*/  STL [R1+0x1c58], R8 ;  /* 0x001c580801007387 */ /* 0x000fe20000100800 */
[----:B-1----:R-:W-:Y:S02]  /*1afa0*/  IMAD R5, R0, 0x2, R9 ;  /* 0x0000000200057824 */ /* 0x002fe400078e0209 */
[----:B------:R-:W-:-:S03]  /*1afb0*/  @!P1 IMAD.IADD R12, R12, 0x1, -R3 ;  /* 0x000000010c0c9824 */ /* 0x000fc600078e0a03 */
[----:B------:R1:W-:Y:S01]  /*1afc0*/  STL [R1+0x808], R5 ;  /* 0x0008080501007387 */ /* 0x0003e20000100800 */
[----:B------:R-:W-:Y:S01]  /*1afd0*/  IMAD.HI.U32 R4, R4, R29, RZ ;  /* 0x0000001d04047227 */ /* 0x000fe200078e00ff */
[----:B------:R-:W-:-:S03]  /*1afe0*/  ISETP.GT.U32.AND P6, PT, R3, R12, PT ;  /* 0x0000000c0300720c */ /* 0x000fc60003fc4070 */
[----:B-1----:R-:W-:Y:S02]  /*1aff0*/  IMAD R5, R0, 0x2, R5 ;  /* 0x0000000200057824 */ /* 0x002fe400078e0205 */
[----:B------:R-:W-:-:S03]  /*1b000*/  IMAD.MOV R4, RZ, RZ, -R4 ;  /* 0x000000ffff047224 */ /* 0x000fc600078e0a04 */
[----:B------:R1:W-:Y:S01]  /*1b010*/  STL [R1+0x810], R5 ;  /* 0x0008100501007387 */ /* 0x0003e20000100800 */
[----:B------:R-:W-:Y:S02]  /*1b020*/  IMAD R4, R3, R4, R29 ;  /* 0x0000000403047224 */ /* 0x000fe400078e021d */
[----:B0-----:R-:W-:Y:S02]  /*1b030*/  IMAD.SHL.U32 R8, R11, 0x8, RZ ;  /* 0x000000080b087824 */ /* 0x001fe400078e00ff */
[----:B-1----:R-:W-:Y:S01]  /*1b040*/  IMAD R5, R0, 0x2, R5 ;  /* 0x0000000200057824 */ /* 0x002fe200078e0205 */
[----:B------:R-:W-:-:S04]  /*1b050*/  ISETP.GT.U32.AND P0, PT, R3, R4, PT ;  /* 0x000000040300720c */ /* 0x000fc80003f04070 */
[----:B------:R0:W-:Y:S01]  /*1b060*/  STL [R1+0x80c], R5 ;  /* 0x00080c0501007387 */ /* 0x0001e20000100800 */
[----:B------:R-:W-:-:S03]  /*1b070*/  @!P6 IMAD.IADD R12, R12, 0x1, -R3 ;  /* 0x000000010c0ce824 */ /* 0x000fc600078e0a03 */
[----:B------:R-:W-:Y:S01]  /*1b080*/  STL [R1+0x1b50], R8 ;  /* 0x001b500801007387 */ /* 0x000fe20000100800 */
[----:B0-----:R-:W-:Y:S01]  /*1b090*/  IMAD R5, R0, 0x2, R5 ;  /* 0x0000000200057824 */ /* 0x001fe200078e0205 */
[----:B------:R-:W-:-:S04]  /*1b0a0*/  ISETP.GE.AND P6, PT, R27, RZ, PT ;  /* 0x000000ff1b00720c */ /* 0x000fc80003fc6270 */
[----:B------:R0:W-:Y:S01]  /*1b0b0*/  STL [R1+0x814], R5 ;  /* 0x0008140501007387 */ /* 0x0001e20000100800 */
[----:B------:R-:W-:Y:S02]  /*1b0c0*/  LOP3.LUT R29, R11, 0x7, RZ, 0xc0, !PT ;  /* 0x000000070b1d7812 */ /* 0x000fe400078ec0ff */
[----:B------:R-:W-:Y:S02]  /*1b0d0*/  LOP3.LUT R27, R8, 0x30, RZ, 0xc0, !PT ;  /* 0x00000030081b7812 */ /* 0x000fe400078ec0ff */
[C---:B------:R-:W-:Y:S01]  /*1b0e0*/  ISETP.GT.U32.AND P5, PT, R3.reuse, R6, PT ;  /* 0x000000060300720c */ /* 0x040fe20003fa4070 */
[----:B0-----:R-:W-:Y:S01]  /*1b0f0*/  IMAD R5, R0, 0x2, R5 ;  /* 0x0000000200057824 */ /* 0x001fe200078e0205 */
[----:B------:R-:W-:Y:S01]  /*1b100*/  ISETP.GT.U32.AND P1, PT, R3, R28, PT ;  /* 0x0000001c0300720c */ /* 0x000fe20003f24070 */
[----:B------:R-:W-:-:S03]  /*1b110*/  IMAD.SHL.U32 R9, R11, 0x2, RZ ;  /* 0x000000020b097824 */ /* 0x000fc600078e00ff */
[----:B------:R0:W-:Y:S01]  /*1b120*/  STL [R1+0x81c], R5 ;  /* 0x00081c0501007387 */ /* 0x0001e20000100800 */
[----:B------:R-:W-:Y:S01]  /*1b130*/  IMAD R27, R29, 0x40, R27 ;  /* 0x000000401d1b7824 */ /* 0x000fe200078e021b */
[----:B------:R-:W-:Y:S01]  /*1b140*/  ISETP.GE.AND P2, PT, R15, RZ, PT ;  /* 0x000000ff0f00720c */ /* 0x000fe20003f46270 */
[----:B------:R-:W-:Y:S02]  /*1b150*/  @!P0 IMAD.IADD R4, R4, 0x1, -R3 ;  /* 0x0000000104048824 */ /* 0x000fe400078e0a03 */
[----:B0-----:R-:W-:Y:S01]  /*1b160*/  IMAD R5, R0, 0x2, R5 ;  /* 0x0000000200057824 */ /* 0x001fe200078e0205 */
[----:B------:R-:W-:Y:S01]  /*1b170*/  LOP3.LUT R27, R27, 0x10, R9, 0x78, !PT ;  /* 0x000000101b1b7812 */ /* 0x000fe200078e7809 */
[----:B------:R-:W-:-:S03]  /*1b180*/  IMAD.SHL.U32 R8, R11, 0x20, RZ ;  /* 0x000000200b087824 */ /* 0x000fc600078e00ff */
[----:B------:R0:W-:Y:S01]  /*1b190*/  STL [R1+0x820], R5 ;  /* 0x0008200501007387 */ /* 0x0001e20000100800 */
[----:B------:R-:W-:Y:S01]  /*1b1a0*/  ISETP.GT.U32.AND P0, PT, R3, R4, PT ;  /* 0x000000040300720c */ /* 0x000fe20003f04070 */
[----:B------:R-:W-:Y:S01]  /*1b1b0*/  @!P5 IMAD.IADD R6, R6, 0x1, -R3 ;  /* 0x000000010606d824 */ /* 0x000fe200078e0a03 */
[----:B------:R-:W-:Y:S01]  /*1b1c0*/  LOP3.LUT R8, R27, 0x200, R8, 0xf8, !PT ;  /* 0x000002001b087812 */ /* 0x000fe200078ef808 */
[----:B0-----:R-:W-:Y:S01]  /*1b1d0*/  IMAD R5, R0, 0x2, R5 ;  /* 0x0000000200057824 */ /* 0x001fe200078e0205 */
[----:B------:R-:W-:Y:S01]  /*1b1e0*/  ISETP.GE.AND P5, PT, R13, RZ, PT ;  /* 0x000000ff0d00720c */ /* 0x000fe20003fa6270 */
[----:B------:R-:W-:Y:S01]  /*1b1f0*/  @!P1 IMAD.IADD R28, R28, 0x1, -R3 ;  /* 0x000000011c1c9824 */ /* 0x000fe200078e0a03 */
[----:B------:R-:W0:Y:S02]  /*1b200*/  LDC R13, c[0x0][0x230] ;  /* 0x00008c00ff0d7b82 */ /* 0x000e240000000800 */
[----:B------:R1:W-:Y:S01]  /*1b210*/  STL [R1+0x828], R5 ;  /* 0x0008280501007387 */ /* 0x0003e20000100800 */
[----:B------:R-:W-:Y:S01]  /*1b220*/  @!P2 IMAD.MOV R28, RZ, RZ, -R28 ;  /* 0x000000ffff1ca224 */ /* 0x000fe200078e0a1c */
[----:B------:R-:W-:-:S02]  /*1b230*/  LOP3.LUT R11, R11, 0x3f, RZ, 0xc0, !PT ;  /* 0x0000003f0b0b7812 */ /* 0x000fc400078ec0ff */
[----:B------:R-:W-:Y:S01]  /*1b240*/  STL [R1+0x5ec], R8 ;  /* 0x0005ec0801007387 */ /* 0x000fe20000100800 */
[----:B-1----:R-:W-:-:S05]  /*1b250*/  IMAD R5, R0, 0x2, R5 ;  /* 0x0000000200057824 */ /* 0x002fca00078e0205 */
[----:B------:R1:W-:Y:S01]  /*1b260*/  STL [R1+0x82c], R5 ;  /* 0x00082c0501007387 */ /* 0x0003e20000100800 */
[----:B------:R-:W-:Y:S02]  /*1b270*/  @!P0 IMAD.IADD R4, R4, 0x1, -R3 ;  /* 0x0000000104048824 */ /* 0x000fe400078e0a03 */
[----:B------:R-:W-:Y:S01]  /*1b280*/  IMAD R3, R11, UR7, RZ ;  /* 0x000000070b037c24 */ /* 0x000fe2000f8e02ff */
[----:B------:R-:W-:Y:S01]  /*1b290*/  STL [R1+0x1c5c], R28 ;  /* 0x001c5c1c01007387 */ /* 0x000fe20000100800 */
[----:B-1----:R-:W-:-:S05]  /*1b2a0*/  IMAD R5, R0, 0x2, R5 ;  /* 0x0000000200057824 */ /* 0x002fca00078e0205 */
[----:B------:R1:W-:Y:S01]  /*1b2b0*/  STL [R1+0x830], R5 ;  /* 0x0008300501007387 */ /* 0x0003e20000100800 */
[----:B------:R-:W-:Y:S01]  /*1b2c0*/  LEA R3, P2, R3, UR8, 0x1 ;  /* 0x0000000803037c11 */ /* 0x000fe2000f8408ff */
[----:B------:R-:W-:Y:S02]  /*1b2d0*/  IMAD R29, R29, 0x90, RZ ;  /* 0x000000901d1d7824 */ /* 0x000fe400078e02ff */
[----:B------:R-:W-:Y:S01]  /*1b2e0*/  IMAD.MOV.U32 R27, RZ, RZ, R12 ;  /* 0x000000ffff1b7224 */ /* 0x000fe200078e000c */
[----:B------:R-:W-:Y:S01]  /*1b2f0*/  ISETP.GE.AND P1, PT, R14, RZ, PT ;  /* 0x000000ff0e00720c */ /* 0x000fe20003f26270 */
[----:B0-----:R-:W-:Y:S02]  /*1b300*/  VIADD R13, R13, 0x3f ;  /* 0x0000003f0d0d7836 */ /* 0x001fe40000000000 */
[----:B-1----:R-:W-:Y:S01]  /*1b310*/  IMAD R5, R0, 0x2, R5 ;  /* 0x0000000200057824 */ /* 0x002fe200078e0205 */
[----:B------:R-:W-:-:S04]  /*1b320*/  ULDC UR8, c[0x0][0x234] ;  /* 0x00008d0000087ab9 */ /* 0x000fc80000000800 */
[----:B------:R0:W-:Y:S01]  /*1b330*/  STL [R1+0x838], R5 ;  /* 0x0008380501007387 */ /* 0x0001e20000100800 */
[----:B------:R-:W-:-:S03]  /*1b340*/  LOP3.LUT R9, R29, 0x30, R9, 0x78, !PT ;  /* 0x000000301d097812 */ /* 0x000fc600078e7809 */
[----:B------:R1:W-:Y:S01]  /*1b350*/  STL [R1+0x1b64], R3 ;  /* 0x001b640301007387 */ /* 0x0003e20000100800 */
[----:B0-----:R-:W-:-:S04]  /*1b360*/  IMAD R5, R0, 0x2, R5 ;  /* 0x0000000200057824 */ /* 0x001fc800078e0205 */
[----:B-1----:R-:W-:Y:S01]  /*1b370*/  IMAD R3, R0, 0x2, R5 ;  /* 0x0000000200037824 */ /* 0x002fe200078e0205 */
[----:B------:R-:W-:Y:S04]  /*1b380*/  STL [R1+0x83c], R5 ;  /* 0x00083c0501007387 */ /* 0x000fe80000100800 */
[----:B------:R-:W3:Y:S04]  /*1b390*/  LDL.LU R29, [R1+0x7d0] ;  /* 0x0007d000011d7983 */ /* 0x000ee80000300800 */
[----:B------:R-:W4:Y:S01]  /*1b3a0*/  LDL.LU R12, [R1+0x7cc] ;  /* 0x0007cc00010c7983 */ /* 0x000f220000300800 */
[----:B------:R-:W-:-:S03]  /*1b3b0*/  SHF.R.S32.HI R10, RZ, 0x1f, R13 ;  /* 0x0000001fff0a7819 */ /* 0x000fc6000001140d */
[----:B------:R0:W-:Y:S01]  /*1b3c0*/  STL [R1+0x834], R3 ;  /* 0x0008340301007387 */ /* 0x0001e20000100800 */
[----:B------:R-:W-:-:S03]  /*1b3d0*/  LEA.HI R10, R10, R13, RZ, 0x6 ;  /* 0x0000000d0a0a7211 */ /* 0x000fc600078f30ff */
[----:B0-----:R-:W4:Y:S04]  /*1b3e0*/  LDL.LU R3, [R1+0x7c8] ;  /* 0x0007c80001037983 */ /* 0x001f280000300800 */
[----:B------:R-:W4:Y:S04]  /*1b3f0*/  LDL.LU R28, [R1+0x7c4] ;  /* 0x0007c400011c7983 */ /* 0x000f280000300800 */
        /* <DEDUP_REMOVED lines=15> */
[----:B------:R-:W4:Y:S01]  /*1b4f0*/  LDL.LU R14, [R1+0x164] ;  /* 0x00016400010e7983 */ /* 0x000f220000300800 */
[----:B------:R-:W-:-:S02]  /*1b500*/  @!P1 IMAD.MOV R6, RZ, RZ, -R6 ;  /* 0x000000ffff069224 */ /* 0x000fc400078e0a06 */
[----:B------:R-:W-:Y:S01]  /*1b510*/  @!P5 IMAD.MOV R23, RZ, RZ, -R23 ;  /* 0x000000ffff17d224 */ /* 0x000fe200078e0a17 */
[----:B------:R-:W4:Y:S01]  /*1b520*/  LDL.LU R13, [R1+0x168] ;  /* 0x00016800010d7983 */ /* 0x000f220000300800 */
[----:B------:R-:W-:Y:S01]  /*1b530*/  @!P4 IMAD.MOV R27, RZ, RZ, -R27 ;  /* 0x000000ffff1bc224 */ /* 0x000fe200078e0a1b */
[----:B--2---:R-:W-:Y:S01]  /*1b540*/  ISETP.NE.AND P0, PT, R7, RZ, PT ;  /* 0x000000ff0700720c */ /* 0x004fe20003f05270 */
[----:B------:R-:W-:Y:S01]  /*1b550*/  @!P6 IMAD.MOV R4, RZ, RZ, -R4 ;  /* 0x000000ffff04e224 */ /* 0x000fe200078e0a04 */
[----:B------:R-:W2:Y:S01]  /*1b560*/  LDL.LU R11, [R1+0x16c] ;  /* 0x00016c00010b7983 */ /* 0x000ea20000300800 */
[----:B------:R-:W-:Y:S01]  /*1b570*/  LOP3.LUT R7, RZ, R7, RZ, 0x33, !PT ;  /* 0x00000007ff077212 */ /* 0x000fe200078e33ff */
[----:B------:R-:W-:Y:S02]  /*1b580*/  @!P3 IMAD.MOV R2, RZ, RZ, -R2 ;  /* 0x000000ffff02b224 */ /* 0x000fe400078e0a02 */
[----:B------:R-:W-:Y:S04]  /*1b590*/  STL [R1+0x1c60], R0 ;  /* 0x001c600001007387 */ /* 0x000fe80000100800 */
[----:B------:R-:W-:Y:S04]  /*1b5a0*/  STL [R1+0x1c64], R6 ;  /* 0x001c640601007387 */ /* 0x000fe80000100800 */
[----:B------:R-:W-:Y:S04]  /*1b5b0*/  STL [R1+0x1c68], R23 ;  /* 0x001c681701007387 */ /* 0x000fe80000100800 */
[----:B------:R-:W-:Y:S04]  /*1b5c0*/  STL [R1+0x1c6c], R27 ;  /* 0x001c6c1b01007387 */ /* 0x000fe80000100800 */
[----:B------:R-:W-:Y:S04]  /*1b5d0*/  STL [R1+0x1c70], R4 ;  /* 0x001c700401007387 */ /* 0x000fe80000100800 */
[----:B------:R0:W-:Y:S01]  /*1b5e0*/  STL [R1+0x1c74], R2 ;  /* 0x001c740201007387 */ /* 0x0001e20000100800 */
[----:B---3--:R-:W-:-:S02]  /*1b5f0*/  SEL R29, R7, R29, !P0 ;  /* 0x0000001d071d7207 */ /* 0x008fc40004000000 */
[----:B----4-:R-:W-:-:S03]  /*1b600*/  SEL R12, R7, R12, !P0 ;  /* 0x0000000c070c7207 */ /* 0x010fc60004000000 */
[----:B------:R-:W-:Y:S04]  /*1b610*/  STL [R1+0x1c78], R29 ;  /* 0x001c781d01007387 */ /* 0x000fe80000100800 */
[----:B------:R-:W-:Y:S01]  /*1b620*/  STL [R1+0x1c7c], R12 ;  /* 0x001c7c0c01007387 */ /* 0x000fe20000100800 */
[C---:B0-----:R-:W-:Y:S02]  /*1b630*/  SEL R2, R7.reuse, R3, !P0 ;  /* 0x0000000307027207 */ /* 0x041fe40004000000 */
[----:B------:R-:W-:-:S03]  /*1b640*/  SEL R0, R7, R28, !P0 ;  /* 0x0000001c07007207 */ /* 0x000fc60004000000 */
[----:B------:R0:W-:Y:S01]  /*1b650*/  STL [R1+0x4], R2 ;  /* 0x0000040201007387 */ /* 0x0001e20000100800 */
[----:B------:R-:W-:-:S03]  /*1b660*/  SEL R3, R7, R8, !P0 ;  /* 0x0000000807037207 */ /* 0x000fc60004000000 */
[----:B------:R1:W-:Y:S04]  /*1b670*/  STL [R1+0x14], R0 ;  /* 0x0000140001007387 */ /* 0x0003e80000100800 */
[----:B------:R3:W-:Y:S01]  /*1b680*/  STL [R1+0x1c], R3 ;  /* 0x00001c0301007387 */ /* 0x0007e20000100800 */
[C---:B0-----:R-:W-:Y:S02]  /*1b690*/  SEL R2, R7.reuse, R5, !P0 ;  /* 0x0000000507027207 */ /* 0x041fe40004000000 */
[----:B-1----:R-:W-:-:S03]  /*1b6a0*/  SEL R0, R7, R26, !P0 ;  /* 0x0000001a07007207 */ /* 0x002fc60004000000 */
[----:B------:R0:W-:Y:S01]  /*1b6b0*/  STL [R1+0x38], R2 ;  /* 0x0000380201007387 */ /* 0x0001e20000100800 */
[----:B---3--:R-:W-:-:S03]  /*1b6c0*/  SEL R3, R7, R20, !P0 ;  /* 0x0000001407037207 */ /* 0x008fc60004000000 */
        /* <DEDUP_REMOVED lines=25> */
[----:B------:R-:W-:Y:S04]  /*1b860*/  STL [R1+0x164], R3 ;  /* 0x0001640301007387 */ /* 0x000fe80000100800 */
[----:B------:R-:W3:Y:S01]  /*1b870*/  LDL.LU R12, [R1+0x17c] ;  /* 0x00017c00010c7983 */ /* 0x000ee20000300800 */
[C---:B0-----:R-:W-:Y:S02]  /*1b880*/  SEL R2, R7.reuse, R13, !P0 ;  /* 0x0000000d07027207 */ /* 0x041fe40004000000 */
[----:B--2---:R-:W-:-:S03]  /*1b890*/  SEL R0, R7, R11, !P0 ;  /* 0x0000000b07007207 */ /* 0x004fc60004000000 */
[----:B------:R-:W-:Y:S04]  /*1b8a0*/  STL [R1+0x168], R2 ;  /* 0x0001680201007387 */ /* 0x000fe80000100800 */
[----:B---3--:R0:W-:Y:S04]  /*1b8b0*/  STL [R1+0x1cf4], R12 ;  /* 0x001cf40c01007387 */ /* 0x0081e80000100800 */
[----:B------:R-:W-:Y:S04]  /*1b8c0*/  STL [R1+0x16c], R0 ;  /* 0x00016c0001007387 */ /* 0x000fe80000100800 */
[----:B0-----:R-:W2:Y:S04]  /*1b8d0*/  LDL.LU R12, [R1+0x178] ;  /* 0x00017800010c7983 */ /* 0x001ea80000300800 */
[----:B--2---:R0:W-:Y:S04]  /*1b8e0*/  STL [R1+0x1cf8], R12 ;  /* 0x001cf80c01007387 */ /* 0x0041e80000100800 */
[----:B0-----:R-:W2:Y:S04]  /*1b8f0*/  LDL.LU R12, [R1+0x174] ;  /* 0x00017400010c7983 */ /* 0x001ea80000300800 */
[----:B--2---:R0:W-:Y:S04]  /*1b900*/  STL [R1+0x1cfc], R12 ;  /* 0x001cfc0c01007387 */ /* 0x0041e80000100800 */
[----:B0-----:R-:W2:Y:S04]  /*1b910*/  LDL.LU R12, [R1+0x170] ;  /* 0x00017000010c7983 */ /* 0x001ea80000300800 */
[----:B------:R-:W3:Y:S04]  /*1b920*/  LDL.LU R29, [R1+0x180] ;  /* 0x00018000011d7983 */ /* 0x000ee80000300800 */
        /* <DEDUP_REMOVED lines=26> */
[----:B--2---:R-:W-:-:S05]  /*1bad0*/  SEL R12, R7, R12, !P0 ;  /* 0x0000000c070c7207 */ /* 0x004fca0004000000 */
[----:B------:R0:W-:Y:S04]  /*1bae0*/  STL [R1+0x170], R12 ;  /* 0x0001700c01007387 */ /* 0x0001e80000100800 */
[----:B0-----:R-:W2:Y:S02]  /*1baf0*/  LDL.LU R12, [R1+0x1cfc] ;  /* 0x001cfc00010c7983 */ /* 0x001ea40000300800 */
[----:B--2---:R-:W-:-:S05]  /*1bb00*/  SEL R12, R7, R12, !P0 ;  /* 0x0000000c070c7207 */ /* 0x004fca0004000000 */
[----:B------:R0:W-:Y:S04]  /*1bb10*/  STL [R1+0x174], R12 ;  /* 0x0001740c01007387 */ /* 0x0001e80000100800 */
[----:B0-----:R-:W2:Y:S02]  /*1bb20*/  LDL.LU R12, [R1+0x1cf8] ;  /* 0x001cf800010c7983 */ /* 0x001ea40000300800 */
[----:B--2---:R-:W-:-:S05]  /*1bb30*/  SEL R12, R7, R12, !P0 ;  /* 0x0000000c070c7207 */ /* 0x004fca0004000000 */
[----:B------:R0:W-:Y:S04]  /*1bb40*/  STL [R1+0x178], R12 ;  /* 0x0001780c01007387 */ /* 0x0001e80000100800 */
[----:B0-----:R-:W2:Y:S01]  /*1bb50*/  LDL.LU R12, [R1+0x1cf4] ;  /* 0x001cf400010c7983 */ /* 0x001ea20000300800 */
[C---:B---3--:R-:W-:Y:S02]  /*1bb60*/  SEL R29, R7.reuse, R29, !P0 ;  /* 0x0000001d071d7207 */ /* 0x048fe40004000000 */
[C---:B----4-:R-:W-:Y:S02]  /*1bb70*/  SEL R2, R7.reuse, R2, !P0 ;  /* 0x0000000207027207 */ /* 0x050fe40004000000 */
[C---:B------:R-:W-:Y:S02]  /*1bb80*/  SEL R6, R7.reuse, R6, !P0 ;  /* 0x0000000607067207 */ /* 0x040fe40004000000 */
[----:B--2---:R-:W-:-:S05]  /*1bb90*/  SEL R12, R7, R12, !P0 ;  /* 0x0000000c070c7207 */ /* 0x004fca0004000000 */
[----:B------:R0:W-:Y:S04]  /*1bba0*/  STL [R1+0x17c], R12 ;  /* 0x00017c0c01007387 */ /* 0x0001e80000100800 */
[----:B------:R-:W-:Y:S04]  /*1bbb0*/  STL [R1+0x180], R29 ;  /* 0x0001801d01007387 */ /* 0x000fe80000100800 */
[----:B------:R1:W-:Y:S01]  /*1bbc0*/  STL [R1+0x184], R2 ;  /* 0x0001840201007387 */ /* 0x0003e20000100800 */
[C---:B0-----:R-:W-:Y:S02]  /*1bbd0*/  SEL R12, R7.reuse, R4, !P0 ;  /* 0x00000004070c7207 */ /* 0x041fe40004000000 */
[----:B------:R-:W-:-:S03]  /*1bbe0*/  SEL R4, R7, R27, !P0 ;  /* 0x0000001b07047207 */ /* 0x000fc60004000000 */
[----:B------:R-:W-:Y:S01]  /*1bbf0*/  STL [R1+0x188], R12 ;  /* 0x0001880c01007387 */ /* 0x000fe20000100800 */
[----:B-1----:R-:W-:-:S03]  /*1bc00*/  SEL R2, R7, R23, !P0 ;  /* 0x0000001707027207 */ /* 0x002fc60004000000 */
[----:B------:R0:W-:Y:S04]  /*1bc10*/  STL [R1+0x19c], R4 ;  /* 0x00019c0401007387 */ /* 0x0001e80000100800 */
[----:B------:R1:W-:Y:S01]  /*1bc20*/  STL [R1+0x1a0], R2 ;  /* 0x0001a00201007387 */ /* 0x0003e20000100800 */
[C---:B0-----:R-:W-:Y:S02]  /*1bc30*/  SEL R4, R7.reuse, R0, !P0 ;  /* 0x0000000007047207 */ /* 0x041fe40004000000 */
[C---:B------:R-:W-:Y:S02]  /*1bc40*/  SEL R0, R7.reuse, R28, !P0 ;  /* 0x0000001c07007207 */ /* 0x040fe40004000000 */
[C---:B-1----:R-:W-:Y:S01]  /*1bc50*/  SEL R2, R7.reuse, R3, !P0 ;  /* 0x0000000307027207 */ /* 0x042fe20004000000 */
[----:B------:R-:W-:Y:S01]  /*1bc60*/  STL [R1+0x1e4], R6 ;  /* 0x0001e40601007387 */ /* 0x000fe20000100800 */
[----:B------:R-:W-:-:S03]  /*1bc70*/  SEL R3, R7, R8, !P0 ;  /* 0x0000000807037207 */ /* 0x000fc60004000000 */
[----:B------:R-:W-:Y:S04]  /*1bc80*/  STL [R1+0x1ec], R4 ;  /* 0x0001ec0401007387 */ /* 0x000fe80000100800 */
[----:B------:R0:W-:Y:S04]  /*1bc90*/  STL [R1+0x1f0], R2 ;  /* 0x0001f00201007387 */ /* 0x0001e80000100800 */
[----:B------:R1:W-:Y:S04]  /*1bca0*/  STL [R1+0x1f4], R0 ;  /* 0x0001f40001007387 */ /* 0x0003e80000100800 */
[----:B------:R2:W-:Y:S01]  /*1bcb0*/  STL [R1+0x1f8], R3 ;  /* 0x0001f80301007387 */ /* 0x0005e20000100800 */
[----:B0-----:R-:W-:-:S02]  /*1bcc0*/  SEL R2, R7, R5, !P0 ;  /* 0x0000000507027207 */ /* 0x001fc40004000000 */
[----:B-1----:R-:W-:-:S03]  /*1bcd0*/  SEL R0, R7, R26, !P0 ;  /* 0x0000001a07007207 */ /* 0x002fc60004000000 */
[----:B------:R0:W-:Y:S01]  /*1bce0*/  STL [R1+0x1fc], R2 ;  /* 0x0001fc0201007387 */ /* 0x0001e20000100800 */
[----:B--2---:R-:W-:-:S03]  /*1bcf0*/  SEL R3, R7, R20, !P0 ;  /* 0x0000001407037207 */ /* 0x004fc60004000000 */
[----:B------:R1:W-:Y:S04]  /*1bd00*/  STL [R1+0x200], R0 ;  /* 0x0002000001007387 */ /* 0x0003e80000100800 */
[----:B------:R2:W-:Y:S01]  /*1bd10*/  STL [R1+0x204], R3 ;  /* 0x0002040301007387 */ /* 0x0005e20000100800 */
[C---:B0-----:R-:W-:Y:S02]  /*1bd20*/  SEL R2, R7.reuse, R10, !P0 ;  /* 0x0000000a07027207 */ /* 0x041fe40004000000 */
        /* <DEDUP_REMOVED lines=22> */
[----:B------:R-:W-:Y:S04]  /*1be90*/  STL [R1+0x2c8], R3 ;  /* 0x0002c80301007387 */ /* 0x000fe80000100800 */
[----:B------:R-:W2:Y:S01]  /*1bea0*/  LDL.LU R12, [R1+0x2ec] ;  /* 0x0002ec00010c7983 */ /* 0x000ea20000300800 */
[C---:B0-----:R-:W-:Y:S02]  /*1beb0*/  SEL R2, R7.reuse, R13, !P0 ;  /* 0x0000000d07027207 */ /* 0x041fe40004000000 */
[----:B-1----:R-:W-:-:S03]  /*1bec0*/  SEL R0, R7, R11, !P0 ;  /* 0x0000000b07007207 */ /* 0x002fc60004000000 */
[----:B------:R-:W-:Y:S04]  /*1bed0*/  STL [R1+0x2d0], R2 ;  /* 0x0002d00201007387 */ /* 0x000fe80000100800 */
[----:B--2---:R0:W-:Y:S04]  /*1bee0*/  STL [R1+0x1ce8], R12 ;  /* 0x001ce80c01007387 */ /* 0x0041e80000100800 */
        /* <DEDUP_REMOVED lines=687> */
[----:B------:R-:W-:Y:S01]  /*1e9e0*/  STL [R1+0x648], R3 ;  /* 0x0006480301007387 */ /* 0x000fe20000100800 */
[----:B0-----:R-:W-:-:S03]  /*1e9f0*/  SEL R2, R7, R13, !P0 ;  /* 0x0000000d07027207 */ /* 0x001fc60004000000 */
[----:B------:R-:W2:Y:S01]  /*1ea00*/  LDL.LU R13, [R1+0x5cc] ;  /* 0x0005cc00010d7983 */ /* 0x000ea20000300800 */
[----:B-1----:R-:W-:-:S03]  /*1ea10*/  SEL R0, R7, R11, !P0 ;  /* 0x0000000b07007207 */ /* 0x002fc60004000000 */
[----:B------:R-:W-:Y:S04]  /*1ea20*/  STL [R1+0x644], R2 ;  /* 0x0006440201007387 */ /* 0x000fe80000100800 */
[----:B--2---:R0:W-:Y:S04]  /*1ea30*/  STL [R1+0x1c9c], R13 ;  /* 0x001c9c0d01007387 */ /* 0x0041e80000100800 */
[----:B------:R-:W-:Y:S04]  /*1ea40*/  STL [R1+0x640], R0 ;  /* 0x0006400001007387 */ /* 0x000fe80000100800 */
[----:B0-----:R-:W2:Y:S04]  /*1ea50*/  LDL.LU R13, [R1+0x5d0] ;  /* 0x0005d000010d7983 */ /* 0x001ea80000300800 */
[----:B------:R-:W3:Y:S04]  /*1ea60*/  LDL.LU R12, [R1+0x5c4] ;  /* 0x0005c400010c7983 */ /* 0x000ee80000300800 */
[----:B---3--:R0:W-:Y:S04]  /*1ea70*/  STL [R1+0x1c98], R12 ;  /* 0x001c980c01007387 */ /* 0x0081e80000100800 */
[----:B0-----:R-:W3:Y:S04]  /*1ea80*/  LDL.LU R12, [R1+0x5c8] ;  /* 0x0005c800010c7983 */ /* 0x001ee80000300800 */
        /* <DEDUP_REMOVED lines=18> */
[----:B--2---:R-:W-:-:S03]  /*1ebb0*/  SEL R13, R7, R13, !P0 ;  /* 0x0000000d070d7207 */ /* 0x004fc60004000000 */
[----:B------:R-:W2:Y:S04]  /*1ebc0*/  LDL.LU R21, [R1+0x55c] ;  /* 0x00055c0001157983 */ /* 0x000ea80000300800 */
[----:B------:R-:W2:Y:S04]  /*1ebd0*/  LDL.LU R19, [R1+0x558] ;  /* 0x0005580001137983 */ /* 0x000ea80000300800 */
[----:B------:R-:W2:Y:S04]  /*1ebe0*/  LDL.LU R18, [R1+0x554] ;  /* 0x0005540001127983 */ /* 0x000ea80000300800 */
[----:B------:R-:W2:Y:S04]  /*1ebf0*/  LDL.LU R17, [R1+0x550] ;  /* 0x0005500001117983 */ /* 0x000ea80000300800 */
[----:B------:R-:W2:Y:S04]  /*1ec00*/  LDL.LU R16, [R1+0x54c] ;  /* 0x00054c0001107983 */ /* 0x000ea80000300800 */
[----:B------:R-:W2:Y:S04]  /*1ec10*/  LDL.LU R15, [R1+0x548] ;  /* 0x00054800010f7983 */ /* 0x000ea80000300800 */
[----:B------:R-:W2:Y:S04]  /*1ec20*/  LDL.LU R14, [R1+0x544] ;  /* 0x00054400010e7983 */ /* 0x000ea80000300800 */
[----:B------:R-:W2:Y:S04]  /*1ec30*/  LDL.LU R11, [R1+0x540] ;  /* 0x00054000010b7983 */ /* 0x000ea80000300800 */
[----:B------:R0:W-:Y:S04]  /*1ec40*/  STL [R1+0x63c], R13 ;  /* 0x00063c0d01007387 */ /* 0x0001e80000100800 */
[----:B0-----:R-:W4:Y:S01]  /*1ec50*/  LDL.LU R13, [R1+0x1c9c] ;  /* 0x001c9c00010d7983 */ /* 0x001f220000300800 */
[----:B---3--:R-:W-:-:S02]  /*1ec60*/  SEL R12, R7, R12, !P0 ;  /* 0x0000000c070c7207 */ /* 0x008fc40004000000 */
[----:B----4-:R-:W-:-:S05]  /*1ec70*/  SEL R13, R7, R13, !P0 ;  /* 0x0000000d070d7207 */ /* 0x010fca0004000000 */
[----:B------:R0:W-:Y:S04]  /*1ec80*/  STL [R1+0x638], R13 ;  /* 0x0006380d01007387 */ /* 0x0001e80000100800 */
[----:B0-----:R-:W3:Y:S04]  /*1ec90*/  LDL.LU R13, [R1+0x53c] ;  /* 0x00053c00010d7983 */ /* 0x001ee80000300800 */
[----:B------:R0:W-:Y:S04]  /*1eca0*/  STL [R1+0x618], R12 ;  /* 0x0006180c01007387 */ /* 0x0001e80000100800 */
[----:B0-----:R-:W4:Y:S01]  /*1ecb0*/  LDL.LU R12, [R1+0x1c98] ;  /* 0x001c9800010c7983 */ /* 0x001f220000300800 */
[----:B------:R-:W-:-:S02]  /*1ecc0*/  SEL R29, R7, R29, !P0 ;  /* 0x0000001d071d7207 */ /* 0x000fc40004000000 */
[C---:B------:R-:W-:Y:S02]  /*1ecd0*/  SEL R4, R7.reuse, R4, !P0 ;  /* 0x0000000407047207 */ /* 0x040fe40004000000 */
[----:B----4-:R-:W-:-:S05]  /*1ece0*/  SEL R12, R7, R12, !P0 ;  /* 0x0000000c070c7207 */ /* 0x010fca0004000000 */
[----:B------:R0:W-:Y:S04]  /*1ecf0*/  STL [R1+0x614], R12 ;  /* 0x0006140c01007387 */ /* 0x0001e80000100800 */
[----:B------:R-:W-:Y:S01]  /*1ed00*/  STL [R1+0x610], R29 ;  /* 0x0006101d01007387 */ /* 0x000fe20000100800 */
[C---:B0-----:R-:W-:Y:S02]  /*1ed10*/  SEL R12, R7.reuse, R2, !P0 ;  /* 0x00000002070c7207 */ /* 0x041fe40004000000 */
[----:B------:R-:W-:-:S03]  /*1ed20*/  SEL R2, R7, R27, !P0 ;  /* 0x0000001b07027207 */ /* 0x000fc60004000000 */
[----:B------:R0:W-:Y:S04]  /*1ed30*/  STL [R1+0x60c], R12 ;  /* 0x00060c0c01007387 */ /* 0x0001e80000100800 */
[----:B------:R1:W-:Y:S04]  /*1ed40*/  STL [R1+0x608], R4 ;  /* 0x0006080401007387 */ /* 0x0003e80000100800 */
[----:B------:R4:W-:Y:S01]  /*1ed50*/  STL [R1+0x604], R2 ;  /* 0x0006040201007387 */ /* 0x0009e20000100800 */
[C---:B0-----:R-:W-:Y:S02]  /*1ed60*/  SEL R12, R7.reuse, R23, !P0 ;  /* 0x00000017070c7207 */ /* 0x041fe40004000000 */
[----:B-1----:R-:W-:-:S03]  /*1ed70*/  SEL R4, R7, R6, !P0 ;  /* 0x0000000607047207 */ /* 0x002fc60004000000 */
[----:B------:R-:W-:Y:S01]  /*1ed80*/  STL [R1+0x600], R12 ;  /* 0x0006000c01007387 */ /* 0x000fe20000100800 */
[C---:B----4-:R-:W-:Y:S02]  /*1ed90*/  SEL R2, R7.reuse, R0, !P0 ;  /* 0x0000000007027207 */ /* 0x050fe40004000000 */
[C---:B------:R-:W-:Y:S01]  /*1eda0*/  SEL R0, R7.reuse, R3, !P0 ;  /* 0x0000000307007207 */ /* 0x040fe20004000000 */
[----:B------:R-:W-:Y:S01]  /*1edb0*/  STL [R1+0x5fc], R4 ;  /* 0x0005fc0401007387 */ /* 0x000fe20000100800 */
[----:B------:R-:W-:-:S03]  /*1edc0*/  SEL R3, R7, R28, !P0 ;  /* 0x0000001c07037207 */ /* 0x000fc60004000000 */
[----:B------:R0:W-:Y:S04]  /*1edd0*/  STL [R1+0x5f8], R2 ;  /* 0x0005f80201007387 */ /* 0x0001e80000100800 */
[----:B------:R1:W-:Y:S01]  /*1ede0*/  STL [R1+0x5f4], R0 ;  /* 0x0005f40001007387 */ /* 0x0003e20000100800 */
[----:B0-----:R-:W-:-:S03]  /*1edf0*/  SEL R2, R7, R8, !P0 ;  /* 0x0000000807027207 */ /* 0x001fc60004000000 */
[----:B------:R0:W-:Y:S01]  /*1ee00*/  STL [R1+0x5f0], R3 ;  /* 0x0005f00301007387 */ /* 0x0001e20000100800 */
[----:B-1----:R-:W-:-:S03]  /*1ee10*/  SEL R0, R7, R5, !P0 ;  /* 0x0000000507007207 */ /* 0x002fc60004000000 */
        /* <DEDUP_REMOVED lines=15> */
[----:B--2---:R-:W-:-:S03]  /*1ef10*/  SEL R2, R7, R21, !P0 ;  /* 0x0000001507027207 */ /* 0x004fc60004000000 */
        /* <DEDUP_REMOVED lines=12> */
[----:B------:R-:W-:Y:S04]  /*1efe0*/  STL [R1+0x598], R3 ;  /* 0x0005980301007387 */ /* 0x000fe80000100800 */
[----:B------:R-:W2:Y:S01]  /*1eff0*/  LDL.LU R15, [R1+0x538] ;  /* 0x00053800010f7983 */ /* 0x000ea20000300800 */
[----:B0-----:R-:W-:-:S03]  /*1f000*/  SEL R0, R7, R11, !P0 ;  /* 0x0000000b07007207 */ /* 0x001fc60004000000 */
[----:B------:R-:W-:Y:S04]  /*1f010*/  STL [R1+0x594], R2 ;  /* 0x0005940201007387 */ /* 0x000fe80000100800 */
[----:B------:R-:W4:Y:S04]  /*1f020*/  LDL.LU R11, [R1+0x534] ;  /* 0x00053400010b7983 */ /* 0x000f280000300800 */
[----:B------:R3:W-:Y:S04]  /*1f030*/  STL [R1+0x590], R0 ;  /* 0x0005900001007387 */ /* 0x0007e80000100800 */
[----:B------:R-:W2:Y:S01]  /*1f040*/  LDL.LU R12, [R1+0x52c] ;  /* 0x00052c00010c7983 */ /* 0x000ea20000300800 */
[----:B---3--:R-:W-:-:S03]  /*1f050*/  SEL R0, R7, R13, !P0 ;  /* 0x0000000d07007207 */ /* 0x008fc60004000000 */
[----:B--2---:R0:W-:Y:S04]  /*1f060*/  STL [R1+0x1c94], R12 ;  /* 0x001c940c01007387 */ /* 0x0041e80000100800 */
[----:B------:R1:W-:Y:S04]  /*1f070*/  STL [R1+0x58c], R0 ;  /* 0x00058c0001007387 */ /* 0x0003e80000100800 */
[----:B0-----:R-:W2:Y:S04]  /*1f080*/  LDL.LU R12, [R1+0x530] ;  /* 0x00053000010c7983 */ /* 0x001ea80000300800 */
[----:B------:R-:W3:Y:S04]  /*1f090*/  LDL.LU R29, [R1+0x528] ;  /* 0x00052800011d7983 */ /* 0x000ee80000300800 */
[----:B------:R-:W3:Y:S04]  /*1f0a0*/  LDL.LU R2, [R1+0x524] ;  /* 0x0005240001027983 */ /* 0x000ee80000300800 */
[----:B------:R-:W3:Y:S04]  /*1f0b0*/  LDL.LU R4, [R1+0x514] ;  /* 0x0005140001047983 */ /* 0x000ee80000300800 */
[----:B------:R-:W3:Y:S04]  /*1f0c0*/  LDL.LU R27, [R1+0x510] ;  /* 0x00051000011b7983 */ /* 0x000ee80000300800 */
[----:B------:R-:W3:Y:S04]  /*1f0d0*/  LDL.LU R23, [R1+0x4f4] ;  /* 0x0004f40001177983 */ /* 0x000ee80000300800 */
[----:B------:R-:W3:Y:S04]  /*1f0e0*/  LDL.LU R6, [R1+0x4d0] ;  /* 0x0004d00001067983 */ /* 0x000ee80000300800 */
[----:B-1----:R-:W3:Y:S04]  /*1f0f0*/  LDL.LU R0, [R1+0x4dc] ;  /* 0x0004dc0001007983 */ /* 0x002ee80000300800 */
[----:B------:R-:W3:Y:S04]  /*1f100*/  LDL.LU R3, [R1+0x4e0] ;  /* 0x0004e00001037983 */ /* 0x000ee80000300800 */
        /* <DEDUP_REMOVED lines=8> */
[----:B------:R-:W3:Y:S01]  /*1f190*/  LDL.LU R25, [R1+0x430] ;  /* 0x0004300001197983 */ /* 0x000ee20000300800 */
[----:B------:R-:W-:-:S03]  /*1f1a0*/  SEL R15, R7, R15, !P0 ;  /* 0x0000000f070f7207 */ /* 0x000fc60004000000 */
[----:B------:R-:W3:Y:S04]  /*1f1b0*/  LDL.LU R9, [R1+0x470] ;  /* 0x0004700001097983 */ /* 0x000ee80000300800 */
[----:B------:R-:W3:Y:S01]  /*1f1c0*/  LDL.LU R21, [R1+0x488] ;  /* 0x0004880001157983 */ /* 0x000ee20000300800 */
[----:B----4-:R-:W-:-:S03]  /*1f1d0*/  SEL R11, R7, R11, !P0 ;  /* 0x0000000b070b7207 */ /* 0x010fc60004000000 */
[----:B------:R-:W4:Y:S04]  /*1f1e0*/  LDL.LU R19, [R1+0x458] ;  /* 0x0004580001137983 */ /* 0x000f280000300800 */
[----:B------:R-:W4:Y:S04]  /*1f1f0*/  LDL.LU R18, [R1+0x46c] ;  /* 0x00046c0001127983 */ /* 0x000f280000300800 */
[----:B------:R-:W4:Y:S04]  /*1f200*/  LDL.LU R17, [R1+0x3f4] ;  /* 0x0003f40001117983 */ /* 0x000f280000300800 */
[----:B------:R-:W4:Y:S04]  /*1f210*/  LDL.LU R16, [R1+0x3e8] ;  /* 0x0003e80001107983 */ /* 0x000f280000300800 */
[----:B------:R-:W4:Y:S04]  /*1f220*/  LDL.LU R14, [R1+0x218] ;  /* 0x00021800010e7983 */ /* 0x000f280000300800 */
[----:B------:R-:W4:Y:S04]  /*1f230*/  LDL.LU R13, [R1+0x144] ;  /* 0x00014400010d7983 */ /* 0x000f280000300800 */
[----:B------:R0:W-:Y:S04]  /*1f240*/  STL [R1+0x588], R15 ;  /* 0x0005880f01007387 */ /* 0x0001e80000100800 */
[----:B0-----:R-:W4:Y:S04]  /*1f250*/  LDL.LU R15, [R1+0x3a8] ;  /* 0x0003a800010f7983 */ /* 0x001f280000300800 */
[----:B------:R0:W-:Y:S04]  /*1f260*/  STL [R1+0x580], R11 ;  /* 0x0005800b01007387 */ /* 0x0001e80000100800 */
[----:B0-----:R-:W4:Y:S01]  /*1f270*/  LDL.LU R11, [R1+0x3b0] ;  /* 0x0003b000010b7983 */ /* 0x001f220000300800 */
[----:B--2---:R-:W-:-:S05]  /*1f280*/  SEL R12, R7, R12, !P0 ;  /* 0x0000000c070c7207 */ /* 0x004fca0004000000 */
[----:B------:R0:W-:Y:S04]  /*1f290*/  STL [R1+0x57c], R12 ;  /* 0x00057c0c01007387 */ /* 0x0001e80000100800 */
[----:B0-----:R-:W2:Y:S01]  /*1f2a0*/  LDL.LU R12, [R1+0x1c94] ;  /* 0x001c9400010c7983 */ /* 0x001ea20000300800 */
[C---:B---3--:R-:W-:Y:S02]  /*1f2b0*/  SEL R0, R7.reuse, R0, !P0 ;  /* 0x0000000007007207 */ /* 0x048fe40004000000 */
[C---:B------:R-:W-:Y:S02]  /*1f2c0*/  SEL R3, R7.reuse, R3, !P0 ;  /* 0x0000000307037207 */ /* 0x040fe40004000000 */
[----:B--2---:R-:W-:-:S05]  /*1f2d0*/  SEL R12, R7, R12, !P0 ;  /* 0x0000000c070c7207 */ /* 0x004fca0004000000 */
[----:B------:R0:W-:Y:S02]  /*1f2e0*/  STL [R1+0x578], R12 ;  /* 0x0005780c01007387 */ /* 0x0001e40000100800 */
[C---:B0-----:R-:W-:Y:S02]  /*1f2f0*/  SEL R12, R7.reuse, R29, !P0 ;  /* 0x0000001d070c7207 */ /* 0x041fe40004000000 */
[C---:B------:R-:W-:Y:S02]  /*1f300*/  SEL R29, R7.reuse, R2, !P0 ;  /* 0x00000002071d7207 */ /* 0x040fe40004000000 */
[C---:B------:R-:W-:Y:S01]  /*1f310*/  SEL R2, R7.reuse, R4, !P0 ;  /* 0x0000000407027207 */ /* 0x040fe20004000000 */
[----:B------:R0:W-:Y:S01]  /*1f320*/  STL [R1+0x574], R12 ;  /* 0x0005740c01007387 */ /* 0x0001e20000100800 */
[----:B------:R-:W-:-:S03]  /*1f330*/  SEL R4, R7, R23, !P0 ;  /* 0x0000001707047207 */ /* 0x000fc60004000000 */
[----:B------:R-:W-:Y:S04]  /*1f340*/  STL [R1+0x570], R29 ;  /* 0x0005701d01007387 */ /* 0x000fe80000100800 */
[----:B------:R1:W-:Y:S01]  /*1f350*/  STL [R1+0x56c], R2 ;  /* 0x00056c0201007387 */ /* 0x0003e20000100800 */
[----:B0-----:R-:W-:-:S05]  /*1f360*/  SEL R12, R7, R27, !P0 ;  /* 0x0000001b070c7207 */ /* 0x001fca0004000000 */
[----:B------:R-:W-:Y:S01]  /*1f370*/  STL [R1+0x568], R12 ;  /* 0x0005680c01007387 */ /* 0x000fe20000100800 */
[----:B-1----:R-:W-:-:S03]  /*1f380*/  SEL R2, R7, R6, !P0 ;  /* 0x0000000607027207 */ /* 0x002fc60004000000 */
[----:B------:R-:W-:Y:S04]  /*1f390*/  STL [R1+0x564], R4 ;  /* 0x0005640401007387 */ /* 0x000fe80000100800 */
        /* <DEDUP_REMOVED lines=24> */
[----:B----4-:R-:W-:-:S03]  /*1f520*/  SEL R3, R7, R19, !P0 ;  /* 0x0000001307037207 */ /* 0x010fc60004000000 */
        /* <DEDUP_REMOVED lines=11> */
[----:B------:R0:W-:Y:S04]  /*1f5e0*/  STL [R1+0x4f4], R2 ;  /* 0x0004f40201007387 */ /* 0x0001e80000100800 */
[----:B------:R-:W3:Y:S04]  /*1f5f0*/  LDL.LU R13, [R1+0x3d4] ;  /* 0x0003d400010d7983 */ /* 0x000ee80000300800 */
[----:B------:R1:W-:Y:S04]  /*1f600*/  STL [R1+0x4e4], R0 ;  /* 0x0004e40001007387 */ /* 0x0003e80000100800 */
[----:B------:R-:W4:Y:S01]  /*1f610*/  LDL.LU R12, [R1+0x3d8] ;  /* 0x0003d800010c7983 */ /* 0x000f220000300800 */
[----:B0-----:R-:W-:-:S02]  /*1f620*/  SEL R2, R7, R15, !P0 ;  /* 0x0000000f07027207 */ /* 0x001fc40004000000 */
[----:B-1----:R-:W-:-:S03]  /*1f630*/  SEL R0, R7, R11, !P0 ;  /* 0x0000000b07007207 */ /* 0x002fc60004000000 */
[----:B------:R-:W-:Y:S04]  /*1f640*/  STL [R1+0x4e0], R2 ;  /* 0x0004e00201007387 */ /* 0x000fe80000100800 */
[----:B----4-:R0:W-:Y:S04]  /*1f650*/  STL [R1+0x1c90], R12 ;  /* 0x001c900c01007387 */ /* 0x0101e80000100800 */
[----:B------:R1:W-:Y:S04]  /*1f660*/  STL [R1+0x4dc], R0 ;  /* 0x0004dc0001007387 */ /* 0x0003e80000100800 */
[----:B0-----:R-:W4:Y:S04]  /*1f670*/  LDL.LU R12, [R1+0x3e0] ;  /* 0x0003e000010c7983 */ /* 0x001f280000300800 */
[----:B------:R-:W4:Y:S04]  /*1f680*/  LDL.LU R29, [R1+0x3dc] ;  /* 0x0003dc00011d7983 */ /* 0x000f280000300800 */
[----:B------:R-:W4:Y:S04]  /*1f690*/  LDL.LU R2, [R1+0x3a4] ;  /* 0x0003a40001027983 */ /* 0x000f280000300800 */
[----:B------:R-:W4:Y:S04]  /*1f6a0*/  LDL.LU R4, [R1+0x118] ;  /* 0x0001180001047983 */ /* 0x000f280000300800 */
[----:B------:R-:W4:Y:S04]  /*1f6b0*/  LDL.LU R27, [R1+0xfc] ;  /* 0x0000fc00011b7983 */ /* 0x000f280000300800 */
[----:B------:R-:W4:Y:S04]  /*1f6c0*/  LDL.LU R23, [R1+0x394] ;  /* 0x0003940001177983 */ /* 0x000f280000300800 */
[----:B------:R-:W4:Y:S04]  /*1f6d0*/  LDL.LU R6, [R1+0x3a0] ;  /* 0x0003a00001067983 */ /* 0x000f280000300800 */
[----:B-1----:R-:W4:Y:S04]  /*1f6e0*/  LDL.LU R0, [R1+0xa4] ;  /* 0x0000a40001007983 */ /* 0x002f280000300800 */
        /* <DEDUP_REMOVED lines=12> */
[----:B------:R-:W2:Y:S01]  /*1f7b0*/  LDL.LU R21, [R1+0x2dc] ;  /* 0x0002dc0001157983 */ /* 0x000ea20000300800 */
[----:B---3--:R-:W-:-:S03]  /*1f7c0*/  SEL R13, R7, R13, !P0 ;  /* 0x0000000d070d7207 */ /* 0x008fc60004000000 */
[----:B------:R-:W3:Y:S04]  /*1f7d0*/  LDL.LU R19, [R1+0x2f8] ;  /* 0x0002f80001137983 */ /* 0x000ee80000300800 */
[----:B------:R-:W3:Y:S04]  /*1f7e0*/  LDL.LU R18, [R1+0x2fc] ;  /* 0x0002fc0001127983 */ /* 0x000ee80000300800 */
[----:B------:R-:W3:Y:S04]  /*1f7f0*/  LDL.LU R17, [R1+0x364] ;  /* 0x0003640001117983 */ /* 0x000ee80000300800 */
[----:B------:R-:W3:Y:S04]  /*1f800*/  LDL.LU R15, [R1+0x308] ;  /* 0x00030800010f7983 */ /* 0x000ee80000300800 */
[----:B------:R-:W3:Y:S04]  /*1f810*/  LDL.LU R11, [R1+0x360] ;  /* 0x00036000010b7983 */ /* 0x000ee80000300800 */
[----:B------:R-:W3:Y:S04]  /*1f820*/  LDL.LU R16, [R1+0x334] ;  /* 0x0003340001107983 */ /* 0x000ee80000300800 */
[----:B------:R0:W-:Y:S04]  /*1f830*/  STL [R1+0x4d8], R14 ;  /* 0x0004d80e01007387 */ /* 0x0001e80000100800 */
[----:B0-----:R-:W3:Y:S04]  /*1f840*/  LDL.LU R14, [R1+0x358] ;  /* 0x00035800010e7983 */ /* 0x001ee80000300800 */
[----:B------:R0:W-:Y:S04]  /*1f850*/  STL [R1+0x4d0], R13 ;  /* 0x0004d00d01007387 */ /* 0x0001e80000100800 */
[----:B0-----:R-:W3:Y:S01]  /*1f860*/  LDL.LU R13, [R1+0x35c] ;  /* 0x00035c00010d7983 */ /* 0x001ee20000300800 */
[----:B----4-:R-:W-:-:S05]  /*1f870*/  SEL R12, R7, R12, !P0 ;  /* 0x0000000c070c7207 */ /* 0x010fca0004000000 */
[----:B------:R0:W-:Y:S04]  /*1f880*/  STL [R1+0x4cc], R12 ;  /* 0x0004cc0c01007387 */ /* 0x0001e80000100800 */
[----:B0-----:R-:W4:Y:S01]  /*1f890*/  LDL.LU R12, [R1+0x1c90] ;  /* 0x001c9000010c7983 */ /* 0x001f220000300800 */
[C---:B------:R-:W-:Y:S02]  /*1f8a0*/  SEL R29, R7.reuse, R29, !P0 ;  /* 0x0000001d071d7207 */ /* 0x040fe40004000000 */
[C---:B------:R-:W-:Y:S02]  /*1f8b0*/  SEL R2, R7.reuse, R2, !P0 ;  /* 0x0000000207027207 */ /* 0x040fe40004000000 */
[C---:B------:R-:W-:Y:S02]  /*1f8c0*/  SEL R6, R7.reuse, R6, !P0 ;  /* 0x0000000607067207 */ /* 0x040fe40004000000 */
[----:B----4-:R-:W-:-:S05]  /*1f8d0*/  SEL R12, R7, R12, !P0 ;  /* 0x0000000c070c7207 */ /* 0x010fca0004000000 */
        /* <DEDUP_REMOVED lines=9> */
[----:B0-----:R-:W-:-:S03]  /*1f970*/  SEL R4, R7, R0, !P0 ;  /* 0x0000000007047207 */ /* 0x001fc60004000000 */
[----:B------:R-:W-:Y:S01]  /*1f980*/  STL [R1+0x458], R6 ;  /* 0x0004580601007387 */ /* 0x000fe20000100800 */
[C---:B------:R-:W-:Y:S02]  /*1f990*/  SEL R0, R7.reuse, R28, !P0 ;  /* 0x0000001c07007207 */ /* 0x040fe40004000000 */
[C---:B-1----:R-:W-:Y:S01]  /*1f9a0*/  SEL R2, R7.reuse, R3, !P0 ;  /* 0x0000000307027207 */ /* 0x042fe20004000000 */
[----:B------:R-:W-:Y:S01]  /*1f9b0*/  STL [R1+0x430], R4 ;  /* 0x0004300401007387 */ /* 0x000fe20000100800 */
[----:B------:R-:W-:-:S03]  /*1f9c0*/  SEL R3, R7, R8, !P0 ;  /* 0x0000000807037207 */ /* 0x000fc60004000000 */
[----:B------:R0:W-:Y:S04]  /*1f9d0*/  STL [R1+0x410], R2 ;  /* 0x0004100201007387 */ /* 0x0001e80000100800 */
[----:B------:R1:W-:Y:S04]  /*1f9e0*/  STL [R1+0x3f4], R0 ;  /* 0x0003f40001007387 */ /* 0x0003e80000100800 */
[----:B------:R4:W-:Y:S01]  /*1f9f0*/  STL [R1+0x3e8], R3 ;  /* 0x0003e80301007387 */ /* 0x0009e20000100800 */
[C---:B0-----:R-:W-:Y:S02]  /*1fa00*/  SEL R2, R7.reuse, R5, !P0 ;  /* 0x0000000507027207 */ /* 0x041fe40004000000 */
[----:B-1----:R-:W-:-:S03]  /*1fa10*/  SEL R0, R7, R26, !P0 ;  /* 0x0000001a07007207 */ /* 0x002fc60004000000 */
[----:B------:R0:W-:Y:S01]  /*1fa20*/  STL [R1+0x3e4], R2 ;  /* 0x0003e40201007387 */ /* 0x0001e20000100800 */
[----:B----4-:R-:W-:-:S03]  /*1fa30*/  SEL R3, R7, R20, !P0 ;  /* 0x0000001407037207 */ /* 0x010fc60004000000 */
        /* <DEDUP_REMOVED lines=9> */
[----:B--2---:R-:W-:-:S03]  /*1fad0*/  SEL R0, R7, R9, !P0 ;  /* 0x0000000907007207 */ /* 0x004fc60004000000 */
[----:B------:R3:W-:Y:S01]  /*1fae0*/  STL [R1+0x3b0], R2 ;  /* 0x0003b00201007387 */ /* 0x0007e20000100800 */
[----:B-1----:R-:W-:-:S03]  /*1faf0*/  SEL R3, R7, R21, !P0 ;  /* 0x0000001507037207 */ /* 0x002fc60004000000 */
[----:B------:R0:W-:Y:S04]  /*1fb00*/  STL [R1+0x3a8], R0 ;  /* 0x0003a80001007387 */ /* 0x0001e80000100800 */
[----:B------:R1:W-:Y:S01]  /*1fb10*/  STL [R1+0x3a4], R3 ;  /* 0x0003a40301007387 */ /* 0x0003e20000100800 */
[C---:B---3--:R-:W-:Y:S02]  /*1fb20*/  SEL R2, R7.reuse, R19, !P0 ;  /* 0x0000001307027207 */ /* 0x048fe40004000000 */
[----:B0-----:R-:W-:-:S03]  /*1fb30*/  SEL R0, R7, R18, !P0 ;  /* 0x0000001207007207 */ /* 0x001fc60004000000 */
[----:B------:R0:W-:Y:S01]  /*1fb40*/  STL [R1+0x3a0], R2 ;  /* 0x0003a00201007387 */ /* 0x0001e20000100800 */
[----:B-1----:R-:W-:-:S03]  /*1fb50*/  SEL R3, R7, R17, !P0 ;  /* 0x0000001107037207 */ /* 0x002fc60004000000 */
[----:B------:R1:W-:Y:S04]  /*1fb60*/  STL [R1+0x394], R0 ;  /* 0x0003940001007387 */ /* 0x0003e80000100800 */
[----:B------:R2:W-:Y:S01]  /*1fb70*/  STL [R1+0x390], R3 ;  /* 0x0003900301007387 */ /* 0x0005e20000100800 */
[----:B0-----:R-:W-:-:S03]  /*1fb80*/  SEL R2, R7, R15, !P0 ;  /* 0x0000000f07027207 */ /* 0x001fc60004000000 */
[----:B------:R-:W3:Y:S01]  /*1fb90*/  LDL.LU R15, [R1+0x350] ;  /* 0x00035000010f7983 */ /* 0x000ee20000300800 */
[----:B-1----:R-:W-:-:S03]  /*1fba0*/  SEL R0, R7, R11, !P0 ;  /* 0x0000000b07007207 */ /* 0x002fc60004000000 */
[----:B------:R0:W-:Y:S01]  /*1fbb0*/  STL [R1+0x38c], R2 ;  /* 0x00038c0201007387 */ /* 0x0001e20000100800 */
[----:B--2---:R-:W-:-:S03]  /*1fbc0*/  SEL R3, R7, R16, !P0 ;  /* 0x0000001007037207 */ /* 0x004fc60004000000 */
[----:B------:R-:W2:Y:S04]  /*1fbd0*/  LDL.LU R11, [R1+0x354] ;  /* 0x00035400010b7983 */ /* 0x000ea80000300800 */
[----:B------:R1:W-:Y:S04]  /*1fbe0*/  STL [R1+0x388], R0 ;  /* 0x0003880001007387 */ /* 0x0003e80000100800 */
[----:B------:R-:W-:Y:S04]  /*1fbf0*/  STL [R1+0x384], R3 ;  /* 0x0003840301007387 */ /* 0x000fe80000100800 */
        /* <DEDUP_REMOVED lines=23> */
[----:B---3--:R-:W-:-:S03]  /*1fd70*/  SEL R15, R7, R15, !P0 ;  /* 0x0000000f070f7207 */ /* 0x008fc60004000000 */
[----:B------:R-:W3:Y:S04]  /*1fd80*/  LDL.LU R25, [R1+0x274] ;  /* 0x0002740001197983 */ /* 0x000ee80000300800 */
[----:B------:R-:W3:Y:S01]  /*1fd90*/  LDL.LU R9, [R1+0x278] ;  /* 0x0002780001097983 */ /* 0x000ee20000300800 */
[----:B--2---:R-:W-:-:S03]  /*1fda0*/  SEL R11, R7, R11, !P0 ;  /* 0x0000000b070b7207 */ /* 0x004fc60004000000 */
[----:B------:R-:W2:Y:S04]  /*1fdb0*/  LDL.LU R21, [R1+0x27c] ;  /* 0x00027c0001157983 */ /* 0x000ea80000300800 */
[----:B------:R-:W2:Y:S04]  /*1fdc0*/  LDL.LU R19, [R1+0x280] ;  /* 0x0002800001137983 */ /* 0x000ea80000300800 */
[----:B------:R-:W2:Y:S04]  /*1fdd0*/  LDL.LU R18, [R1+0x284] ;  /* 0x0002840001127983 */ /* 0x000ea80000300800 */
[----:B------:R-:W2:Y:S04]  /*1fde0*/  LDL.LU R14, [R1+0x1d4] ;  /* 0x0001d400010e7983 */ /* 0x000ea80000300800 */
[----:B------:R-:W2:Y:S04]  /*1fdf0*/  LDL.LU R13, [R1+0x1d8] ;  /* 0x0001d800010d7983 */ /* 0x000ea80000300800 */
[----:B------:R-:W2:Y:S04]  /*1fe00*/  LDL.LU R17, [R1+0x21c] ;  /* 0x00021c0001117983 */ /* 0x000ea80000300800 */
[----:B------:R0:W-:Y:S04]  /*1fe10*/  STL [R1+0x378], R15 ;  /* 0x0003780f01007387 */ /* 0x0001e80000100800 */
[----:B------:R-:W2:Y:S04]  /*1fe20*/  LDL.LU R16, [R1+0x264] ;  /* 0x0002640001107983 */ /* 0x000ea80000300800 */
[----:B------:R1:W-:Y:S04]  /*1fe30*/  STL [R1+0x374], R11 ;  /* 0x0003740b01007387 */ /* 0x0003e80000100800 */
[----:B0-----:R-:W2:Y:S04]  /*1fe40*/  LDL.LU R15, [R1+0x268] ;  /* 0x00026800010f7983 */ /* 0x001ea80000300800 */
[----:B-1----:R-:W2:Y:S01]  /*1fe50*/  LDL.LU R11, [R1+0x270] ;  /* 0x00027000010b7983 */ /* 0x002ea20000300800 */
[----:B----4-:R-:W-:-:S05]  /*1fe60*/  SEL R12, R7, R12, !P0 ;  /* 0x0000000c070c7207 */ /* 0x010fca0004000000 */
[----:B------:R0:W-:Y:S04]  /*1fe70*/  STL [R1+0x364], R12 ;  /* 0x0003640c01007387 */ /* 0x0001e80000100800 */
[----:B0-----:R-:W4:Y:S01]  /*1fe80*/  LDL.LU R12, [R1+0x1c8c] ;  /* 0x001c8c00010c7983 */ /* 0x001f220000300800 */
[C---:B------:R-:W-:Y:S02]  /*1fe90*/  SEL R29, R7.reuse, R29, !P0 ;  /* 0x0000001d071d7207 */ /* 0x040fe40004000000 */
        /* <DEDUP_REMOVED lines=32> */
[----:B---3--:R-:W-:-:S03]  /*200a0*/  SEL R0, R7, R25, !P0 ;  /* 0x0000001907007207 */ /* 0x008fc60004000000 */
        /* <DEDUP_REMOVED lines=12> */
[----:B------:R-:W2:Y:S04]  /*20170*/  LDL.LU R14, [R1+0x26c] ;  /* 0x00026c00010e7983 */ /* 0x000ea80000300800 */
[----:B------:R-:W-:Y:S04]  /*20180*/  STL [R1+0x298], R2 ;  /* 0x0002980201007387 */ /* 0x000fe80000100800 */
[----:B------:R-:W3:Y:S01]  /*20190*/  LDL.LU R13, [R1+0x248] ;  /* 0x00024800010d7983 */ /* 0x000ee20000300800 */
[----:B0-----:R-:W-:-:S03]  /*201a0*/  SEL R3, R7, R16, !P0 ;  /* 0x0000001007037207 */ /* 0x001fc60004000000 */
[----:B------:R0:W-:Y:S02]  /*201b0*/  STL [R1+0x294], R0 ;  /* 0x0002940001007387 */ /* 0x0001e40000100800 */
[----:B0-----:R-:W-:-:S05]  /*201c0*/  SEL R0, R7, R17, !P0 ;  /* 0x0000001107007207 */ /* 0x001fca0004000000 */
[----:B------:R0:W-:Y:S04]  /*201d0*/  STL [R1+0x290], R0 ;  /* 0x0002900001007387 */ /* 0x0001e80000100800 */
[----:B------:R-:W-:Y:S04]  /*201e0*/  STL [R1+0x28c], R3 ;  /* 0x00028c0301007387 */ /* 0x000fe80000100800 */
[----:B------:R-:W4:Y:S01]  /*201f0*/  LDL.LU R12, [R1+0x260] ;  /* 0x00026000010c7983 */ /* 0x000f220000300800 */
[C---:B------:R-:W-:Y:S02]  /*20200*/  SEL R2, R7.reuse, R15, !P0 ;  /* 0x0000000f07027207 */ /* 0x040fe40004000000 */
[----:B0-----:R-:W-:-:S03]  /*20210*/  SEL R0, R7, R11, !P0 ;  /* 0x0000000b07007207 */ /* 0x001fc60004000000 */
        /* <DEDUP_REMOVED lines=30> */
[----:B------:R-:W3:Y:S04]  /*20400*/  LDL.LU R17, [R1+0x7c] ;  /* 0x00007c0001117983 */ /* 0x000ee80000300800 */
[----:B------:R1:W-:Y:S04]  /*20410*/  STL [R1+0x27c], R13 ;  /* 0x00027c0d01007387 */ /* 0x0003e80000100800 */
[----:B------:R-:W3:Y:S04]  /*20420*/  LDL.LU R16, [R1+0x1b8] ;  /* 0x0001b80001107983 */ /* 0x000ee80000300800 */
[----:B0-----:R-:W3:Y:S04]  /*20430*/  LDL.LU R14, [R1+0x14c] ;  /* 0x00014c00010e7983 */ /* 0x001ee80000300800 */
[----:B-1----:R-:W3:Y:S01]  /*20440*/  LDL.LU R13, [R1+0x1b4] ;  /* 0x0001b400010d7983 */ /* 0x002ee20000300800 */
[----:B----4-:R-:W-:-:S05]  /*20450*/  SEL R12, R7, R12, !P0 ;  /* 0x0000000c070c7207 */ /* 0x010fca0004000000 */
[----:B------:R0:W-:Y:S04]  /*20460*/  STL [R1+0x278], R12 ;  /* 0x0002780c01007387 */ /* 0x0001e80000100800 */
[----:B0-----:R-:W4:Y:S01]  /*20470*/  LDL.LU R12, [R1+0x1c88] ;  /* 0x001c8800010c7983 */ /* 0x001f220000300800 */
[C---:B------:R-:W-:Y:S02]  /*20480*/  SEL R0, R7.reuse, R0, !P0 ;  /* 0x0000000007007207 */ /* 0x040fe40004000000 */
[C---:B------:R-:W-:Y:S02]  /*20490*/  SEL R3, R7.reuse, R3, !P0 ;  /* 0x0000000307037207 */ /* 0x040fe40004000000 */
[----:B----4-:R-:W-:-:S05]  /*204a0*/  SEL R12, R7, R12, !P0 ;  /* 0x0000000c070c7207 */ /* 0x010fca0004000000 */
        /* <DEDUP_REMOVED lines=32> */
[----:B---3--:R-:W-:-:S03]  /*206b0*/  SEL R2, R7, R9, !P0 ;  /* 0x0000000907027207 */ /* 0x008fc60004000000 */
        /* <DEDUP_REMOVED lines=9> */
[----:B------:R1:W-:Y:S04]  /*20750*/  STL [R1+0x21c], R2 ;  /* 0x00021c0201007387 */ /* 0x0003e80000100800 */
[----:B------:R-:W3:Y:S01]  /*20760*/  LDL.LU R11, [R1+0x1a8] ;  /* 0x0001a800010b7983 */ /* 0x000ee20000300800 */
[----:B0-----:R-:W-:-:S03]  /*20770*/  SEL R3, R7, R16, !P0 ;  /* 0x0000001007037207 */ /* 0x001fc60004000000 */
[----:B------:R0:W-:Y:S01]  /*20780*/  STL [R1+0x218], R0 ;  /* 0x0002180001007387 */ /* 0x0001e20000100800 */
[C---:B-1----:R-:W-:Y:S02]  /*20790*/  SEL R2, R7.reuse, R18, !P0 ;  /* 0x0000001207027207 */ /* 0x042fe40004000000 */
[----:B0-----:R-:W-:-:S03]  /*207a0*/  SEL R0, R7, R17, !P0 ;  /* 0x0000001107007207 */ /* 0x001fc60004000000 */
[----:B------:R0:W-:Y:S04]  /*207b0*/  STL [R1+0x1e8], R2 ;  /* 0x0001e80201007387 */ /* 0x0001e80000100800 */
        /* <DEDUP_REMOVED lines=89> */
[----:B------:R1:W-:Y:S01]  /*20d50*/  STL [R1+0x13c], R0 ;  /* 0x00013c0001007387 */ /* 0x0003e20000100800 */
[----:B0-----:R-:W-:-:S03]  /*20d60*/  SEL R2, R7, R18, !P0 ;  /* 0x0000001207027207 */ /* 0x001fc60004000000 */
[----:B------:R0:W-:Y:S01]  /*20d70*/  STL [R1+0x138], R3 ;  /* 0x0001380301007387 */ /* 0x0001e20000100800 */
[----:B-1----:R-:W-:-:S03]  /*20d80*/  SEL R0, R7, R17, !P0 ;  /* 0x0000001107007207 */ /* 0x002fc60004000000 */
[----:B------:R1:W-:Y:S01]  /*20d90*/  STL [R1+0x134], R2 ;  /* 0x0001340201007387 */ /* 0x0003e20000100800 */
[----:B0-----:R-:W-:-:S03]  /*20da0*/  SEL R3, R7, R16, !P0 ;  /* 0x0000001007037207 */ /* 0x001fc60004000000 */
[----:B------:R0:W-:Y:S04]  /*20db0*/  STL [R1+0x130], R0 ;  /* 0x0001300001007387 */ /* 0x0001e80000100800 */
[----:B------:R-:W-:Y:S04]  /*20dc0*/  STL [R1+0x12c], R3 ;  /* 0x00012c0301007387 */ /* 0x000fe80000100800 */
[----:B------:R-:W4:Y:S01]  /*20dd0*/  LDL.LU R12, [R1+0xe0] ;  /* 0x0000e000010c7983 */ /* 0x000f220000300800 */
[C---:B-1----:R-:W-:Y:S02]  /*20de0*/  SEL R2, R7.reuse, R15, !P0 ;  /* 0x0000000f07027207 */ /* 0x042fe40004000000 */
        /* <DEDUP_REMOVED lines=31> */
[----:B------:R-:W2:Y:S04]  /*20fe0*/  LDL.LU R16, [R1+0x44] ;  /* 0x0000440001107983 */ /* 0x000ea80000300800 */
[----:B------:R-:W2:Y:S04]  /*20ff0*/  LDL.LU R15, [R1+0x34] ;  /* 0x00003400010f7983 */ /* 0x000ea80000300800 */
[----:B0-----:R-:W2:Y:S04]  /*21000*/  LDL.LU R14, [R1+0x30] ;  /* 0x00003000010e7983 */ /* 0x001ea80000300800 */
[----:B------:R-:W2:Y:S04]  /*21010*/  LDL.LU R13, [R1+0x2c] ;  /* 0x00002c00010d7983 */ /* 0x000ea80000300800 */
[----:B-1----:R-:W2:Y:S01]  /*21020*/  LDL.LU R3, [R1+0x10] ;  /* 0x0000100001037983 */ /* 0x002ea20000300800 */
[----:B----4-:R-:W-:-:S05]  /*21030*/  SEL R12, R7, R12, !P0 ;  /* 0x0000000c070c7207 */ /* 0x010fca0004000000 */
[----:B------:R0:W-:Y:S04]  /*21040*/  STL [R1+0x118], R12 ;  /* 0x0001180c01007387 */ /* 0x0001e80000100800 */
[----:B0-----:R-:W4:Y:S01]  /*21050*/  LDL.LU R12, [R1+0x1c80] ;  /* 0x001c8000010c7983 */ /* 0x001f220000300800 */
[C---:B------:R-:W-:Y:S02]  /*21060*/  SEL R29, R7.reuse, R29, !P0 ;  /* 0x0000001d071d7207 */ /* 0x040fe40004000000 */
[C---:B------:R-:W-:Y:S02]  /*21070*/  SEL R2, R7.reuse, R2, !P0 ;  /* 0x0000000207027207 */ /* 0x040fe40004000000 */
[C---:B------:R-:W-:Y:S02]  /*21080*/  SEL R4, R7.reuse, R4, !P0 ;  /* 0x0000000407047207 */ /* 0x040fe40004000000 */
[----:B------:R-:W-:-:S02]  /*21090*/  SEL R27, R7, R27, !P0 ;  /* 0x0000001b071b7207 */ /* 0x000fc40004000000 */
[C---:B------:R-:W-:Y:S02]  /*210a0*/  SEL R23, R7.reuse, R23, !P0 ;  /* 0x0000001707177207 */ /* 0x040fe40004000000 */
[C---:B------:R-:W-:Y:S02]  /*210b0*/  SEL R6, R7.reuse, R6, !P0 ;  /* 0x0000000607067207 */ /* 0x040fe40004000000 */
[C---:B------:R-:W-:Y:S02]  /*210c0*/  SEL R0, R7.reuse, R0, !P0 ;  /* 0x0000000007007207 */ /* 0x040fe40004000000 */
[C---:B------:R-:W-:Y:S02]  /*210d0*/  SEL R28, R7.reuse, R28, !P0 ;  /* 0x0000001c071c7207 */ /* 0x040fe40004000000 */
[C---:B------:R-:W-:Y:S02]  /*210e0*/  SEL R8, R7.reuse, R8, !P0 ;  /* 0x0000000807087207 */ /* 0x040fe40004000000 */
[----:B------:R-:W-:-:S02]  /*210f0*/  SEL R5, R7, R5, !P0 ;  /* 0x0000000507057207 */ /* 0x000fc40004000000 */
[C---:B------:R-:W-:Y:S02]  /*21100*/  SEL R26, R7.reuse, R26, !P0 ;  /* 0x0000001a071a7207 */ /* 0x040fe40004000000 */
[C---:B------:R-:W-:Y:S02]  /*21110*/  SEL R20, R7.reuse, R20, !P0 ;  /* 0x0000001407147207 */ /* 0x040fe40004000000 */
[C---:B------:R-:W-:Y:S02]  /*21120*/  SEL R10, R7.reuse, R10, !P0 ;  /* 0x0000000a070a7207 */ /* 0x040fe40004000000 */
[C---:B---3--:R-:W-:Y:S02]  /*21130*/  SEL R24, R7.reuse, R24, !P0 ;  /* 0x0000001807187207 */ /* 0x048fe40004000000 */
[C---:B------:R-:W-:Y:S02]  /*21140*/  SEL R22, R7.reuse, R22, !P0 ;  /* 0x0000001607167207 */ /* 0x040fe40004000000 */
[----:B--2---:R-:W-:-:S02]  /*21150*/  SEL R25, R7, R25, !P0 ;  /* 0x0000001907197207 */ /* 0x004fc40004000000 */
[C---:B------:R-:W-:Y:S02]  /*21160*/  SEL R9, R7.reuse, R9, !P0 ;  /* 0x0000000907097207 */ /* 0x040fe40004000000 */
[C---:B------:R-:W-:Y:S02]  /*21170*/  SEL R21, R7.reuse, R21, !P0 ;  /* 0x0000001507157207 */ /* 0x040fe40004000000 */
[C---:B------:R-:W-:Y:S02]  /*21180*/  SEL R19, R7.reuse, R19, !P0 ;  /* 0x0000001307137207 */ /* 0x040fe40004000000 */
[C---:B------:R-:W-:Y:S02]  /*21190*/  SEL R11, R7.reuse, R11, !P0 ;  /* 0x0000000b070b7207 */ /* 0x040fe40004000000 */
[----:B----4-:R-:W-:-:S05]  /*211a0*/  SEL R12, R7, R12, !P0 ;  /* 0x0000000c070c7207 */ /* 0x010fca0004000000 */
[----:B------:R0:W-:Y:S04]  /*211b0*/  STL [R1+0x114], R12 ;  /* 0x0001140c01007387 */ /* 0x0001e80000100800 */
[----:B0-----:R-:W2:Y:S04]  /*211c0*/  LDL.LU R12, [R1+0x1c7c] ;  /* 0x001c7c00010c7983 */ /* 0x001ea80000300800 */
[----:B------:R0:W-:Y:S04]  /*211d0*/  STL [R1+0x110], R29 ;  /* 0x0001101d01007387 */ /* 0x0001e80000100800 */
[----:B0-----:R-:W3:Y:S04]  /*211e0*/  LDL.LU R29, [R1+0x1c78] ;  /* 0x001c7800011d7983 */ /* 0x001ee80000300800 */
[----:B------:R0:W-:Y:S04]  /*211f0*/  STL [R1+0x10c], R2 ;  /* 0x00010c0201007387 */ /* 0x0001e80000100800 */
[----:B0-----:R-:W4:Y:S04]  /*21200*/  LDL.LU R2, [R1+0x1c74] ;  /* 0x001c740001027983 */ /* 0x001f280000300800 */
[----:B------:R0:W-:Y:S04]  /*21210*/  STL [R1+0x108], R4 ;  /* 0x0001080401007387 */ /* 0x0001e80000100800 */
[----:B0-----:R-:W3:Y:S04]  /*21220*/  LDL.LU R4, [R1+0x1c70] ;  /* 0x001c700001047983 */ /* 0x001ee80000300800 */
[----:B------:R0:W-:Y:S04]  /*21230*/  STL [R1+0x104], R27 ;  /* 0x0001041b01007387 */ /* 0x0001e80000100800 */
[----:B0-----:R-:W2:Y:S04]  /*21240*/  LDL.LU R27, [R1+0x1c6c] ;  /* 0x001c6c00011b7983 */ /* 0x001ea80000300800 */
        /* <DEDUP_REMOVED lines=25> */
[----:B0-----:R-:W3:Y:S04]  /*213e0*/  LDL.LU R9, [R1+0x1c38] ;  /* 0x001c380001097983 */ /* 0x001ee80000300800 */
[----:B------:R0:W-:Y:S04]  /*213f0*/  STL [R1+0xc0], R21 ;  /* 0x0000c01501007387 */ /* 0x0001e80000100800 */
[----:B0-----:R-:W4:Y:S04]  /*21400*/  LDL.LU R21, [R1+0x1c34] ;  /* 0x001c340001157983 */ /* 0x001f280000300800 */
[----:B------:R0:W-:Y:S04]  /*21410*/  STL [R1+0xb4], R19 ;  /* 0x0000b41301007387 */ /* 0x0001e80000100800 */
[----:B0-----:R-:W2:Y:S04]  /*21420*/  LDL.LU R19, [R1+0x1c30] ;  /* 0x001c300001137983 */ /* 0x001ea80000300800 */
[----:B------:R0:W-:Y:S04]  /*21430*/  STL [R1+0xb8], R11 ;  /* 0x0000b80b01007387 */ /* 0x0001e80000100800 */
[----:B0-----:R-:W3:Y:S01]  /*21440*/  LDL.LU R11, [R1+0x1c2c] ;  /* 0x001c2c00010b7983 */ /* 0x001ee20000300800 */
[----:B------:R-:W-:-:S02]  /*21450*/  SEL R18, R7, R18, !P0 ;  /* 0x0000001207127207 */ /* 0x000fc40004000000 */
[C---:B------:R-:W-:Y:S02]  /*21460*/  SEL R17, R7.reuse, R17, !P0 ;  /* 0x0000001107117207 */ /* 0x040fe40004000000 */
[C---:B------:R-:W-:Y:S02]  /*21470*/  SEL R16, R7.reuse, R16, !P0 ;  /* 0x0000001007107207 */ /* 0x040fe40004000000 */
[C---:B------:R-:W-:Y:S02]  /*21480*/  SEL R15, R7.reuse, R15, !P0 ;  /* 0x0000000f070f7207 */ /* 0x040fe40004000000 */
[C---:B------:R-:W-:Y:S02]  /*21490*/  SEL R14, R7.reuse, R14, !P0 ;  /* 0x0000000e070e7207 */ /* 0x040fe40004000000 */
[C---:B------:R-:W-:Y:S02]  /*214a0*/  SEL R13, R7.reuse, R13, !P0 ;  /* 0x0000000d070d7207 */ /* 0x040fe40004000000 */
[----:B---3--:R-:W-:-:S05]  /*214b0*/  SEL R11, R7, R11, !P0 ;  /* 0x0000000b070b7207 */ /* 0x008fca0004000000 */
[----:B------:R0:W-:Y:S04]  /*214c0*/  STL [R1+0xa4], R11 ;  /* 0x0000a40b01007387 */ /* 0x0001e80000100800 */
[----:B0-----:R-:W3:Y:S04]  /*214d0*/  LDL.LU R11, [R1+0x18] ;  /* 0x00001800010b7983 */ /* 0x001ee80000300800 */
        /* <DEDUP_REMOVED lines=11> */
[----:B0-----:R-:W2:Y:S01]  /*21590*/  LDL.LU R13, [R1+0x1c14] ;  /* 0x001c1400010d7983 */ /* 0x001ea20000300800 */
[----:B------:R-:W-:-:S02]  /*215a0*/  SEL R9, R7, R9, !P0 ;  /* 0x0000000907097207 */ /* 0x000fc40004000000 */
[C---:B------:R-:W-:Y:S02]  /*215b0*/  SEL R8, R7.reuse, R8, !P0 ;  /* 0x0000000807087207 */ /* 0x040fe40004000000 */
[----:B---3--:R-:W-:-:S05]  /*215c0*/  SEL R11, R7, R11, !P0 ;  /* 0x0000000b070b7207 */ /* 0x008fca0004000000 */
[----:B------:R0:W-:Y:S02]  /*215d0*/  STL [R1+0x8c], R11 ;  /* 0x00008c0b01007387 */ /* 0x0001e40000100800 */
[----:B0-----:R-:W-:-:S05]  /*215e0*/  SEL R11, R7, R3, !P0 ;  /* 0x00000003070b7207 */ /* 0x001fca0004000000 */
[----:B------:R0:W-:Y:S04]  /*215f0*/  STL [R1+0x84], R11 ;  /* 0x0000840b01007387 */ /* 0x0001e80000100800 */
[----:B0-----:R-:W3:Y:S01]  /*21600*/  LDL R11, [R1+0x834] ;  /* 0x00083400010b7983 */ /* 0x001ee20000100800 */
[C---:B--2---:R-:W-:Y:S02]  /*21610*/  SEL R3, R7.reuse, R13, !P0 ;  /* 0x0000000d07037207 */ /* 0x044fe40004000000 */
[C---:B----4-:R-:W-:Y:S02]  /*21620*/  SEL R13, R7.reuse, R14, !P0 ;  /* 0x0000000e070d7207 */ /* 0x050fe40004000000 */
[C---:B------:R-:W-:Y:S01]  /*21630*/  SEL R14, R7.reuse, R15, !P0 ;  /* 0x0000000f070e7207 */ /* 0x040fe20004000000 */
        /* <DEDUP_REMOVED lines=10> */
[----:B------:R1:W-:Y:S01]  /*216e0*/  STL [R1+0x64], R3 ;  /* 0x0000640301007387 */ /* 0x0003e20000100800 */
[----:B0-----:R-:W-:-:S05]  /*216f0*/  SEL R13, R7, R21, !P0 ;  /* 0x00000015070d7207 */ /* 0x001fca0004000000 */
[----:B------:R0:W-:Y:S01]  /*21700*/  STL [R1+0x5c], R13 ;  /* 0x00005c0d01007387 */ /* 0x0001e20000100800 */
[----:B-1----:R-:W-:-:S03]  /*21710*/  SEL R3, R7, R25, !P0 ;  /* 0x0000001907037207 */ /* 0x002fc60004000000 */
[----:B------:R1:W-:Y:S04]  /*21720*/  STL [R1+0x54], R9 ;  /* 0x0000540901007387 */ /* 0x0003e80000100800 */
[----:B------:R2:W-:Y:S01]  /*21730*/  STL [R1+0x4c], R3 ;  /* 0x00004c0301007387 */ /* 0x0005e20000100800 */
[C---:B0-----:R-:W-:Y:S02]  /*21740*/  SEL R13, R7.reuse, R22, !P0 ;  /* 0x00000016070d7207 */ /* 0x041fe40004000000 */
[----:B-1----:R-:W-:-:S03]  /*21750*/  SEL R9, R7, R24, !P0 ;  /* 0x0000001807097207 */ /* 0x002fc60004000000 */
[----:B------:R-:W-:Y:S01]  /*21760*/  STL [R1+0x48], R13 ;  /* 0x0000480d01007387 */ /* 0x000fe20000100800 */
[----:B--2---:R-:W-:-:S03]  /*21770*/  SEL R3, R7, R10, !P0 ;  /* 0x0000000a07037207 */ /* 0x004fc60004000000 */
[----:B------:R0:W-:Y:S01]  /*21780*/  STL [R1+0x44], R9 ;  /* 0x0000440901007387 */ /* 0x0001e20000100800 */
[----:B------:R-:W-:-:S03]  /*21790*/  SEL R10, R7, R20, !P0 ;  /* 0x00000014070a7207 */ /* 0x000fc60004000000 */
[----:B------:R1:W-:Y:S01]  /*217a0*/  STL [R1+0x34], R3 ;  /* 0x0000340301007387 */ /* 0x0003e20000100800 */
[----:B0-----:R-:W-:-:S03]  /*217b0*/  SEL R9, R7, R26, !P0 ;  /* 0x0000001a07097207 */ /* 0x001fc60004000000 */
[----:B------:R-:W-:Y:S01]  /*217c0*/  STL [R1+0x30], R10 ;  /* 0x0000300a01007387 */ /* 0x000fe20000100800 */
[----:B-1----:R-:W-:-:S03]  /*217d0*/  SEL R3, R7, R5, !P0 ;  /* 0x0000000507037207 */ /* 0x002fc60004000000 */
[----:B------:R-:W2:Y:S01]  /*217e0*/  LDL.LU R17, [R1+0x4] ;  /* 0x0000040001117983 */ /* 0x000ea20000300800 */
[----:B------:R-:W-:-:S03]  /*217f0*/  SEL R5, R7, R28, !P0 ;  /* 0x0000001c07057207 */ /* 0x000fc60004000000 */
[----:B------:R-:W-:Y:S04]  /*21800*/  STL [R1+0x2c], R9 ;  /* 0x00002c0901007387 */ /* 0x000fe80000100800 */
[----:B------:R-:W-:Y:S04]  /*21810*/  STL [R1+0x28], R3 ;  /* 0x0000280301007387 */ /* 0x000fe80000100800 */
[----:B------:R0:W-:Y:S04]  /*21820*/  STL [R1+0x24], R8 ;  /* 0x0000240801007387 */ /* 0x0001e80000100800 */
[----:B------:R1:W-:Y:S01]  /*21830*/  STL [R1+0x20], R5 ;  /* 0x0000200501007387 */ /* 0x0003e20000100800 */
[----:B0-----:R-:W-:-:S02]  /*21840*/  SEL R8, R7, R6, !P0 ;  /* 0x0000000607087207 */ /* 0x001fc40004000000 */
[C---:B------:R-:W-:Y:S02]  /*21850*/  SEL R6, R7.reuse, R23, !P0 ;  /* 0x0000001707067207 */ /* 0x040fe40004000000 */
[C---:B-1----:R-:W-:Y:S01]  /*21860*/  SEL R5, R7.reuse, R27, !P0 ;  /* 0x0000001b07057207 */ /* 0x042fe20004000000 */
[----:B------:R-:W-:Y:S04]  /*21870*/  STL [R1+0x18], R8 ;  /* 0x0000180801007387 */ /* 0x000fe80000100800 */
[----:B------:R-:W-:Y:S04]  /*21880*/  STL [R1+0x10], R6 ;  /* 0x0000100601007387 */ /* 0x000fe80000100800 */
[----:B------:R-:W4:Y:S04]  /*21890*/  LDL.LU R21, [R1+0x14] ;  /* 0x0000140001157983 */ /* 0x000f280000300800 */
[----:B------:R0:W-:Y:S04]  /*218a0*/  STL [R1+0xc], R5 ;  /* 0x00000c0501007387 */ /* 0x0001e80000100800 */
[----:B------:R-:W4:Y:S01]  /*218b0*/  LDL.LU R22, [R1+0x1c] ;  /* 0x00001c0001167983 */ /* 0x000f220000300800 */
[----:B------:R-:W1:Y:S01]  /*218c0*/  S2R R3, SR_TID.X ;  /* 0x0000000000037919 */ /* 0x000e620000002100 */
[----:B------:R-:W-:Y:S01]  /*218d0*/  SEL R2, R7, R2, !P0 ;  /* 0x0000000207027207 */ /* 0x000fe20004000000 */
[----:B0-----:R-:W-:Y:S01]  /*218e0*/  IMAD R5, R12, UR4, RZ ;  /* 0x000000040c057c24 */ /* 0x001fe2000f8e02ff */
[----:B-1----:R-:W-:-:S02]  /*218f0*/  LOP3.LUT R13, R3, 0x3f, RZ, 0xc0, !PT ;  /* 0x0000003f030d7812 */ /* 0x002fc400078ec0ff */
[----:B------:R-:W-:-:S03]  /*21900*/  SEL R3, R7, R4, !P0 ;  /* 0x0000000407037207 */ /* 0x000fc60004000000 */
[----:B------:R-:W-:Y:S02]  /*21910*/  IMAD R13, R13, UR7, RZ ;  /* 0x000000070d0d7c24 */ /* 0x000fe4000f8e02ff */
[----:B------:R-:W-:Y:S03]  /*21920*/  STL [R1+0x1b68], R3 ;  /* 0x001b680301007387 */ /* 0x000fe60000100800 */
[----:B------:R-:W-:Y:S01]  /*21930*/  LEA.HI.X.SX32 R4, R13, UR9, 0x1, P2 ;  /* 0x000000090d047c11 */ /* 0x000fe200090f0eff */
[----:B------:R3:W-:Y:S04]  /*21940*/  STL [R1+0x1b6c], R2 ;  /* 0x001b6c0201007387 */ /* 0x0007e80000100800 */
[----:B------:R-:W4:Y:S04]  /*21950*/  LDL.LU R9, [R1+0x38] ;  /* 0x0000380001097983 */ /* 0x000f280000300800 */
[----:B------:R0:W-:Y:S04]  /*21960*/  STL [R1+0x1b60], R4 ;  /* 0x001b600401007387 */ /* 0x0001e80000100800 */
[----:B------:R-:W4:Y:S01]  /*21970*/  LDL.LU R24, [R1+0x3c] ;  /* 0x00003c0001187983 */ /* 0x000f220000300800 */
[----:B---3--:R-:W-:-:S03]  /*21980*/  IMAD R2, R0, 0x2, R11 ;  /* 0x0000000200027824 */ /* 0x008fc600078e020b */
[----:B------:R-:W3:Y:S04]  /*21990*/  LDL.LU R11, [R1+0x40] ;  /* 0x00004000010b7983 */ /* 0x000ee80000300800 */
[----:B------:R-:W-:Y:S01]  /*219a0*/  STL [R1+0x718], R2 ;  /* 0x0007180201007387 */ /* 0x000fe20000100800 */
[----:B0-----:R-:W-:-:S03]  /*219b0*/  IMAD R4, R0, 0x2, R2 ;  /* 0x0000000200047824 */ /* 0x001fc600078e0202 */
[----:B------:R-:W3:Y:S04]  /*219c0*/  LDL.LU R20, [R1+0x50] ;  /* 0x0000500001147983 */ /* 0x000ee80000300800 */
[----:B------:R-:W3:Y:S04]  /*219d0*/  LDL.LU R13, [R1+0x58] ;  /* 0x00005800010d7983 */ /* 0x000ee80000300800 */
[----:B------:R0:W-:Y:S04]  /*219e0*/  STL [R1+0x1b70], R0 ;  /* 0x001b700001007387 */ /* 0x0001e80000100800 */
[----:B------:R-:W3:Y:S04]  /*219f0*/  LDL.LU R14, [R1+0x60] ;  /* 0x00006000010e7983 */ /* 0x000ee80000300800 */
[----:B------:R-:W3:Y:S01]  /*21a00*/  LDL.LU R15, [R1+0x70] ;  /* 0x00007000010f7983 */ /* 0x000ee20000300800 */
[----:B0-----:R-:W-:-:S05]  /*21a10*/  IMAD R0, R29, UR4, RZ ;  /* 0x000000041d007c24 */ /* 0x001fca000f8e02ff */
[----:B------:R-:W-:Y:S04]  /*21a20*/  STL [R1], R0 ;  /* 0x0000000001007387 */ /* 0x000fe80000100800 */
[----:B------:R-:W3:Y:S04]  /*21a30*/  LDL.LU R16, [R1+0x88] ;  /* 0x0000880001107983 */ /* 0x000ee80000300800 */
[----:B------:R-:W-:Y:S01]  /*21a40*/  STL [R1+0x1b74], R5 ;  /* 0x001b740501007387 */ /* 0x000fe20000100800 */
[----:B--2---:R-:W-:-:S03]  /*21a50*/  IMAD R6, R17, UR4, RZ ;  /* 0x0000000411067c24 */ /* 0x004fc6000f8e02ff */
[----:B------:R-:W2:Y:S04]  /*21a60*/  LDL.LU R17, [R1+0xa0] ;  /* 0x0000a00001117983 */ /* 0x000ea80000300800 */
[----:B------:R-:W2:Y:S04]  /*21a70*/  LDL.LU R18, [R1+0xb0] ;  /* 0x0000b00001127983 */ /* 0x000ea80000300800 */
[----:B------:R-:W2:Y:S04]  /*21a80*/  LDL.LU R19, [R1+0xbc] ;  /* 0x0000bc0001137983 */ /* 0x000ea80000300800 */
[----:B------:R-:W2:Y:S04]  /*21a90*/  LDL.LU R25, [R1+0xc4] ;  /* 0x0000c40001197983 */ /* 0x000ea80000300800 */
[----:B------:R-:W-:Y:S04]  /*21aa0*/  STL [R1+0x1b78], R6 ;  /* 0x001b780601007387 */ /* 0x000fe80000100800 */
[----:B------:R-:W-:Y:S04]  /*21ab0*/  STL [R1+0x71c], R4 ;  /* 0x00071c0401007387 */ /* 0x000fe80000100800 */
[----:B------:R-:W-:Y:S01]  /*21ac0*/  STL [R1+0x1b7c], R4 ;  /* 0x001b7c0401007387 */ /* 0x000fe20000100800 */
[----:B----4-:R-:W-:-:S03]  /*21ad0*/  IMAD R7, R21, UR4, RZ ;  /* 0x0000000415077c24 */ /* 0x010fc6000f8e02ff */
[----:B------:R-:W4:Y:S04]  /*21ae0*/  LDL.LU R21, [R1+0xd0] ;  /* 0x0000d00001157983 */ /* 0x000f280000300800 */
[----:B------:R-:W-:Y:S01]  /*21af0*/  STL [R1+0x1b80], R7 ;  /* 0x001b800701007387 */ /* 0x000fe20000100800 */
[----:B------:R-:W-:-:S03]  /*21b00*/  IMAD R8, R22, UR4, RZ ;  /* 0x0000000416087c24 */ /* 0x000fc6000f8e02ff */
[----:B------:R-:W4:Y:S04]  /*21b10*/  LDL.LU R22, [R1+0x160] ;  /* 0x0001600001167983 */ /* 0x000f280000300800 */
[----:B------:R-:W-:Y:S04]  /*21b20*/  STL [R1+0x1b84], R8 ;  /* 0x001b840801007387 */ /* 0x000fe80000100800 */
[----:B------:R-:W4:Y:S01]  /*21b30*/  LDL.LU R28, [R1+0x164] ;  /* 0x00016400011c7983 */ /* 0x000f220000300800 */
[----:B------:R-:W-:Y:S02]  /*21b40*/  IMAD R9, R9, UR4, RZ ;  /* 0x0000000409097c24 */ /* 0x000fe4000f8e02ff */
[----:B------:R-:W-:-:S03]  /*21b50*/  IMAD R10, R24, UR4, RZ ;  /* 0x00000004180a7c24 */ /* 0x000fc6000f8e02ff */
[----:B------:R-:W-:Y:S04]  /*21b60*/  STL [R1+0x1b88], R9 ;  /* 0x001b880901007387 */ /* 0x000fe80000100800 */
[----:B------:R-:W-:Y:S04]  /*21b70*/  STL [R1+0x1b8c], R10 ;  /* 0x001b8c0a01007387 */ /* 0x000fe80000100800 */
[----:B------:R-:W4:Y:S01]  /*21b80*/  LDL.LU R24, [R1+0x168] ;  /* 0x0001680001187983 */ /* 0x000f220000300800 */
[----:B---3--:R-:W-:Y:S02]  /*21b90*/  IMAD R11, R11, UR4, RZ ;  /* 0x000000040b0b7c24 */ /* 0x008fe4000f8e02ff */
[----:B------:R-:W-:-:S03]  /*21ba0*/  IMAD R12, R20, UR4, RZ ;  /* 0x00000004140c7c24 */ /* 0x000fc6000f8e02ff */
[----:B------:R-:W-:Y:S01]  /*21bb0*/  STL [R1+0x1b90], R11 ;  /* 0x001b900b01007387 */ /* 0x000fe20000100800 */
[----:B------:R-:W-:-:S03]  /*21bc0*/  IMAD R13, R13, UR4, RZ ;  /* 0x000000040d0d7c24 */ /* 0x000fc6000f8e02ff */
[----:B------:R-:W-:Y:S01]  /*21bd0*/  STL [R1+0x1b5c], R12 ;  /* 0x001b5c0c01007387 */ /* 0x000fe20000100800 */
[----:B------:R-:W-:-:S03]  /*21be0*/  IMAD R14, R14, UR4, RZ ;  /* 0x000000040e0e7c24 */ /* 0x000fc6000f8e02ff */
[----:B------:R-:W-:Y:S01]  /*21bf0*/  STL [R1+0x1b94], R13 ;  /* 0x001b940d01007387 */ /* 0x000fe20000100800 */
[----:B------:R-:W-:-:S03]  /*21c00*/  IMAD R15, R15, UR4, RZ ;  /* 0x000000040f0f7c24 */ /* 0x000fc6000f8e02ff */
[----:B------:R-:W-:Y:S04]  /*21c10*/  STL [R1+0x1b98], R14 ;  /* 0x001b980e01007387 */ /* 0x000fe80000100800 */
[----:B------:R-:W-:Y:S01]  /*21c20*/  STL [R1+0x1b9c], R15 ;  /* 0x001b9c0f01007387 */ /* 0x000fe20000100800 */
[----:B------:R-:W-:-:S05]  /*21c30*/  IMAD R16, R16, UR4, RZ ;  /* 0x0000000410107c24 */ /* 0x000fca000f8e02ff */
[----:B------:R-:W-:Y:S01]  /*21c40*/  STL [R1+0x1ba0], R16 ;  /* 0x001ba01001007387 */ /* 0x000fe20000100800 */
[----:B--2---:R-:W-:Y:S02]  /*21c50*/  IMAD R17, R17, UR4, RZ ;  /* 0x0000000411117c24 */ /* 0x004fe4000f8e02ff */
[----:B------:R-:W-:-:S03]  /*21c60*/  IMAD R18, R18, UR4, RZ ;  /* 0x0000000412127c24 */ /* 0x000fc6000f8e02ff */
[----:B------:R-:W-:Y:S01]  /*21c70*/  STL [R1+0x1ba4], R17 ;  /* 0x001ba41101007387 */ /* 0x000fe20000100800 */
[----:B------:R-:W-:-:S03]  /*21c80*/  IMAD R19, R19, UR4, RZ ;  /* 0x0000000413137c24 */ /* 0x000fc6000f8e02ff */
[----:B------:R-:W-:Y:S01]  /*21c90*/  STL [R1+0x1ba8], R18 ;  /* 0x001ba81201007387 */ /* 0x000fe20000100800 */
[----:B------:R-:W-:-:S03]  /*21ca0*/  IMAD R20, R25, UR4, RZ ;  /* 0x0000000419147c24 */ /* 0x000fc6000f8e02ff */
[----:B------:R-:W-:Y:S04]  /*21cb0*/  STL [R1+0x1bac], R19 ;  /* 0x001bac1301007387 */ /* 0x000fe80000100800 */
[----:B------:R0:W-:Y:S04]  /*21cc0*/  STL [R1+0x1bb0], R20 ;  /* 0x001bb01401007387 */ /* 0x0001e80000100800 */
[----:B------:R-:W2:Y:S01]  /*21cd0*/  LDL.LU R25, [R1+0x16c] ;  /* 0x00016c0001197983 */ /* 0x000ea20000300800 */
[----:B----4-:R-:W-:-:S05]  /*21ce0*/  IMAD R21, R21, UR4, RZ ;  /* 0x0000000415157c24 */ /* 0x010fca000f8e02ff */
[----:B------:R1:W-:Y:S01]  /*21cf0*/  STL [R1+0x1bb4], R21 ;  /* 0x001bb41501007387 */ /* 0x0003e20000100800 */
[----:B------:R-:W-:-:S03]  /*21d00*/  IMAD R22, R22, UR4, RZ ;  /* 0x0000000416167c24 */ /* 0x000fc6000f8e02ff */
[----:B------:R-:W3:Y:S04]  /*21d10*/  LDL.LU R26, [R1+0x170] ;  /* 0x00017000011a7983 */ /* 0x000ee80000300800 */
[----:B------:R-:W4:Y:S01]  /*21d20*/  LDL.LU R27, [R1+0x174] ;  /* 0x00017400011b7983 */ /* 0x000f220000300800 */
[----:B------:R-:W-:-:S03]  /*21d30*/  IMAD R23, R28, UR4, RZ ;  /* 0x000000041c177c24 */ /* 0x000fc6000f8e02ff */
[----:B------:R-:W-:Y:S04]  /*21d40*/  STL [R1+0x1bb8], R22 ;  /* 0x001bb81601007387 */ /* 0x000fe80000100800 */
[----:B------:R-:W4:Y:S04]  /*21d50*/  LDL.LU R28, [R1+0x178] ;  /* 0x00017800011c7983 */ /* 0x000f280000300800 */
[----:B------:R-:W4:Y:S04]  /*21d60*/  LDL.LU R29, [R1+0x17c] ;  /* 0x00017c00011d7983 */ /* 0x000f280000300800 */
[----:B------:R-:W-:Y:S04]  /*21d70*/  STL [R1+0x1bbc], R23 ;  /* 0x001bbc1701007387 */ /* 0x000fe80000100800 */
[----:B0-----:R-:W1:Y:S04]  /*21d80*/  LDL.LU R20, [R1+0x180] ;  /* 0x0001800001147983 */ /* 0x001e680000300800 */
        /* <DEDUP_REMOVED lines=17> */
[----:B------:R-:W-:-:S03]  /*21ea0*/  IMAD R24, R24, UR4, RZ ;  /* 0x0000000418187c24 */ /* 0x000fc6000f8e02ff */
[----:B------:R-:W4:Y:S04]  /*21eb0*/  LDL.LU R0, [R1+0x2a8] ;  /* 0x0002a80001007983 */ /* 0x000f280000300800 */
[----:B------:R-:W4:Y:S04]  /*21ec0*/  LDL.LU R2, [R1+0x2ac] ;  /* 0x0002ac0001027983 */ /* 0x000f280000300800 */
[----:B------:R-:W-:Y:S01]  /*21ed0*/  STL [R1+0x1bc0], R24 ;  /* 0x001bc01801007387 */ /* 0x000fe20000100800 */
[----:B--2---:R-:W-:-:S05]  /*21ee0*/  IMAD R25, R25, UR4, RZ ;  /* 0x0000000419197c24 */ /* 0x004fca000f8e02ff */
[----:B------:R-:W-:Y:S01]  /*21ef0*/  STL [R1+0x1bc4], R25 ;  /* 0x001bc41901007387 */ /* 0x000fe20000100800 */
[----:B---3--:R-:W-:Y:S02]  /*21f00*/  IMAD R26, R26, UR4, RZ ;  /* 0x000000041a1a7c24 */ /* 0x008fe4000f8e02ff */
[----:B----4-:R-:W-:-:S03]  /*21f10*/  IMAD R27, R27, UR4, RZ ;  /* 0x000000041b1b7c24 */ /* 0x010fc6000f8e02ff */
[----:B------:R-:W-:Y:S01]  /*21f20*/  STL [R1+0x1bc8], R26 ;  /* 0x001bc81a01007387 */ /* 0x000fe20000100800 */
[----:B------:R-:W-:-:S03]  /*21f30*/  IMAD R28, R28, UR4, RZ ;  /* 0x000000041c1c7c24 */ /* 0x000fc6000f8e02ff */
[----:B------:R-:W-:Y:S01]  /*21f40*/  STL [R1+0x1bcc], R27 ;  /* 0x001bcc1b01007387 */ /* 0x000fe20000100800 */
[----:B------:R-:W-:-:S03]  /*21f50*/  IMAD R29, R29, UR4, RZ ;  /* 0x000000041d1d7c24 */ /* 0x000fc6000f8e02ff */
[----:B------:R-:W-:Y:S01]  /*21f60*/  STL [R1+0x1bd0], R28 ;  /* 0x001bd01c01007387 */ /* 0x000fe20000100800 */
[----:B-1----:R-:W-:-:S03]  /*21f70*/  IMAD R21, R20, UR4, RZ ;  /* 0x0000000414157c24 */ /* 0x002fc6000f8e02ff */
[----:B------:R0:W-:Y:S01]  /*21f80*/  STL [R1+0x1bd4], R29 ;  /* 0x001bd41d01007387 */ /* 0x0001e20000100800 */
[----:B------:R-:W-:-:S03]  /*21f90*/  IMAD R20, R19, UR4, RZ ;  /* 0x0000000413147c24 */ /* 0x000fc6000f8e02ff */
[----:B------:R-:W-:Y:S01]  /*21fa0*/  STL [R1+0x4], R21 ;  /* 0x0000041501007387 */ /* 0x000fe20000100800 */
        /* <DEDUP_REMOVED lines=11> */
[----:B------:R-:W2:Y:S01]  /*22060*/  LDL.LU R3, [R1+0x2b0] ;  /* 0x0002b00001037983 */ /* 0x000ea20000300800 */
        /* <DEDUP_REMOVED lines=19> */
[----:B------:R1:W-:Y:S04]  /*221a0*/  STL [R1+0xd0], R4 ;  /* 0x0000d00401007387 */ /* 0x0003e80000100800 */
[----:B------:R-:W-:Y:S04]  /*221b0*/  STL [R1+0x160], R6 ;  /* 0x0001600601007387 */ /* 0x000fe80000100800 */
[----:B------:R-:W-:Y:S04]  /*221c0*/  STL [R1+0x164], R5 ;  /* 0x0001640501007387 */ /* 0x000fe80000100800 */
[----:B0-----:R-:W3:Y:S01]  /*221d0*/  LDL.LU R29, [R1+0x2b8] ;  /* 0x0002b800011d7983 */ /* 0x001ee20000300800 */
[----:B-1----:R-:W-:-:S02]  /*221e0*/  IMAD R4, R0, UR4, RZ ;  /* 0x0000000400047c24 */ /* 0x002fc4000f8e02ff */
[----:B------:R-:W-:-:S03]  /*221f0*/  IMAD R0, R2, UR4, RZ ;  /* 0x0000000402007c24 */ /* 0x000fc6000f8e02ff */
[----:B------:R-:W-:Y:S04]  /*22200*/  STL [R1+0x168], R4 ;  /* 0x0001680401007387 */ /* 0x000fe80000100800 */
[----:B---3--:R0:W-:Y:S04]  /*22210*/  STL [R1+0x1c10], R29 ;  /* 0x001c101d01007387 */ /* 0x0081e80000100800 */
[----:B------:R2:W-:Y:S04]  /*22220*/  STL [R1+0x16c], R0 ;  /* 0x00016c0001007387 */ /* 0x0005e80000100800 */
        /* <DEDUP_REMOVED lines=10> */
[----:B--2---:R-:W-:-:S03]  /*222d0*/  IMAD R0, R3, UR4, RZ ;  /* 0x0000000403007c24 */ /* 0x004fc6000f8e02ff */
[----:B------:R-:W2:Y:S04]  /*222e0*/  LDL.LU R19, [R1+0x304] ;  /* 0x0003040001137983 */ /* 0x000ea80000300800 */
[----:B------:R-:W2:Y:S04]  /*222f0*/  LDL.LU R18, [R1+0x30c] ;  /* 0x00030c0001127983 */ /* 0x000ea80000300800 */
[----:B------:R-:W2:Y:S04]  /*22300*/  LDL.LU R17, [R1+0x310] ;  /* 0x0003100001117983 */ /* 0x000ea80000300800 */
[----:B------:R-:W2:Y:S04]  /*22310*/  LDL.LU R16, [R1+0x314] ;  /* 0x0003140001107983 */ /* 0x000ea80000300800 */
[----:B------:R-:W2:Y:S04]  /*22320*/  LDL.LU R15, [R1+0x318] ;  /* 0x00031800010f7983 */ /* 0x000ea80000300800 */
[----:B------:R-:W2:Y:S04]  /*22330*/  LDL.LU R2, [R1+0x31c] ;  /* 0x00031c0001027983 */ /* 0x000ea80000300800 */
[----:B------:R-:W4:Y:S04]  /*22340*/  LDL.LU R14, [R1+0x320] ;  /* 0x00032000010e7983 */ /* 0x000f280000300800 */
[----:B------:R-:W2:Y:S04]  /*22350*/  LDL.LU R13, [R1+0x324] ;  /* 0x00032400010d7983 */ /* 0x000ea80000300800 */
[----:B------:R0:W-:Y:S04]  /*22360*/  STL [R1+0x170], R0 ;  /* 0x0001700001007387 */ /* 0x0001e80000100800 */
        /* <DEDUP_REMOVED lines=9> */
[----:B0-----:R-:W2:Y:S04]  /*22400*/  LDL.LU R0, [R1+0x398] ;  /* 0x0003980001007983 */ /* 0x001ea80000300800 */
[----:B------:R-:W2:Y:S01]  /*22410*/  LDL.LU R3, [R1+0x39c] ;  /* 0x00039c0001037983 */ /* 0x000ea20000300800 */
[----:B---3--:R-:W-:-:S05]  /*22420*/  IMAD R29, R29, UR4, RZ ;  /* 0x000000041d1d7c24 */ /* 0x008fca000f8e02ff */
[----:B------:R0:W-:Y:S04]  /*22430*/  STL [R1+0x174], R29 ;  /* 0x0001741d01007387 */ /* 0x0001e80000100800 */
[----:B0-----:R-:W3:Y:S01]  /*22440*/  LDL.LU R29, [R1+0x1c10] ;  /* 0x001c1000011d7983 */ /* 0x001ee20000300800 */
[----:B----4-:R-:W-:Y:S02]  /*22450*/  IMAD R14, R14, UR4, RZ ;  /* 0x000000040e0e7c24 */ /* 0x010fe4000f8e02ff */
[----:B--2---:R-:W-:Y:S02]  /*22460*/  IMAD R13, R13, UR4, RZ ;  /* 0x000000040d0d7c24 */ /* 0x004fe4000f8e02ff */
[----:B------:R-:W-:Y:S02]  /*22470*/  IMAD R12, R12, UR4, RZ ;  /* 0x000000040c0c7c24 */ /* 0x000fe4000f8e02ff */
[----:B------:R-:W-:-:S02]  /*22480*/  IMAD R11, R11, UR4, RZ ;  /* 0x000000040b0b7c24 */ /* 0x000fc4000f8e02ff */
[----:B------:R-:W-:Y:S02]  /*22490*/  IMAD R10, R10, UR4, RZ ;  /* 0x000000040a0a7c24 */ /* 0x000fe4000f8e02ff */
[----:B------:R-:W-:Y:S02]  /*224a0*/  IMAD R9, R9, UR4, RZ ;  /* 0x0000000409097c24 */ /* 0x000fe4000f8e02ff */
[----:B------:R-:W-:Y:S02]  /*224b0*/  IMAD R8, R8, UR4, RZ ;  /* 0x0000000408087c24 */ /* 0x000fe4000f8e02ff */
[----:B------:R-:W-:Y:S02]  /*224c0*/  IMAD R7, R7, UR4, RZ ;  /* 0x0000000407077c24 */ /* 0x000fe4000f8e02ff */
[----:B------:R-:W-:Y:S02]  /*224d0*/  IMAD R4, R4, UR4, RZ ;  /* 0x0000000404047c24 */ /* 0x000fe4000f8e02ff */
[----:B------:R-:W-:-:S02]  /*224e0*/  IMAD R6, R6, UR4, RZ ;  /* 0x0000000406067c24 */ /* 0x000fc4000f8e02ff */
[----:B------:R-:W-:Y:S02]  /*224f0*/  IMAD R5, R5, UR4, RZ ;  /* 0x0000000405057c24 */ /* 0x000fe4000f8e02ff */
[----:B---3--:R-:W-:-:S05]  /*22500*/  IMAD R29, R29, UR4, RZ ;  /* 0x000000041d1d7c24 */ /* 0x008fca000f8e02ff */
[----:B------:R0:W-:Y:S02]  /*22510*/  STL [R1+0x178], R29 ;  /* 0x0001781d01007387 */ /* 0x0001e40000100800 */
[----:B0-----:R-:W-:Y:S02]  /*22520*/  IMAD R29, R28, UR4, RZ ;  /* 0x000000041c1d7c24 */ /* 0x001fe4000f8e02ff */
[----:B------:R-:W-:Y:S02]  /*22530*/  IMAD R28, R27, UR4, RZ ;  /* 0x000000041b1c7c24 */ /* 0x000fe4000f8e02ff */
[----:B------:R-:W-:Y:S02]  /*22540*/  IMAD R27, R26, UR4, RZ ;  /* 0x000000041a1b7c24 */ /* 0x000fe4000f8e02ff */
[----:B------:R-:W-:Y:S01]  /*22550*/  IMAD R26, R25, UR4, RZ ;  /* 0x00000004191a7c24 */ /* 0x000fe2000f8e02ff */
[----:B------:R0:W-:Y:S01]  /*22560*/  STL [R1+0x17c], R29 ;  /* 0x00017c1d01007387 */ /* 0x0001e20000100800 */
[----:B------:R-:W-:-:S02]  /*22570*/  IMAD R25, R24, UR4, RZ ;  /* 0x0000000418197c24 */ /* 0x000fc4000f8e02ff */
[----:B------:R-:W-:Y:S01]  /*22580*/  IMAD R24, R23, UR4, RZ ;  /* 0x0000000417187c24 */ /* 0x000fe2000f8e02ff */
[----:B------:R-:W-:Y:S01]  /*22590*/  STL [R1+0x180], R28 ;  /* 0x0001801c01007387 */ /* 0x000fe20000100800 */
[----:B------:R-:W-:Y:S02]  /*225a0*/  IMAD R23, R22, UR4, RZ ;  /* 0x0000000416177c24 */ /* 0x000fe4000f8e02ff */
[----:B------:R-:W-:Y:S01]  /*225b0*/  IMAD R22, R21, UR4, RZ ;  /* 0x0000000415167c24 */ /* 0x000fe2000f8e02ff */
[----:B------:R-:W-:Y:S01]  /*225c0*/  STL [R1+0x184], R27 ;  /* 0x0001841b01007387 */ /* 0x000fe20000100800 */
[----:B------:R-:W-:Y:S02]  /*225d0*/  IMAD R21, R20, UR4, RZ ;  /* 0x0000000414157c24 */ /* 0x000fe4000f8e02ff */
[----:B------:R-:W-:Y:S01]  /*225e0*/  IMAD R20, R19, UR4, RZ ;  /* 0x0000000413147c24 */ /* 0x000fe2000f8e02ff */
        /* <DEDUP_REMOVED lines=11> */
[----:B------:R-:W-:Y:S04]  /*226a0*/  STL [R1+0x1f4], R20 ;  /* 0x0001f41401007387 */ /* 0x000fe80000100800 */
[----:B------:R-:W-:Y:S04]  /*226b0*/  STL [R1+0x1f8], R19 ;  /* 0x0001f81301007387 */ /* 0x000fe80000100800 */
[----:B------:R-:W-:Y:S04]  /*226c0*/  STL [R1+0x1fc], R18 ;  /* 0x0001fc1201007387 */ /* 0x000fe80000100800 */
[----:B------:R-:W-:Y:S04]  /*226d0*/  STL [R1+0x200], R17 ;  /* 0x0002001101007387 */ /* 0x000fe80000100800 */
[----:B------:R-:W2:Y:S04]  /*226e0*/  LDL.LU R2, [R1+0x3ac] ;  /* 0x0003ac0001027983 */ /* 0x000ea80000300800 */
[----:B------:R-:W-:Y:S04]  /*226f0*/  STL [R1+0x204], R16 ;  /* 0x0002041001007387 */ /* 0x000fe80000100800 */
        /* <DEDUP_REMOVED lines=746> */
[----:B------:R-:W-:-:S03]  /*255a0*/  IMAD R23, R2, UR4, RZ ;  /* 0x0000000402177c24 */ /* 0x000fc6000f8e02ff */
        /* <DEDUP_REMOVED lines=185> */
[----:B------:R-:W-:Y:S01]  /*26140*/  IMAD R27, R26, UR4, RZ ;  /* 0x000000041a1b7c24 */ /* 0x000fe2000f8e02ff */
[----:B------:R0:W-:Y:S01]  /*26150*/  STL [R1+0x388], R29 ;  /* 0x0003881d01007387 */ /* 0x0001e20000100800 */
[----:B------:R-:W-:Y:S02]  /*26160*/  IMAD R26, R25, UR4, RZ ;  /* 0x00000004191a7c24 */ /* 0x000fe4000f8e02ff */
[----:B------:R-:W-:Y:S01]  /*26170*/  IMAD R25, R2, UR4, RZ ;  /* 0x0000000402197c24 */ /* 0x000fe2000f8e02ff */
        /* <DEDUP_REMOVED lines=92> */
[----:B------:R-:W-:Y:S01]  /*26740*/  IMAD R27, R26, UR4, RZ ;  /* 0x000000041a1b7c24 */ /* 0x000fe2000f8e02ff */
[----:B------:R0:W-:Y:S01]  /*26750*/  STL [R1+0x290], R29 ;  /* 0x0002901d01007387 */ /* 0x0001e20000100800 */
[----:B------:R-:W-:-:S03]  /*26760*/  IMAD R26, R3, UR4, RZ ;  /* 0x00000004031a7c24 */ /* 0x000fc6000f8e02ff */
        /* <DEDUP_REMOVED lines=93> */
[----:B------:R-:W-:Y:S01]  /*26d40*/  IMAD R27, R2, UR4, RZ ;  /* 0x00000004021b7c24 */ /* 0x000fe2000f8e02ff */
[----:B------:R0:W-:Y:S04]  /*26d50*/  STL [R1+0x1e0], R29 ;  /* 0x0001e01d01007387 */ /* 0x0001e80000100800 */
        /* <DEDUP_REMOVED lines=32> */
[----:B0-----:R-:W3:Y:S01]  /*26f60*/  LDL.LU R29, [R1+0x138] ;  /* 0x00013800011d7983 */ /* 0x001ee20000300800 */
[----:B--2---:R-:W-:-:S03]  /*26f70*/  IMAD R0, R2, UR4, RZ ;  /* 0x0000000402007c24 */ /* 0x004fc6000f8e02ff */
[----:B------:R-:W2:Y:S04]  /*26f80*/  LDL.LU R28, [R1+0x130] ;  /* 0x00013000011c7983 */ /* 0x000ea80000300800 */
[----:B------:R-:W4:Y:S04]  /*26f90*/  LDL.LU R3, [R1+0x12c] ;  /* 0x00012c0001037983 */ /* 0x000f280000300800 */
[----:B------:R-:W2:Y:S04]  /*26fa0*/  LDL.LU R27, [R1+0x128] ;  /* 0x00012800011b7983 */ /* 0x000ea80000300800 */
[----:B------:R-:W4:Y:S04]  /*26fb0*/  LDL.LU R26, [R1+0x124] ;  /* 0x00012400011a7983 */ /* 0x000f280000300800 */
[----:B------:R0:W-:Y:S04]  /*26fc0*/  STL [R1+0x13c], R0 ;  /* 0x00013c0001007387 */ /* 0x0001e80000100800 */
        /* <DEDUP_REMOVED lines=22> */
[----:B0-----:R-:W4:Y:S04]  /*27130*/  LDL.LU R0, [R1+0xb4] ;  /* 0x0000b40001007983 */ /* 0x001f280000300800 */
[----:B------:R-:W4:Y:S01]  /*27140*/  LDL.LU R2, [R1+0xb8] ;  /* 0x0000b80001027983 */ /* 0x000f220000300800 */
[----:B---3--:R-:W-:-:S05]  /*27150*/  IMAD R29, R29, UR4, RZ ;  /* 0x000000041d1d7c24 */ /* 0x008fca000f8e02ff */
[----:B------:R0:W-:Y:S04]  /*27160*/  STL [R1+0x138], R29 ;  /* 0x0001381d01007387 */ /* 0x0001e80000100800 */
[----:B0-----:R-:W3:Y:S01]  /*27170*/  LDL.LU R29, [R1+0x1bdc] ;  /* 0x001bdc00011d7983 */ /* 0x001ee20000300800 */
[----:B--2---:R-:W-:Y:S02]  /*27180*/  IMAD R27, R27, UR4, RZ ;  /* 0x000000041b1b7c24 */ /* 0x004fe4000f8e02ff */
[----:B----4-:R-:W-:Y:S02]  /*27190*/  IMAD R26, R26, UR4, RZ ;  /* 0x000000041a1a7c24 */ /* 0x010fe4000f8e02ff */
        /* <DEDUP_REMOVED lines=26> */
[----:B------:R-:W2:Y:S04]  /*27340*/  LDL.LU R3, [R1+0xa4] ;  /* 0x0000a40001037983 */ /* 0x000ea80000300800 */
[----:B------:R0:W-:Y:S04]  /*27350*/  STL [R1+0x130], R29 ;  /* 0x0001301d01007387 */ /* 0x0001e80000100800 */
        /* <DEDUP_REMOVED lines=60> */
[----:B------:R-:W4:Y:S04]  /*27720*/  LDL.LU R2, [R1+0x10] ;  /* 0x0000100001027983 */ /* 0x000f280000300800 */
        /* <DEDUP_REMOVED lines=33> */
[----:B------:R0:W-:Y:S04]  /*27940*/  STL [R1+0xac], R29 ;  /* 0x0000ac1d01007387 */ /* 0x0001e80000100800 */
[----:B0-----:R-:W2:Y:S04]  /*27950*/  LDL.LU R29, [R1+0x1bd4] ;  /* 0x001bd400011d7983 */ /* 0x001ea80000300800 */
[----:B------:R0:W-:Y:S04]  /*27960*/  STL [R1+0xa8], R12 ;  /* 0x0000a80c01007387 */ /* 0x0001e80000100800 */
[----:B0-----:R-:W3:Y:S04]  /*27970*/  LDL.LU R12, [R1] ;  /* 0x00000000010c7983 */ /* 0x001ee80000300800 */
        /* <DEDUP_REMOVED lines=53> */
[----:B0-----:R-:W4:Y:S02]  /*27cd0*/  LDL.LU R3, [R1+0x1b68] ;  /* 0x001b680001037983 */ /* 0x001f240000300800 */
[----:B----4-:R-:W-:-:S05]  /*27ce0*/  IMAD R3, R3, UR4, RZ ;  /* 0x0000000403037c24 */ /* 0x010fca000f8e02ff */
[----:B------:R0:W-:Y:S04]  /*27cf0*/  STL [R1+0xc], R3 ;  /* 0x00000c0301007387 */ /* 0x0001e80000100800 */
[----:B0-----:R-:W4:Y:S01]  /*27d00*/  LDL.LU R3, [R1+0x1b64] ;  /* 0x001b640001037983 */ /* 0x001f220000300800 */
[----:B---3--:R-:W-:Y:S01]  /*27d10*/  IMAD R0, R0, 0x2, R4 ;  /* 0x0000000200007824 */ /* 0x008fe200078e0204 */
[----:B----4-:R-:W-:-:S05]  /*27d20*/  LEA R4, P6, R12, R3, 0x1 ;  /* 0x000000030c047211 */ /* 0x010fca00078c08ff */
[----:B------:R0:W-:Y:S02]  /*27d30*/  STL [R1+0x1a94], R4 ;  /* 0x001a940401007387 */ /* 0x0001e40000100800 */
[----:B0-----:R-:W-:-:S05]  /*27d40*/  LEA R4, P0, R5, R3, 0x1 ;  /* 0x0000000305047211 */ /* 0x001fca00078008ff */
[----:B------:R2:W-:Y:S02]  /*27d50*/  STL [R1+0x1a98], R4 ;  /* 0x001a980401007387 */ /* 0x0005e40000100800 */
[----:B--2---:R-:W-:-:S05]  /*27d60*/  LEA R4, P1, R6, R3, 0x1 ;  /* 0x0000000306047211 */ /* 0x004fca00078208ff */
[----:B------:R0:W-:Y:S02]  /*27d70*/  STL [R1+0x1a9c], R4 ;  /* 0x001a9c0401007387 */ /* 0x0001e40000100800 */
[----:B0-----:R-:W-:-:S05]  /*27d80*/  LEA R4, P2, R7, R3, 0x1 ;  /* 0x0000000307047211 */ /* 0x001fca00078408ff */
[----:B------:R0:W-:Y:S02]  /*27d90*/  STL [R1+0x1aa0], R4 ;  /* 0x001aa00401007387 */ /* 0x0001e40000100800 */
[----:B0-----:R-:W-:-:S05]  /*27da0*/  LEA R4, P3, R8, R3, 0x1 ;  /* 0x0000000308047211 */ /* 0x001fca00078608ff */
[----:B------:R0:W-:Y:S02]  /*27db0*/  STL [R1+0x1aa4], R4 ;  /* 0x001aa40401007387 */ /* 0x0001e40000100800 */
[----:B0-----:R-:W-:-:S05]  /*27dc0*/  LEA R4, P4, R9, R3, 0x1 ;  /* 0x0000000309047211 */ /* 0x001fca00078808ff */
[----:B------:R0:W-:Y:S02]  /*27dd0*/  STL [R1+0x1aa8], R4 ;  /* 0x001aa80401007387 */ /* 0x0001e40000100800 */
[----:B0-----:R-:W-:-:S05]  /*27de0*/  LEA R4, P5, R10, R3, 0x1 ;  /* 0x000000030a047211 */ /* 0x001fca00078a08ff */
[----:B------:R0:W-:Y:S04]  /*27df0*/  STL [R1+0x1aac], R4 ;  /* 0x001aac0401007387 */ /* 0x0001e80000100800 */
[----:B0-----:R-:W2:Y:S02]  /*27e00*/  LDL.LU R4, [R1+0x1b60] ;  /* 0x001b600001047983 */ /* 0x001ea40000300800 */
[----:B--2---:R-:W-:-:S05]  /*27e10*/  LEA.HI.X.SX32 R12, R12, R4, 0x1, P6 ;  /* 0x000000040c0c7211 */ /* 0x004fca00030f0eff */
[----:B------:R0:W-:Y:S02]  /*27e20*/  STL [R1+0x1a8c], R12 ;  /* 0x001a8c0c01007387 */ /* 0x0001e40000100800 */
[----:B0-----:R-:W-:-:S05]  /*27e30*/  LEA R12, P6, R11, R3, 0x1 ;  /* 0x000000030b0c7211 */ /* 0x001fca00078c08ff */
[----:B------:R0:W-:Y:S04]  /*27e40*/  STL [R1+0x1a90], R12 ;  /* 0x001a900c01007387 */ /* 0x0001e80000100800 */
[----:B0-----:R-:W2:Y:S01]  /*27e50*/  LDL.LU R12, [R1+0x1b5c] ;  /* 0x001b5c00010c7983 */ /* 0x001ea20000300800 */
[----:B------:R-:W-:-:S05]  /*27e60*/  LEA.HI.X.SX32 R5, R5, R4, 0x1, P0 ;  /* 0x0000000405057211 */ /* 0x000fca00000f0eff */
[----:B------:R2:W-:Y:S02]  /*27e70*/  STL [R1+0x1a84], R5 ;  /* 0x001a840501007387 */ /* 0x0005e40000100800 */
[----:B--2---:R-:W-:-:S05]  /*27e80*/  LEA R5, P0, R12, R3, 0x1 ;  /* 0x000000030c057211 */ /* 0x004fca00078008ff */
[----:B------:R0:W-:Y:S02]  /*27e90*/  STL [R1+0x1a88], R5 ;  /* 0x001a880501007387 */ /* 0x0001e40000100800 */
[----:B0-----:R-:W-:Y:S02]  /*27ea0*/  LEA.HI.X.SX32 R5, R6, R4, 0x1, P1 ;  /* 0x0000000406057211 */ /* 0x001fe400008f0eff */
[----:B------:R-:W-:-:S03]  /*27eb0*/  LEA R6, P1, R13, R3, 0x1 ;  /* 0x000000030d067211 */ /* 0x000fc600078208ff */
[----:B------:R0:W-:Y:S04]  /*27ec0*/  STL [R1+0x1a7c], R5 ;  /* 0x001a7c0501007387 */ /* 0x0001e80000100800 */
[----:B------:R1:W-:Y:S01]  /*27ed0*/  STL [R1+0x1a80], R6 ;  /* 0x001a800601007387 */ /* 0x0003e20000100800 */
[-C--:B0-----:R-:W-:Y:S02]  /*27ee0*/  LEA.HI.X.SX32 R5, R7, R4.reuse, 0x1, P2 ;  /* 0x0000000407057211 */ /* 0x081fe400010f0eff */
[-C--:B------:R-:W-:Y:S02]  /*27ef0*/  LEA R7, P2, R14, R3.reuse, 0x1 ;  /* 0x000000030e077211 */ /* 0x080fe400078408ff */
[----:B-1----:R-:W-:Y:S01]  /*27f00*/  LEA.HI.X.SX32 R6, R8, R4, 0x1, P3 ;  /* 0x0000000408067211 */ /* 0x002fe200018f0eff */
[----:B------:R0:W-:Y:S04]  /*27f10*/  STL [R1+0x1a74], R5 ;  /* 0x001a740501007387 */ /* 0x0001e80000100800 */
[----:B------:R1:W-:Y:S01]  /*27f20*/  STL [R1+0x1a78], R7 ;  /* 0x001a780701007387 */ /* 0x0003e20000100800 */
[----:B0-----:R-:W-:-:S03]  /*27f30*/  LEA R5, P3, R15, R3, 0x1 ;  /* 0x000000030f057211 */ /* 0x001fc600078608ff */
[----:B------:R0:W-:Y:S01]  /*27f40*/  STL [R1+0x1a6c], R6 ;  /* 0x001a6c0601007387 */ /* 0x0001e20000100800 */
[----:B-1----:R-:W-:-:S03]  /*27f50*/  LEA.HI.X.SX32 R7, R9, R4, 0x1, P4 ;  /* 0x0000000409077211 */ /* 0x002fc600020f0eff */
[----:B------:R1:W-:Y:S04]  /*27f60*/  STL [R1+0x1a70], R5 ;  /* 0x001a700501007387 */ /* 0x0003e80000100800 */
[----:B------:R2:W-:Y:S01]  /*27f70*/  STL [R1+0x1a64], R7 ;  /* 0x001a640701007387 */ /* 0x0005e20000100800 */
[----:B0-----:R-:W-:Y:S02]  /*27f80*/  LEA R6, P4, R16, R3, 0x1 ;  /* 0x0000000310067211 */ /* 0x001fe400078808ff */
[----:B-1----:R-:W-:-:S03]  /*27f90*/  LEA.HI.X.SX32 R5, R10, R4, 0x1, P5 ;  /* 0x000000040a057211 */ /* 0x002fc600028f0eff */
[----:B------:R0:W-:Y:S01]  /*27fa0*/  STL [R1+0x1a68], R6 ;  /* 0x001a680601007387 */ /* 0x0001e20000100800 */
[----:B--2---:R-:W-:-:S03]  /*27fb0*/  LEA R7, P5, R17, R3, 0x1 ;  /* 0x0000000311077211 */ /* 0x004fc600078a08ff */
[----:B------:R1:W-:Y:S04]  /*27fc0*/  STL [R1+0x1a5c], R5 ;  /* 0x001a5c0501007387 */ /* 0x0003e80000100800 */
[----:B------:R2:W-:Y:S01]  /*27fd0*/  STL [R1+0x1a60], R7 ;  /* 0x001a600701007387 */ /* 0x0005e20000100800 */
[----:B0-----:R-:W-:Y:S02]  /*27fe0*/  LEA.HI.X.SX32 R6, R11, R4, 0x1, P6 ;  /* 0x000000040b067211 */ /* 0x001fe400030f0eff */
[----:B-1----:R-:W-:-:S03]  /*27ff0*/  LEA R5, P6, R18, R3, 0x1 ;  /* 0x0000000312057211 */ /* 0x002fc600078c08ff */
[----:B------:R0:W-:Y:S01]  /*28000*/  STL [R1+0x1a54], R6 ;  /* 0x001a540601007387 */ /* 0x0001e20000100800 */
[----:B--2---:R-:W-:-:S03]  /*28010*/  LEA.HI.X.SX32 R7, R12, R4, 0x1, P0 ;  /* 0x000000040c077211 */ /* 0x004fc600000f0eff */
[----:B------:R1:W-:Y:S04]  /*28020*/  STL [R1+0x1a58], R5 ;  /* 0x001a580501007387 */ /* 0x0003e80000100800 */
[----:B------:R2:W-:Y:S01]  /*28030*/  STL [R1+0x1a4c], R7 ;  /* 0x001a4c0701007387 */ /* 0x0005e20000100800 */
[-C--:B0-----:R-:W-:Y:S02]  /*28040*/  LEA R6, P0, R19, R3.reuse, 0x1 ;  /* 0x0000000313067211 */ /* 0x081fe400078008ff */
[----:B-1----:R-:W-:Y:S01]  /*28050*/  LEA.HI.X.SX32 R5, R13, R4, 0x1, P1 ;  /* 0x000000040d057211 */ /* 0x002fe200008f0eff */
[----:B--2---:R-:W2:Y:S01]  /*28060*/  LDL.LU R7, [R1+0x4] ;  /* 0x0000040001077983 */ /* 0x004ea20000300800 */
[----:B------:R-:W-:-:S03]  /*28070*/  LEA R8, P1, R20, R3, 0x1 ;  /* 0x0000000314087211 */ /* 0x000fc600078208ff */
[----:B------:R0:W-:Y:S04]  /*28080*/  STL [R1+0x1a50], R6 ;  /* 0x001a500601007387 */ /* 0x0001e80000100800 */
[----:B------:R1:W-:Y:S04]  /*28090*/  STL [R1+0x1a44], R5 ;  /* 0x001a440501007387 */ /* 0x0003e80000100800 */
[----:B0-----:R-:W3:Y:S01]  /*280a0*/  LDL.LU R6, [R1+0x14] ;  /* 0x0000140001067983 */ /* 0x001ee20000300800 */
[----:B-1----:R-:W-:-:S03]  /*280b0*/  LEA.HI.X.SX32 R5, R14, R4, 0x1, P2 ;  /* 0x000000040e057211 */ /* 0x002fc600010f0eff */
[----:B------:R0:W-:Y:S01]  /*280c0*/  STL [R1+0x1a48], R8 ;  /* 0x001a480801007387 */ /* 0x0001e20000100800 */
[----:B------:R-:W-:-:S03]  /*280d0*/  LEA R9, P2, R21, R3, 0x1 ;  /* 0x0000000315097211 */ /* 0x000fc600078408ff */
[----:B------:R1:W-:Y:S01]  /*280e0*/  STL [R1+0x1a3c], R5 ;  /* 0x001a3c0501007387 */ /* 0x0003e20000100800 */
[----:B0-----:R-:W-:-:S03]  /*280f0*/  LEA.HI.X.SX32 R8, R15, R4, 0x1, P3 ;  /* 0x000000040f087211 */ /* 0x001fc600018f0eff */
[----:B-1----:R-:W4:Y:S04]  /*28100*/  LDL.LU R5, [R1+0x1c] ;  /* 0x00001c0001057983 */ /* 0x002f280000300800 */
[----:B------:R0:W-:Y:S04]  /*28110*/  STL [R1+0x1a40], R9 ;  /* 0x001a400901007387 */ /* 0x0001e80000100800 */
[----:B------:R1:W-:Y:S04]  /*28120*/  STL [R1+0x1a34], R8 ;  /* 0x001a340801007387 */ /* 0x0003e80000100800 */
[----:B0-----:R-:W4:Y:S01]  /*28130*/  LDL.LU R9, [R1+0x38] ;  /* 0x0000380001097983 */ /* 0x001f220000300800 */
[----:B------:R-:W-:-:S02]  /*28140*/  LEA R10, P3, R22, R3, 0x1 ;  /* 0x00000003160a7211 */ /* 0x000fc400078608ff */
[-C--:B-1----:R-:W-:Y:S02]  /*28150*/  LEA.HI.X.SX32 R8, R16, R4.reuse, 0x1, P4 ;  /* 0x0000000410087211 */ /* 0x082fe400020f0eff */
[----:B------:R-:W-:Y:S01]  /*28160*/  LEA R11, P4, R23, R3, 0x1 ;  /* 0x00000003170b7211 */ /* 0x000fe200078808ff */
[----:B------:R0:W-:Y:S04]  /*28170*/  STL [R1+0x1a38], R10 ;  /* 0x001a380a01007387 */ /* 0x0001e80000100800 */
[----:B------:R1:W-:Y:S01]  /*28180*/  STL [R1+0x1a2c], R8 ;  /* 0x001a2c0801007387 */ /* 0x0003e20000100800 */
[----:B0-----:R-:W-:-:S03]  /*28190*/  LEA.HI.X.SX32 R10, R17, R4, 0x1, P5 ;  /* 0x00000004110a7211 */ /* 0x001fc600028f0eff */
[----:B------:R0:W-:Y:S01]  /*281a0*/  STL [R1+0x1a30], R11 ;  /* 0x001a300b01007387 */ /* 0x0001e20000100800 */
[----:B-1----:R-:W-:-:S03]  /*281b0*/  LEA R8, P5, R24, R3, 0x1 ;  /* 0x0000000318087211 */ /* 0x002fc600078a08ff */
[----:B------:R1:W-:Y:S01]  /*281c0*/  STL [R1+0x1a24], R10 ;  /* 0x001a240a01007387 */ /* 0x0003e20000100800 */
[----:B0-----:R-:W-:-:S03]  /*281d0*/  LEA.HI.X.SX32 R11, R18, R4, 0x1, P6 ;  /* 0x00000004120b7211 */ /* 0x001fc600030f0eff */
[----:B------:R0:W-:Y:S01]  /*281e0*/  STL [R1+0x1a28], R8 ;  /* 0x001a280801007387 */ /* 0x0001e20000100800 */
[----:B-1----:R-:W-:-:S03]  /*281f0*/  LEA R10, P6, R25, R3, 0x1 ;  /* 0x00000003190a7211 */ /* 0x002fc600078c08ff */
[----:B------:R-:W-:Y:S01]  /*28200*/  STL [R1+0x1a1c], R11 ;  /* 0x001a1c0b01007387 */ /* 0x000fe20000100800 */
[----:B0-----:R-:W-:-:S03]  /*28210*/  LEA.HI.X.SX32 R8, R19, R4, 0x1, P0 ;  /* 0x0000000413087211 */ /* 0x001fc600000f0eff */
[----:B------:R-:W4:Y:S04]  /*28220*/  LDL.LU R19, [R1+0x50] ;  /* 0x0000500001137983 */ /* 0x000f280000300800 */
[----:B------:R0:W-:Y:S04]  /*28230*/  STL [R1+0x1a20], R10 ;  /* 0x001a200a01007387 */ /* 0x0001e80000100800 */
[----:B------:R1:W-:Y:S01]  /*28240*/  STL [R1+0x1a14], R8 ;  /* 0x001a140801007387 */ /* 0x0003e20000100800 */
[----:B0-----:R-:W-:Y:S02]  /*28250*/  LEA R10, P0, R26, R3, 0x1 ;  /* 0x000000031a0a7211 */ /* 0x001fe400078008ff */
[----:B-1----:R-:W-:-:S02]  /*28260*/  LEA.HI.X.SX32 R8, R20, R4, 0x1, P1 ;  /* 0x0000000414087211 */ /* 0x002fc400008f0eff */
[----:B------:R-:W4:Y:S04]  /*28270*/  LDL.LU R20, [R1+0x40] ;  /* 0x0000400001147983 */ /* 0x000f280000300800 */
[----:B------:R0:W-:Y:S04]  /*28280*/  STL [R1+0x1a18], R10 ;  /* 0x001a180a01007387 */ /* 0x0001e80000100800 */
[----:B------:R-:W4:Y:S04]  /*28290*/  LDL.LU R18, [R1+0x58] ;  /* 0x0000580001127983 */ /* 0x000f280000300800 */
[----:B------:R1:W-:Y:S01]  /*282a0*/  STL [R1+0x1a0c], R8 ;  /* 0x001a0c0801007387 */ /* 0x0003e20000100800 */
[----:B0-----:R-:W-:-:S03]  /*282b0*/  LEA.HI.X.SX32 R10, R21, R4, 0x1, P2 ;  /* 0x00000004150a7211 */ /* 0x001fc600010f0eff */
[----:B------:R-:W4:Y:S01]  /*282c0*/  LDL.LU R21, [R1+0x3c] ;  /* 0x00003c0001157983 */ /* 0x000f220000300800 */
[----:B-1----:R-:W-:-:S05]  /*282d0*/  LEA R8, P1, R27, R3, 0x1 ;  /* 0x000000031b087211 */ /* 0x002fca00078208ff */
[----:B------:R0:W-:Y:S01]  /*282e0*/  STL [R1+0x1a10], R8 ;  /* 0x001a100801007387 */ /* 0x0001e20000100800 */
[----:B------:R-:W-:-:S03]  /*282f0*/  LEA R11, P2, R28, R3, 0x1 ;  /* 0x000000031c0b7211 */ /* 0x000fc600078408ff */
[----:B0-----:R-:W4:Y:S04]  /*28300*/  LDL.LU R8, [R1+0x60] ;  /* 0x0000600001087983 */ /* 0x001f280000300800 */
[----:B------:R0:W-:Y:S04]  /*28310*/  STL [R1+0x1a04], R10 ;  /* 0x001a040a01007387 */ /* 0x0001e80000100800 */
[----:B------:R-:W4:Y:S01]  /*28320*/  LDL.LU R17, [R1+0x70] ;  /* 0x0000700001117983 */ /* 0x000f220000300800 */
[----:B0-----:R-:W-:-:S03]  /*28330*/  LEA.HI.X.SX32 R10, R22, R4, 0x1, P3 ;  /* 0x00000004160a7211 */ /* 0x001fc600018f0eff */
[----:B------:R0:W-:Y:S04]  /*28340*/  STL [R1+0x1a08], R11 ;  /* 0x001a080b01007387 */ /* 0x0001e80000100800 */
[----:B------:R1:W-:Y:S04]  /*28350*/  STL [R1+0x19fc], R10 ;  /* 0x0019fc0a01007387 */ /* 0x0003e80000100800 */
[----:B------:R-:W4:Y:S01]  /*28360*/  LDL.LU R16, [R1+0x88] ;  /* 0x0000880001107983 */ /* 0x000f220000300800 */
[----:B0-----:R-:W-:Y:S02]  /*28370*/  LEA R11, P3, R29, R3, 0x1 ;  /* 0x000000031d0b7211 */ /* 0x001fe400078608ff */
[----:B-1----:R-:W-:-:S03]  /*28380*/  LEA.HI.X.SX32 R10, R23, R4, 0x1, P4 ;  /* 0x00000004170a7211 */ /* 0x002fc600020f0eff */
[----:B------:R-:W-:Y:S04]  /*28390*/  STL [R1+0x1a00], R11 ;  /* 0x001a000b01007387 */ /* 0x000fe80000100800 */
[----:B------:R0:W-:Y:S04]  /*283a0*/  STL [R1+0x19f4], R10 ;  /* 0x0019f40a01007387 */ /* 0x0001e80000100800 */
[----:B------:R-:W4:Y:S01]  /*283b0*/  LDL.LU R15, [R1+0xa0] ;  /* 0x0000a000010f7983 */ /* 0x000f220000300800 */
[----:B0-----:R-:W-:Y:S02]  /*283c0*/  LEA.HI.X.SX32 R10, R24, R4, 0x1, P5 ;  /* 0x00000004180a7211 */ /* 0x001fe400028f0eff */
[----:B--2---:R-:W-:-:S05]  /*283d0*/  LEA R11, P4, R7, R3, 0x1 ;  /* 0x00000003070b7211 */ /* 0x004fca00078808ff */
[----:B------:R3:W-:Y:S04]  /*283e0*/  STL [R1+0x19f8], R11 ;  /* 0x0019f80b01007387 */ /* 0x0007e80000100800 */
[----:B------:R0:W-:Y:S04]  /*283f0*/  STL [R1+0x19ec], R10 ;  /* 0x0019ec0a01007387 */ /* 0x0001e80000100800 */
[----:B------:R-:W2:Y:S01]  /*28400*/  LDL.LU R14, [R1+0xb0] ;  /* 0x0000b000010e7983 */ /* 0x000ea20000300800 */
[----:B---3--:R-:W-:Y:S02]  /*28410*/  LEA R11, P5, R6, R3, 0x1 ;  /* 0x00000003060b7211 */ /* 0x008fe400078a08ff */
[----:B0-----:R-:W-:-:S03]  /*28420*/  LEA.HI.X.SX32 R10, R25, R4, 0x1, P6 ;  /* 0x00000004190a7211 */ /* 0x001fc600030f0eff */
[----:B------:R4:W-:Y:S04]  /*28430*/  STL [R1+0x19f0], R11 ;  /* 0x0019f00b01007387 */ /* 0x0009e80000100800 */
[----:B------:R0:W-:Y:S04]  /*28440*/  STL [R1+0x19e4], R10 ;  /* 0x0019e40a01007387 */ /* 0x0001e80000100800 */
[----:B------:R-:W3:Y:S01]  /*28450*/  LDL.LU R13, [R1+0xbc] ;  /* 0x0000bc00010d7983 */ /* 0x000ee20000300800 */
[----:B----4-:R-:W-:Y:S02]  /*28460*/  LEA R11, P6, R5, R3, 0x1 ;  /* 0x00000003050b7211 */ /* 0x010fe400078c08ff */
[----:B0-----:R-:W-:-:S03]  /*28470*/  LEA.HI.X.SX32 R10, R26, R4, 0x1, P0 ;  /* 0x000000041a0a7211 */ /* 0x001fc600000f0eff */
[----:B------:R0:W-:Y:S04]  /*28480*/  STL [R1+0x19e8], R11 ;  /* 0x0019e80b01007387 */ /* 0x0001e80000100800 */
[----:B------:R1:W-:Y:S04]  /*28490*/  STL [R1+0x19dc], R10 ;  /* 0x0019dc0a01007387 */ /* 0x0003e80000100800 */
[----:B------:R-:W4:Y:S01]  /*284a0*/  LDL.LU R12, [R1+0xc4] ;  /* 0x0000c400010c7983 */ /* 0x000f220000300800 */
[----:B0-----:R-:W-:Y:S02]  /*284b0*/  LEA R11, P0, R9, R3, 0x1 ;  /* 0x00000003090b7211 */ /* 0x001fe400078008ff */
[----:B-1----:R-:W-:-:S03]  /*284c0*/  LEA.HI.X.SX32 R10, R27, R4, 0x1, P1 ;  /* 0x000000041b0a7211 */ /* 0x002fc600008f0eff */
[----:B------:R0:W-:Y:S04]  /*284d0*/  STL [R1+0x19e0], R11 ;  /* 0x0019e00b01007387 */ /* 0x0001e80000100800 */
[----:B------:R1:W-:Y:S04]  /*284e0*/  STL [R1+0x19d4], R10 ;  /* 0x0019d40a01007387 */ /* 0x0003e80000100800 */
[----:B0-----:R-:W4:Y:S01]  /*284f0*/  LDL.LU R11, [R1+0xd0] ;  /* 0x0000d000010b7983 */ /* 0x001f220000300800 */
[----:B-1----:R-:W-:Y:S02]  /*28500*/  LEA.HI.X.SX32 R10, R28, R4, 0x1, P2 ;  /* 0x000000041c0a7211 */ /* 0x002fe400010f0eff */
[----:B------:R-:W-:-:S02]  /*28510*/  LEA R23, P2, R20, R3, 0x1 ;  /* 0x0000000314177211 */ /* 0x000fc400078408ff */
[----:B------:R-:W-:-:S05]  /*28520*/  LEA R22, P1, R21, R3, 0x1 ;  /* 0x0000000315167211 */ /* 0x000fca00078208ff */
[----:B------:R0:W-:Y:S04]  /*28530*/  STL [R1+0x19d8], R22 ;  /* 0x0019d81601007387 */ /* 0x0001e80000100800 */
[----:B------:R1:W-:Y:S01]  /*28540*/  STL [R1+0x19cc], R10 ;  /* 0x0019cc0a01007387 */ /* 0x0003e20000100800 */
[----:B0-----:R-:W-:-:S03]  /*28550*/  LEA.HI.X.SX32 R22, R29, R4, 0x1, P3 ;  /* 0x000000041d167211 */ /* 0x001fc600018f0eff */
[----:B-1----:R-:W4:Y:S04]  /*28560*/  LDL.LU R10, [R1+0x160] ;  /* 0x00016000010a7983 */ /* 0x002f280000300800 */
[----:B------:R0:W-:Y:S04]  /*28570*/  STL [R1+0x19d0], R23 ;  /* 0x0019d01701007387 */ /* 0x0001e80000100800 */
[----:B------:R1:W-:Y:S01]  /*28580*/  STL [R1+0xad0], R22 ;  /* 0x000ad01601007387 */ /* 0x0003e20000100800 */
[----:B0-----:R-:W-:Y:S02]  /*28590*/  LEA R23, P3, R19, R3, 0x1 ;  /* 0x0000000313177211 */ /* 0x001fe400078608ff */
[----:B-1----:R-:W-:-:S02]  /*285a0*/  LEA.HI.X.SX32 R22, R7, R4, 0x1, P4 ;  /* 0x0000000407167211 */ /* 0x002fc400020f0eff */
[----:B------:R-:W4:Y:S04]  /*285b0*/  LDL.LU R7, [R1+0x164] ;  /* 0x0001640001077983 */ /* 0x000f280000300800 */
[----:B------:R-:W-:Y:S04]  /*285c0*/  STL [R1+0xaf0], R23 ;  /* 0x000af01701007387 */ /* 0x000fe80000100800 */
[----:B------:R0:W-:Y:S02]  /*285d0*/  STL [R1+0xad4], R22 ;  /* 0x000ad41601007387 */ /* 0x0001e40000100800 */
[----:B0-----:R-:W-:-:S02]  /*285e0*/  LEA.HI.X.SX32 R22, R6, R4, 0x1, P5 ;  /* 0x0000000406167211 */ /* 0x001fc400028f0eff */
[----:B------:R-:W4:Y:S01]  /*285f0*/  LDL.LU R6, [R1+0x168] ;  /* 0x0001680001067983 */ /* 0x000f220000300800 */
[----:B------:R-:W-:-:S05]  /*28600*/  LEA R23, P4, R18, R3, 0x1 ;  /* 0x0000000312177211 */ /* 0x000fca00078808ff */
[----:B------:R0:W-:Y:S04]  /*28610*/  STL [R1+0xaf8], R23 ;  /* 0x000af81701007387 */ /* 0x0001e80000100800 */
[----:B------:R1:W-:Y:S01]  /*28620*/  STL [R1+0xad8], R22 ;  /* 0x000ad81601007387 */ /* 0x0003e20000100800 */
[-C--:B0-----:R-:W-:Y:S02]  /*28630*/  LEA R23, P5, R8, R3.reuse, 0x1 ;  /* 0x0000000308177211 */ /* 0x081fe400078a08ff */
[----:B-1----:R-:W-:Y:S02]  /*28640*/  LEA.HI.X.SX32 R22, R5, R4, 0x1, P6 ;  /* 0x0000000405167211 */ /* 0x002fe400030f0eff */
[----:B------:R-:W4:Y:S04]  /*28650*/  LDL.LU R5, [R1+0x16c] ;  /* 0x00016c0001057983 */ /* 0x000f280000300800 */
[----:B------:R0:W-:Y:S04]  /*28660*/  STL [R1+0xb00], R23 ;  /* 0x000b001701007387 */ /* 0x0001e80000100800 */
[----:B------:R1:W-:Y:S01]  /*28670*/  STL [R1+0xadc], R22 ;  /* 0x000adc1601007387 */ /* 0x0003e20000100800 */
[----:B0-----:R-:W-:-:S02]  /*28680*/  LEA R23, P6, R17, R3, 0x1 ;  /* 0x0000000311177211 */ /* 0x001fc400078c08ff */
        /* <DEDUP_REMOVED lines=10> */
[-C--:B-1----:R-:W-:Y:S02]  /*28730*/  LEA.HI.X.SX32 R22, R20, R4.reuse, 0x1, P2 ;  /* 0x0000000414167211 */ /* 0x082fe400010f0eff */
[----:B------:R-:W4:Y:S04]  /*28740*/  LDL.LU R20, [R1+0x178] ;  /* 0x0001780001147983 */ /* 0x000f280000300800 */
[----:B------:R-:W-:Y:S04]  /*28750*/  STL [R1+0xb18], R23 ;  /* 0x000b181701007387 */ /* 0x000fe80000100800 */
[----:B------:R0:W-:Y:S02]  /*28760*/  STL [R1+0xae8], R22 ;  /* 0x000ae81601007387 */ /* 0x0001e40000100800 */
[----:B0-----:R-:W-:-:S02]  /*28770*/  LEA.HI.X.SX32 R22, R19, R4, 0x1, P3 ;  /* 0x0000000413167211 */ /* 0x001fc400018f0eff */
[----:B------:R-:W4:Y:S01]  /*28780*/  LDL.LU R19, [R1+0x17c] ;  /* 0x00017c0001137983 */ /* 0x000f220000300800 */
[----:B--2---:R-:W-:-:S05]  /*28790*/  LEA R23, P2, R14, R3, 0x1 ;  /* 0x000000030e177211 */ /* 0x004fca00078408ff */
[----:B------:R3:W-:Y:S04]  /*287a0*/  STL [R1+0xb20], R23 ;  /* 0x000b201701007387 */ /* 0x0007e80000100800 */
[----:B------:R0:W-:Y:S01]  /*287b0*/  STL [R1+0xaec], R22 ;  /* 0x000aec1601007387 */ /* 0x0001e20000100800 */
[-C--:B---3--:R-:W-:Y:S02]  /*287c0*/  LEA R23, P3, R13, R3.reuse, 0x1 ;  /* 0x000000030d177211 */ /* 0x088fe400078608ff */
[----:B0-----:R-:W-:Y:S02]  /*287d0*/  LEA.HI.X.SX32 R22, R18, R4, 0x1, P4 ;  /* 0x0000000412167211 */ /* 0x001fe400020f0eff */
[----:B------:R-:W2:Y:S04]  /*287e0*/  LDL.LU R18, [R1+0x180] ;  /* 0x0001800001127983 */ /* 0x000ea80000300800 */
[----:B------:R4:W-:Y:S04]  /*287f0*/  STL [R1+0xb28], R23 ;  /* 0x000b281701007387 */ /* 0x0009e80000100800 */
[----:B------:R0:W-:Y:S01]  /*28800*/  STL [R1+0xaf4], R22 ;  /* 0x000af41601007387 */ /* 0x0001e20000100800 */
[----:B----4-:R-:W-:-:S02]  /*28810*/  LEA R23, P4, R12, R3, 0x1 ;  /* 0x000000030c177211 */ /* 0x010fc400078808ff */
[----:B0-----:R-:W-:Y:S02]  /*28820*/  LEA.HI.X.SX32 R22, R8, R4, 0x1, P5 ;  /* 0x0000000408167211 */ /* 0x001fe400028f0eff */
[----:B------:R-:W3:Y:S04]  /*28830*/  LDL.LU R8, [R1+0x184] ;  /* 0x0001840001087983 */ /* 0x000ee80000300800 */
        /* <DEDUP_REMOVED lines=9> */
[----:B------:R-:W-:-:S05]  /*288d0*/  LEA R23, P6, R10, R3, 0x1 ;  /* 0x000000030a177211 */ /* 0x000fca00078c08ff */
[----:B------:R-:W-:Y:S04]  /*288e0*/  STL [R1+0xb40], R23 ;  /* 0x000b401701007387 */ /* 0x000fe80000100800 */
[----:B------:R0:W-:Y:S02]  /*288f0*/  STL [R1+0xb0c], R22 ;  /* 0x000b0c1601007387 */ /* 0x0001e40000100800 */
[----:B0-----:R-:W-:Y:S02]  /*28900*/  LEA.HI.X.SX32 R22, R15, R4, 0x1, P1 ;  /* 0x000000040f167211 */ /* 0x001fe400008f0eff */
[-C--:B------:R-:W-:Y:S01]  /*28910*/  LEA R23, P0, R7, R3.reuse, 0x1 ;  /* 0x0000000307177211 */ /* 0x080fe200078008ff */
        /* <DEDUP_REMOVED lines=36> */
[----:B------:R-:W-:Y:S04]  /*28b60*/  STL [R1+0xb80], R23 ;  /* 0x000b801701007387 */ /* 0x000fe80000100800 */
[----:B------:R0:W-:Y:S02]  /*28b70*/  STL [R1+0xb4c], R22 ;  /* 0x000b4c1601007387 */ /* 0x0001e40000100800 */
[----:B0-----:R-:W-:Y:S02]  /*28b80*/  LEA.HI.X.SX32 R22, R5, R4, 0x1, P2 ;  /* 0x0000000405167211 */ /* 0x001fe400010f0eff */
[-C--:B---3--:R-:W-:Y:S01]  /*28b90*/  LEA R23, P1, R8, R3.reuse, 0x1 ;  /* 0x0000000308177211 */ /* 0x088fe200078208ff */
        /* <DEDUP_REMOVED lines=19> */
[----:B------:R-:W4:Y:S01]  /*28cd0*/  LDL.LU R19, [R1+0x214] ;  /* 0x0002140001137983 */ /* 0x000f220000300800 */
[----:B------:R-:W-:-:S05]  /*28ce0*/  LEA R23, P5, R14, R3, 0x1 ;  /* 0x000000030e177211 */ /* 0x000fca00078a08ff */
[----:B------:R-:W-:Y:S04]  /*28cf0*/  STL [R1+0xba8], R23 ;  /* 0x000ba81701007387 */ /* 0x000fe80000100800 */
[----:B------:R0:W-:Y:S02]  /*28d00*/  STL [R1+0xb74], R22 ;  /* 0x000b741601007387 */ /* 0x0001e40000100800 */
[-C--:B0-----:R-:W-:Y:S02]  /*28d10*/  LEA.HI.X.SX32 R22, R18, R4.reuse, 0x1, P0 ;  /* 0x0000000412167211 */ /* 0x081fe400000f0eff */
[----:B------:R-:W-:Y:S01]  /*28d20*/  LEA R23, P6, R13, R3, 0x1 ;  /* 0x000000030d177211 */ /* 0x000fe200078c08ff */
        /* <DEDUP_REMOVED lines=34> */
[----:B------:R-:W2:Y:S01]  /*28f50*/  LDL.LU R12, [R1+0x2c8] ;  /* 0x0002c800010c7983 */ /* 0x000ea20000300800 */
[----:B---3--:R-:W-:-:S05]  /*28f60*/  LEA R23, P6, R9, R3, 0x1 ;  /* 0x0000000309177211 */ /* 0x008fca00078c08ff */
[----:B------:R-:W-:Y:S04]  /*28f70*/  STL [R1+0xbe8], R23 ;  /* 0x000be81701007387 */ /* 0x000fe80000100800 */
[----:B------:R0:W-:Y:S02]  /*28f80*/  STL [R1+0xbb4], R22 ;  /* 0x000bb41601007387 */ /* 0x0001e40000100800 */
[----:B0-----:R-:W-:Y:S02]  /*28f90*/  LEA.HI.X.SX32 R22, R11, R4, 0x1, P1 ;  /* 0x000000040b167211 */ /* 0x001fe400008f0eff */
[-C--:B----4-:R-:W-:Y:S01]  /*28fa0*/  LEA R23, P0, R21, R3.reuse, 0x1 ;  /* 0x0000000315177211 */ /* 0x090fe200078008ff */
        /* <DEDUP_REMOVED lines=59> */
[----:B------:R-:W3:Y:S01]  /*29360*/  LDL.LU R16, [R1+0x31c] ;  /* 0x00031c0001107983 */ /* 0x000ee20000300800 */
[----:B----4-:R-:W-:-:S05]  /*29370*/  LEA R23, P5, R10, R3, 0x1 ;  /* 0x000000030a177211 */ /* 0x010fca00078a08ff */
        /* <DEDUP_REMOVED lines=948> */
[----:B--2---:R-:W-:Y:S01]  /*2cec0*/  LEA R23, P6, R5, R3, 0x1 ;  /* 0x0000000305177211 */ /* 0x004fe200078c08ff */
[----:B------:R-:W2:Y:S04]  /*2ced0*/  LDL.LU R13, [R1+0x608] ;  /* 0x00060800010d7983 */ /* 0x000ea80000300800 */
[----:B------:R-:W-:Y:S04]  /*2cee0*/  STL [R1+0x1240], R23 ;  /* 0x0012401701007387 */ /* 0x000fe80000100800 */
[----:B------:R0:W-:Y:S02]  /*2cef0*/  STL [R1+0x120c], R22 ;  /* 0x00120c1601007387 */ /* 0x0001e40000100800 */
[----:B0-----:R-:W-:-:S02]  /*2cf00*/  LEA.HI.X.SX32 R22, R12, R4, 0x1, P1 ;  /* 0x000000040c167211 */ /* 0x001fc400008f0eff */
        /* <DEDUP_REMOVED lines=50> */
[----:B--2---:R-:W-:Y:S01]  /*2d230*/  LEA R23, P3, R13, R3, 0x1 ;  /* 0x000000030d177211 */ /* 0x004fe200078608ff */
[----:B------:R-:W2:Y:S04]  /*2d240*/  LDL.LU R18, [R1+0x5d8] ;  /* 0x0005d80001127983 */ /* 0x000ea80000300800 */
[----:B------:R-:W-:Y:S04]  /*2d250*/  STL [R1+0x1298], R23 ;  /* 0x0012981701007387 */ /* 0x000fe80000100800 */
[----:B------:R0:W-:Y:S02]  /*2d260*/  STL [R1+0x1264], R22 ;  /* 0x0012641601007387 */ /* 0x0001e40000100800 */
[----:B0-----:R-:W-:-:S02]  /*2d270*/  LEA.HI.X.SX32 R22, R8, R4, 0x1, P5 ;  /* 0x0000000408167211 */ /* 0x001fc400028f0eff */
[----:B------:R-:W-:Y:S01]  /*2d280*/  LEA R23, P4, R12, R3, 0x1 ;  /* 0x000000030c177211 */ /* 0x000fe200078808ff */
        /* <DEDUP_REMOVED lines=53> */
[-C--:B0-----:R-:W-:Y:S02]  /*2d5e0*/  LEA.HI.X.SX32 R22, R5, R4.reuse, 0x1, P2 ;  /* 0x0000000405167211 */ /* 0x081fe400010f0eff */
[----:B------:R-:W-:Y:S01]  /*2d5f0*/  LEA R23, P1, R8, R3, 0x1 ;  /* 0x0000000308177211 */ /* 0x000fe200078208ff */
        /* <DEDUP_REMOVED lines=9> */
[----:B---3--:R-:W-:Y:S01]  /*2d690*/  LEA R23, P3, R16, R3, 0x1 ;  /* 0x0000000310177211 */ /* 0x008fe200078608ff */
[----:B------:R-:W3:Y:S04]  /*2d6a0*/  LDL.LU R21, [R1+0x588] ;  /* 0x0005880001157983 */ /* 0x000ee80000300800 */
[----:B------:R-:W-:Y:S04]  /*2d6b0*/  STL [R1+0x1308], R23 ;  /* 0x0013081701007387 */ /* 0x000fe80000100800 */
[----:B------:R0:W-:Y:S02]  /*2d6c0*/  STL [R1+0x12d4], R22 ;  /* 0x0012d41601007387 */ /* 0x0001e40000100800 */
[----:B0-----:R-:W-:-:S02]  /*2d6d0*/  LEA.HI.X.SX32 R22, R20, R4, 0x1, P5 ;  /* 0x0000000414167211 */ /* 0x001fc400028f0eff */
        /* <DEDUP_REMOVED lines=55> */
[----:B------:R-:W-:Y:S01]  /*2da50*/  LEA R23, P1, R20, R3, 0x1 ;  /* 0x0000000314177211 */ /* 0x000fe200078208ff */
        /* <DEDUP_REMOVED lines=49> */
[----:B---3--:R-:W-:Y:S01]  /*2dd70*/  LEA R23, P4, R11, R3, 0x1 ;  /* 0x000000030b177211 */ /* 0x008fe200078808ff */
[----:B------:R-:W2:Y:S04]  /*2dd80*/  LDL.LU R17, [R1+0x52c] ;  /* 0x00052c0001117983 */ /* 0x000ea80000300800 */
        /* <DEDUP_REMOVED lines=686> */
[----:B------:R0:W-:Y:S01]  /*30870*/  STL [R1+0x17cc], R22 ;  /* 0x0017cc1601007387 */ /* 0x0001e20000100800 */
[-C--:B------:R-:W-:Y:S02]  /*30880*/  LEA.HI.X.SX32 R14, R14, R4.reuse, 0x1, P4 ;  /* 0x000000040e0e7211 */ /* 0x080fe400020f0eff */
[----:B0-----:R-:W-:Y:S02]  /*30890*/  LEA.HI.X.SX32 R22, R15, R4, 0x1, P3 ;  /* 0x000000040f167211 */ /* 0x001fe400018f0eff */
[----:B------:R-:W4:Y:S01]  /*308a0*/  LDL.LU R15, [R1+0x10c] ;  /* 0x00010c00010f7983 */ /* 0x000f220000300800 */
[----:B------:R-:W-:-:S05]  /*308b0*/  LEA R23, P2, R7, R3, 0x1 ;  /* 0x0000000307177211 */ /* 0x000fca00078408ff */
[----:B------:R-:W-:Y:S04]  /*308c0*/  STL [R1+0x1808], R23 ;  /* 0x0018081701007387 */ /* 0x000fe80000100800 */
[----:B------:R0:W-:Y:S04]  /*308d0*/  STL [R1+0x17d4], R22 ;  /* 0x0017d41601007387 */ /* 0x0001e80000100800 */
[----:B0-----:R-:W4:Y:S01]  /*308e0*/  LDL.LU R22, [R1+0x108] ;  /* 0x0001080001167983 */ /* 0x001f220000300800 */
[----:B------:R-:W-:-:S05]  /*308f0*/  LEA R23, P3, R6, R3, 0x1 ;  /* 0x0000000306177211 */ /* 0x000fca00078608ff */
[----:B------:R-:W-:Y:S04]  /*30900*/  STL [R1+0x1810], R23 ;  /* 0x0018101701007387 */ /* 0x000fe80000100800 */
[----:B------:R0:W-:Y:S04]  /*30910*/  STL [R1+0x17dc], R14 ;  /* 0x0017dc0e01007387 */ /* 0x0001e80000100800 */
[----:B0-----:R-:W4:Y:S01]  /*30920*/  LDL.LU R14, [R1+0x104] ;  /* 0x00010400010e7983 */ /* 0x001f220000300800 */
[----:B------:R-:W-:Y:S02]  /*30930*/  LEA.HI.X.SX32 R13, R13, R4, 0x1, P5 ;  /* 0x000000040d0d7211 */ /* 0x000fe400028f0eff */
[----:B------:R-:W-:-:S02]  /*30940*/  LEA R23, P4, R5, R3, 0x1 ;  /* 0x0000000305177211 */ /* 0x000fc400078808ff */
[----:B------:R-:W-:-:S03]  /*30950*/  LEA.HI.X.SX32 R12, R12, R4, 0x1, P6 ;  /* 0x000000040c0c7211 */ /* 0x000fc600030f0eff */
[----:B------:R-:W-:Y:S04]  /*30960*/  STL [R1+0x1818], R23 ;  /* 0x0018181701007387 */ /* 0x000fe80000100800 */
[----:B------:R0:W-:Y:S01]  /*30970*/  STL [R1+0x17e4], R13 ;  /* 0x0017e40d01007387 */ /* 0x0001e20000100800 */
[----:B------:R-:W-:-:S03]  /*30980*/  LEA.HI.X.SX32 R11, R11, R4, 0x1, P0 ;  /* 0x000000040b0b7211 */ /* 0x000fc600000f0eff */
[----:B0-----:R-:W4:Y:S01]  /*30990*/  LDL.LU R13, [R1+0x100] ;  /* 0x00010000010d7983 */ /* 0x001f220000300800 */
[----:B------:R-:W-:-:S05]  /*309a0*/  LEA R23, P5, R9, R3, 0x1 ;  /* 0x0000000309177211 */ /* 0x000fca00078a08ff */
        /* <DEDUP_REMOVED lines=9> */
[----:B--2---:R-:W-:-:S05]  /*30a40*/  LEA R23, P0, R20, R3, 0x1 ;  /* 0x0000000314177211 */ /* 0x004fca00078008ff */
[----:B------:R-:W-:Y:S04]  /*30a50*/  STL [R1+0x1830], R23 ;  /* 0x0018301701007387 */ /* 0x000fe80000100800 */
[----:B------:R0:W-:Y:S01]  /*30a60*/  STL [R1+0x17fc], R10 ;  /* 0x0017fc0a01007387 */ /* 0x0001e20000100800 */
[----:B------:R-:W-:-:S03]  /*30a70*/  LEA.HI.X.SX32 R6, R6, R4, 0x1, P3 ;  /* 0x0000000406067211 */ /* 0x000fc600018f0eff */
[----:B0-----:R-:W2:Y:S01]  /*30a80*/  LDL.LU R10, [R1+0xf4] ;  /* 0x0000f400010a7983 */ /* 0x001ea20000300800 */
[----:B---3--:R-:W-:-:S05]  /*30a90*/  LEA R23, P1, R19, R3, 0x1 ;  /* 0x0000000313177211 */ /* 0x008fca00078208ff */
[----:B------:R-:W-:Y:S04]  /*30aa0*/  STL [R1+0x1838], R23 ;  /* 0x0018381701007387 */ /* 0x000fe80000100800 */
[----:B------:R0:W-:Y:S04]  /*30ab0*/  STL [R1+0x1804], R7 ;  /* 0x0018040701007387 */ /* 0x0001e80000100800 */
[----:B0-----:R-:W3:Y:S01]  /*30ac0*/  LDL.LU R7, [R1+0xf0] ;  /* 0x0000f00001077983 */ /* 0x001ee20000300800 */
[----:B------:R-:W-:-:S05]  /*30ad0*/  LEA R23, P2, R18, R3, 0x1 ;  /* 0x0000000312177211 */ /* 0x000fca00078408ff */
[----:B------:R-:W-:Y:S04]  /*30ae0*/  STL [R1+0x1840], R23 ;  /* 0x0018401701007387 */ /* 0x000fe80000100800 */
[----:B------:R0:W-:Y:S02]  /*30af0*/  STL [R1+0x180c], R6 ;  /* 0x00180c0601007387 */ /* 0x0001e40000100800 */
[-C--:B0-----:R-:W-:Y:S02]  /*30b00*/  LEA.HI.X.SX32 R6, R5, R4.reuse, 0x1, P4 ;  /* 0x0000000405067211 */ /* 0x081fe400020f0eff */
[----:B------:R-:W-:Y:S01]  /*30b10*/  LEA R23, P3, R8, R3, 0x1 ;  /* 0x0000000308177211 */ /* 0x000fe200078608ff */
[----:B------:R-:W3:Y:S04]  /*30b20*/  LDL.LU R5, [R1+0xec] ;  /* 0x0000ec0001057983 */ /* 0x000ee80000300800 */
[----:B------:R-:W-:Y:S04]  /*30b30*/  STL [R1+0x1848], R23 ;  /* 0x0018481701007387 */ /* 0x000fe80000100800 */
[----:B------:R0:W-:Y:S01]  /*30b40*/  STL [R1+0x1814], R6 ;  /* 0x0018140601007387 */ /* 0x0001e20000100800 */
[----:B------:R-:W-:-:S03]  /*30b50*/  LEA.HI.X.SX32 R24, R9, R4, 0x1, P5 ;  /* 0x0000000409187211 */ /* 0x000fc600028f0eff */
[----:B0-----:R-:W3:Y:S01]  /*30b60*/  LDL.LU R6, [R1+0xe8] ;  /* 0x0000e80001067983 */ /* 0x001ee20000300800 */
[----:B----4-:R-:W-:-:S05]  /*30b70*/  LEA R23, P4, R17, R3, 0x1 ;  /* 0x0000000311177211 */ /* 0x010fca00078808ff */
[----:B------:R0:W-:Y:S04]  /*30b80*/  STL [R1+0x1850], R23 ;  /* 0x0018501701007387 */ /* 0x0001e80000100800 */
[----:B------:R-:W4:Y:S04]  /*30b90*/  LDL.LU R9, [R1+0xe4] ;  /* 0x0000e40001097983 */ /* 0x000f280000300800 */
[----:B------:R1:W-:Y:S01]  /*30ba0*/  STL [R1+0x181c], R24 ;  /* 0x00181c1801007387 */ /* 0x0003e20000100800 */
[----:B0-----:R-:W-:Y:S02]  /*30bb0*/  LEA R23, P5, R16, R3, 0x1 ;  /* 0x0000000310177211 */ /* 0x001fe400078a08ff */
[----:B-1----:R-:W-:-:S03]  /*30bc0*/  LEA.HI.X.SX32 R24, R21, R4, 0x1, P6 ;  /* 0x0000000415187211 */ /* 0x002fc600030f0eff */
[----:B------:R-:W-:Y:S04]  /*30bd0*/  STL [R1+0x1858], R23 ;  /* 0x0018581701007387 */ /* 0x000fe80000100800 */
[----:B------:R-:W4:Y:S04]  /*30be0*/  LDL.LU R21, [R1+0xe0] ;  /* 0x0000e00001157983 */ /* 0x000f280000300800 */
[----:B------:R0:W-:Y:S01]  /*30bf0*/  STL [R1+0x1824], R24 ;  /* 0x0018241801007387 */ /* 0x0001e20000100800 */
[-C--:B------:R-:W-:Y:S02]  /*30c00*/  LEA.HI.X.SX32 R19, R19, R4.reuse, 0x1, P1 ;  /* 0x0000000413137211 */ /* 0x080fe400008f0eff */
[----:B0-----:R-:W-:-:S02]  /*30c10*/  LEA.HI.X.SX32 R24, R20, R4, 0x1, P0 ;  /* 0x0000000414187211 */ /* 0x001fc400000f0eff */
[----:B------:R-:W-:-:S05]  /*30c20*/  LEA R23, P6, R15, R3, 0x1 ;  /* 0x000000030f177211 */ /* 0x000fca00078c08ff */
[----:B------:R0:W-:Y:S04]  /*30c30*/  STL [R1+0x1860], R23 ;  /* 0x0018601701007387 */ /* 0x0001e80000100800 */
[----:B------:R-:W4:Y:S01]  /*30c40*/  LDL.LU R20, [R1+0xdc] ;  /* 0x0000dc0001147983 */ /* 0x000f220000300800 */
[----:B------:R-:W-:-:S03]  /*30c50*/  LEA.HI.X.SX32 R18, R18, R4, 0x1, P2 ;  /* 0x0000000412127211 */ /* 0x000fc600010f0eff */
[----:B------:R-:W-:Y:S01]  /*30c60*/  STL [R1+0x182c], R24 ;  /* 0x00182c1801007387 */ /* 0x000fe20000100800 */
[----:B0-----:R-:W-:-:S05]  /*30c70*/  LEA R23, P0, R22, R3, 0x1 ;  /* 0x0000000316177211 */ /* 0x001fca00078008ff */
[----:B------:R-:W-:Y:S04]  /*30c80*/  STL [R1+0x1868], R23 ;  /* 0x0018681701007387 */ /* 0x000fe80000100800 */
[----:B------:R0:W-:Y:S04]  /*30c90*/  STL [R1+0x1834], R19 ;  /* 0x0018341301007387 */ /* 0x0001e80000100800 */
[----:B0-----:R-:W4:Y:S01]  /*30ca0*/  LDL.LU R19, [R1+0xd8] ;  /* 0x0000d80001137983 */ /* 0x001f220000300800 */
[----:B------:R-:W-:-:S05]  /*30cb0*/  LEA R23, P1, R14, R3, 0x1 ;  /* 0x000000030e177211 */ /* 0x000fca00078208ff */
[----:B------:R-:W-:Y:S04]  /*30cc0*/  STL [R1+0x1870], R23 ;  /* 0x0018701701007387 */ /* 0x000fe80000100800 */
[----:B------:R0:W-:Y:S02]  /*30cd0*/  STL [R1+0x183c], R18 ;  /* 0x00183c1201007387 */ /* 0x0001e40000100800 */
[----:B0-----:R-:W-:Y:S02]  /*30ce0*/  LEA.HI.X.SX32 R18, R8, R4, 0x1, P3 ;  /* 0x0000000408127211 */ /* 0x001fe400018f0eff */
[----:B------:R-:W4:Y:S01]  /*30cf0*/  LDL.LU R8, [R1+0xd4] ;  /* 0x0000d40001087983 */ /* 0x000f220000300800 */
[----:B------:R-:W-:-:S05]  /*30d00*/  LEA R23, P2, R13, R3, 0x1 ;  /* 0x000000030d177211 */ /* 0x000fca00078408ff */
[----:B------:R-:W-:Y:S01]  /*30d10*/  STL [R1+0x1878], R23 ;  /* 0x0018781701007387 */ /* 0x000fe20000100800 */
[----:B------:R-:W-:-:S03]  /*30d20*/  LEA.HI.X.SX32 R17, R17, R4, 0x1, P4 ;  /* 0x0000000411117211 */ /* 0x000fc600020f0eff */
        /* <DEDUP_REMOVED lines=14> */
[----:B------:R3:W-:Y:S04]  /*30e10*/  STL [R1+0x1890], R23 ;  /* 0x0018901701007387 */ /* 0x0007e80000100800 */
[----:B------:R-:W2:Y:S01]  /*30e20*/  LDL.LU R15, [R1+0xb8] ;  /* 0x0000b800010f7983 */ /* 0x000ea20000300800 */
[----:B------:R-:W-:-:S03]  /*30e30*/  LEA.HI.X.SX32 R14, R14, R4, 0x1, P1 ;  /* 0x000000040e0e7211 */ /* 0x000fc600008f0eff */
[----:B------:R-:W-:Y:S01]  /*30e40*/  STL [R1+0x185c], R24 ;  /* 0x00185c1801007387 */ /* 0x000fe20000100800 */
[----:B---3--:R-:W-:-:S05]  /*30e50*/  LEA R23, P6, R7, R3, 0x1 ;  /* 0x0000000307177211 */ /* 0x008fca00078c08ff */
[----:B------:R0:W-:Y:S04]  /*30e60*/  STL [R1+0x1898], R23 ;  /* 0x0018981701007387 */ /* 0x0001e80000100800 */
[----:B------:R1:W-:Y:S01]  /*30e70*/  STL [R1+0x1864], R22 ;  /* 0x0018641601007387 */ /* 0x0003e20000100800 */
[----:B------:R-:W-:Y:S02]  /*30e80*/  LEA.HI.X.SX32 R13, R13, R4, 0x1, P2 ;  /* 0x000000040d0d7211 */ /* 0x000fe400010f0eff */
[----:B0-----:R-:W-:-:S05]  /*30e90*/  LEA R23, P0, R5, R3, 0x1 ;  /* 0x0000000305177211 */ /* 0x001fca00078008ff */
[----:B------:R-:W-:Y:S04]  /*30ea0*/  STL [R1+0x18a0], R23 ;  /* 0x0018a01701007387 */ /* 0x000fe80000100800 */
[----:B------:R0:W-:Y:S01]  /*30eb0*/  STL [R1+0x186c], R14 ;  /* 0x00186c0e01007387 */ /* 0x0001e20000100800 */
[----:B-1----:R-:W-:-:S03]  /*30ec0*/  LEA R22, P1, R6, R3, 0x1 ;  /* 0x0000000306167211 */ /* 0x002fc600078208ff */
[----:B0-----:R-:W3:Y:S04]  /*30ed0*/  LDL.LU R14, [R1+0xac] ;  /* 0x0000ac00010e7983 */ /* 0x001ee80000300800 */
[----:B------:R0:W-:Y:S04]  /*30ee0*/  STL [R1+0x18a8], R22 ;  /* 0x0018a81601007387 */ /* 0x0001e80000100800 */
[----:B------:R1:W-:Y:S01]  /*30ef0*/  STL [R1+0x1874], R13 ;  /* 0x0018740d01007387 */ /* 0x0003e20000100800 */
[----:B0-----:R-:W-:-:S03]  /*30f00*/  LEA.HI.X.SX32 R22, R12, R4, 0x1, P3 ;  /* 0x000000040c167211 */ /* 0x001fc600018f0eff */
[----:B-1----:R-:W3:Y:S01]  /*30f10*/  LDL.LU R13, [R1+0xa8] ;  /* 0x0000a800010d7983 */ /* 0x002ee20000300800 */
        /* <DEDUP_REMOVED lines=8> */
[----:B------:R0:W-:Y:S02]  /*30fa0*/  STL [R1+0x1884], R22 ;  /* 0x0018841601007387 */ /* 0x0001e40000100800 */
[----:B0-----:R-:W-:-:S02]  /*30fb0*/  LEA.HI.X.SX32 R22, R10, R4, 0x1, P5 ;  /* 0x000000040a167211 */ /* 0x001fc400028f0eff */
[----:B------:R-:W-:-:S05]  /*30fc0*/  LEA R23, P4, R20, R3, 0x1 ;  /* 0x0000000314177211 */ /* 0x000fca00078808ff */
[----:B------:R-:W-:Y:S04]  /*30fd0*/  STL [R1+0x18c0], R23 ;  /* 0x0018c01701007387 */ /* 0x000fe80000100800 */
[----:B------:R-:W4:Y:S04]  /*30fe0*/  LDL.LU R10, [R1+0x94] ;  /* 0x00009400010a7983 */ /* 0x000f280000300800 */
        /* <DEDUP_REMOVED lines=14> */
[----:B------:R0:W-:Y:S01]  /*310d0*/  STL [R1+0x18d8], R23 ;  /* 0x0018d81701007387 */ /* 0x0001e20000100800 */
[----:B------:R-:W-:-:S03]  /*310e0*/  LEA.HI.X.SX32 R21, R21, R4, 0x1, P3 ;  /* 0x0000000415157211 */ /* 0x000fc600018f0eff */
[----:B------:R1:W-:Y:S01]  /*310f0*/  STL [R1+0x18a4], R22 ;  /* 0x0018a41601007387 */ /* 0x0003e20000100800 */
[----:B0-----:R-:W-:Y:S02]  /*31100*/  LEA.HI.X.SX32 R23, R9, R4, 0x1, P2 ;  /* 0x0000000409177211 */ /* 0x001fe400010f0eff */
[----:B------:R-:W-:-:S05]  /*31110*/  LEA R24, P1, R17, R3, 0x1 ;  /* 0x0000000311187211 */ /* 0x000fca00078208ff */
[----:B------:R-:W-:Y:S04]  /*31120*/  STL [R1+0x18e0], R24 ;  /* 0x0018e01801007387 */ /* 0x000fe80000100800 */
[----:B------:R-:W4:Y:S01]  /*31130*/  LDL.LU R9, [R1+0x80] ;  /* 0x0000800001097983 */ /* 0x000f220000300800 */
[----:B------:R-:W-:-:S03]  /*31140*/  IMAD R2, R2, UR4, RZ ;  /* 0x0000000402027c24 */ /* 0x000fc6000f8e02ff */
[----:B------:R-:W-:Y:S01]  /*31150*/  STL [R1+0x18ac], R23 ;  /* 0x0018ac1701007387 */ /* 0x000fe20000100800 */
[----:B-1----:R-:W-:-:S05]  /*31160*/  LEA R22, P2, R16, R3, 0x1 ;  /* 0x0000000310167211 */ /* 0x002fca00078408ff */
[----:B------:R2:W-:Y:S04]  /*31170*/  STL [R1+0x18e8], R22 ;  /* 0x0018e81601007387 */ /* 0x0005e80000100800 */
[----:B------:R-:W4:Y:S04]  /*31180*/  LDL.LU R25, [R1+0x7c] ;  /* 0x00007c0001197983 */ /* 0x000f280000300800 */
[----:B------:R0:W-:Y:S01]  /*31190*/  STL [R1+0x18b4], R21 ;  /* 0x0018b41501007387 */ /* 0x0001e20000100800 */
[----:B--2---:R-:W-:Y:S02]  /*311a0*/  LEA R22, P3, R15, R3, 0x1 ;  /* 0x000000030f167211 */ /* 0x004fe400078608ff */
[----:B------:R-:W-:-:S02]  /*311b0*/  LEA.HI.X.SX32 R19, R19, R4, 0x1, P5 ;  /* 0x0000000413137211 */ /* 0x000fc400028f0eff */
[----:B0-----:R-:W-:Y:S01]  /*311c0*/  LEA.HI.X.SX32 R21, R20, R4, 0x1, P4 ;  /* 0x0000000414157211 */ /* 0x001fe200020f0eff */
[----:B------:R-:W-:Y:S01]  /*311d0*/  STL [R1+0x19c8], R22 ;  /* 0x0019c81601007387 */ /* 0x000fe20000100800 */
[----:B------:R-:W-:-:S03]  /*311e0*/  LEA R20, P4, R2, R3, 0x1 ;  /* 0x0000000302147211 */ /* 0x000fc600078808ff */
[----:B------:R-:W-:Y:S04]  /*311f0*/  STL [R1+0x18bc], R21 ;  /* 0x0018bc1501007387 */ /* 0x000fe80000100800 */
[----:B------:R-:W2:Y:S04]  /*31200*/  LDL.LU R24, [R1+0x78] ;  /* 0x0000780001187983 */ /* 0x000ea80000300800 */
[----:B------:R-:W-:Y:S04]  /*31210*/  STL [R1+0x18f0], R20 ;  /* 0x0018f01401007387 */ /* 0x000fe80000100800 */
[----:B------:R0:W-:Y:S02]  /*31220*/  STL [R1+0x18c4], R19 ;  /* 0x0018c41301007387 */ /* 0x0001e40000100800 */
[----:B0-----:R-:W-:-:S02]  /*31230*/  LEA.HI.X.SX32 R19, R8, R4, 0x1, P6 ;  /* 0x0000000408137211 */ /* 0x001fc400030f0eff */
[----:B------:R-:W-:Y:S02]  /*31240*/  LEA.HI.X.SX32 R17, R17, R4, 0x1, P1 ;  /* 0x0000000411117211 */ /* 0x000fe400008f0eff */
[----:B---3--:R-:W-:-:S05]  /*31250*/  LEA R21, P5, R14, R3, 0x1 ;  /* 0x000000030e157211 */ /* 0x008fca00078a08ff */
[----:B------:R-:W-:Y:S04]  /*31260*/  STL [R1+0x18f8], R21 ;  /* 0x0018f81501007387 */ /* 0x000fe80000100800 */
[----:B------:R-:W3:Y:S04]  /*31270*/  LDL.LU R8, [R1+0x74] ;  /* 0x0000740001087983 */ /* 0x000ee80000300800 */
[----:B------:R0:W-:Y:S01]  /*31280*/  STL [R1+0x18cc], R19 ;  /* 0x0018cc1301007387 */ /* 0x0001e20000100800 */
[----:B------:R-:W-:Y:S02]  /*31290*/  LEA R20, P6, R13, R3, 0x1 ;  /* 0x000000030d147211 */ /* 0x000fe400078c08ff */
[----:B0-----:R-:W-:-:S03]  /*312a0*/  LEA.HI.X.SX32 R19, R18, R4, 0x1, P0 ;  /* 0x0000000412137211 */ /* 0x001fc600000f0eff */
[----:B------:R-:W-:Y:S04]  /*312b0*/  STL [R1+0x1900], R20 ;  /* 0x0019001401007387 */ /* 0x000fe80000100800 */
[----:B------:R-:W-:Y:S04]  /*312c0*/  STL [R1+0x18d4], R19 ;  /* 0x0018d41301007387 */ /* 0x000fe80000100800 */
[----:B------:R-:W3:Y:S01]  /*312d0*/  LDL.LU R23, [R1+0x6c] ;  /* 0x00006c0001177983 */ /* 0x000ee20000300800 */
[----:B----4-:R-:W-:-:S05]  /*312e0*/  LEA R18, P0, R12, R3, 0x1 ;  /* 0x000000030c127211 */ /* 0x010fca00078008ff */
[----:B------:R0:W-:Y:S04]  /*312f0*/  STL [R1+0x1908], R18 ;  /* 0x0019081201007387 */ /* 0x0001e80000100800 */
[----:B------:R1:W-:Y:S01]  /*31300*/  STL [R1+0x18dc], R17 ;  /* 0x0018dc1101007387 */ /* 0x0003e20000100800 */
[----:B0-----:R-:W-:-:S05]  /*31310*/  LEA R18, P1, R11, R3, 0x1 ;  /* 0x000000030b127211 */ /* 0x001fca00078208ff */
[----:B------:R-:W-:Y:S04]  /*31320*/  STL [R1+0x1910], R18 ;  /* 0x0019101201007387 */ /* 0x000fe80000100800 */
[----:B------:R-:W4:Y:S01]  /*31330*/  LDL.LU R22, [R1+0x68] ;  /* 0x0000680001167983 */ /* 0x000f220000300800 */
[----:B-1----:R-:W-:-:S05]  /*31340*/  LEA.HI.X.SX32 R17, R16, R4, 0x1, P2 ;  /* 0x0000000410117211 */ /* 0x002fca00010f0eff */
[----:B------:R0:W-:Y:S02]  /*31350*/  STL [R1+0x18e4], R17 ;  /* 0x0018e41101007387 */ /* 0x0001e40000100800 */
[-C--:B0-----:R-:W-:Y:S02]  /*31360*/  LEA.HI.X.SX32 R17, R15, R4.reuse, 0x1, P3 ;  /* 0x000000040f117211 */ /* 0x081fe400018f0eff */
[----:B------:R-:W-:Y:S02]  /*31370*/  LEA R16, P2, R10, R3, 0x1 ;  /* 0x000000030a107211 */ /* 0x000fe400078408ff */
[----:B------:R-:W-:-:S03]  /*31380*/  LEA.HI.X.SX32 R15, R2, R4, 0x1, P4 ;  /* 0x00000004020f7211 */ /* 0x000fc600020f0eff */
[----:B------:R0:W-:Y:S04]  /*31390*/  STL [R1+0x1918], R16 ;  /* 0x0019181001007387 */ /* 0x0001e80000100800 */
[----:B------:R-:W-:Y:S04]  /*313a0*/  STL [R1+0x19c4], R17 ;  /* 0x0019c41101007387 */ /* 0x000fe80000100800 */
[----:B------:R-:W4:Y:S01]  /*313b0*/  LDL.LU R21, [R1+0x64] ;  /* 0x0000640001157983 */ /* 0x000f220000300800 */
[----:B0-----:R-:W-:Y:S02]  /*313c0*/  LEA R16, P3, R7, R3, 0x1 ;  /* 0x0000000307107211 */ /* 0x001fe400078608ff */
[----:B------:R-:W-:-:S03]  /*313d0*/  LEA.HI.X.SX32 R14, R14, R4, 0x1, P5 ;  /* 0x000000040e0e7211 */ /* 0x000fc600028f0eff */
[----:B------:R-:W-:Y:S04]  /*313e0*/  STL [R1+0x1920], R16 ;  /* 0x0019201001007387 */ /* 0x000fe80000100800 */
[----:B------:R-:W-:Y:S04]  /*313f0*/  STL [R1+0x18ec], R15 ;  /* 0x0018ec0f01007387 */ /* 0x000fe80000100800 */
[----:B------:R-:W4:Y:S01]  /*31400*/  LDL.LU R20, [R1+0x5c] ;  /* 0x00005c0001147983 */ /* 0x000f220000300800 */
[----:B------:R-:W-:-:S05]  /*31410*/  LEA R2, P4, R5, R3, 0x1 ;  /* 0x0000000305027211 */ /* 0x000fca00078808ff */
[----:B------:R0:W-:Y:S04]  /*31420*/  STL [R1+0x1928], R2 ;  /* 0x0019280201007387 */ /* 0x0001e80000100800 */
[----:B------:R-:W-:Y:S04]  /*31430*/  STL [R1+0x18f4], R14 ;  /* 0x0018f40e01007387 */ /* 0x000fe80000100800 */
[----:B------:R-:W4:Y:S01]  /*31440*/  LDL.LU R19, [R1+0x54] ;  /* 0x0000540001137983 */ /* 0x000f220000300800 */
[----:B0-----:R-:W-:-:S05]  /*31450*/  LEA R2, P5, R6, R3, 0x1 ;  /* 0x0000000306027211 */ /* 0x001fca00078a08ff */
[----:B------:R0:W-:Y:S04]  /*31460*/  STL [R1+0x1930], R2 ;  /* 0x0019300201007387 */ /* 0x0001e80000100800 */
[----:B------:R-:W4:Y:S01]  /*31470*/  LDL.LU R18, [R1+0x4c] ;  /* 0x00004c0001127983 */ /* 0x000f220000300800 */
[----:B------:R-:W-:-:S05]  /*31480*/  LEA.HI.X.SX32 R13, R13, R4, 0x1, P6 ;  /* 0x000000040d0d7211 */ /* 0x000fca00030f0eff */
[----:B------:R-:W-:Y:S04]  /*31490*/  STL [R1+0x18fc], R13 ;  /* 0x0018fc0d01007387 */ /* 0x000fe80000100800 */
[----:B------:R-:W4:Y:S01]  /*314a0*/  LDL.LU R17, [R1+0x48] ;  /* 0x0000480001117983 */ /* 0x000f220000300800 */
[----:B------:R-:W-:Y:S02]  /*314b0*/  LEA.HI.X.SX32 R12, R12, R4, 0x1, P0 ;  /* 0x000000040c0c7211 */ /* 0x000fe400000f0eff */
[----:B0-----:R-:W-:-:S05]  /*314c0*/  LEA R2, P6, R9, R3, 0x1 ;  /* 0x0000000309027211 */ /* 0x001fca00078c08ff */
[----:B------:R0:W-:Y:S04]  /*314d0*/  STL [R1+0x1938], R2 ;  /* 0x0019380201007387 */ /* 0x0001e80000100800 */
[----:B------:R-:W4:Y:S01]  /*314e0*/  LDL.LU R16, [R1+0x44] ;  /* 0x0000440001107983 */ /* 0x000f220000300800 */
[----:B------:R-:W-:-:S03]  /*314f0*/  LEA.HI.X.SX32 R11, R11, R4, 0x1, P1 ;  /* 0x000000040b0b7211 */ /* 0x000fc600008f0eff */
[----:B------:R-:W-:Y:S01]  /*31500*/  STL [R1+0x1904], R12 ;  /* 0x0019040c01007387 */ /* 0x000fe20000100800 */
[----:B0-----:R-:W-:-:S05]  /*31510*/  LEA R2, P0, R25, R3, 0x1 ;  /* 0x0000000319027211 */ /* 0x001fca00078008ff */
[----:B------:R2:W-:Y:S04]  /*31520*/  STL [R1+0x1940], R2 ;  /* 0x0019400201007387 */ /* 0x0005e80000100800 */
[----:B------:R-:W4:Y:S01]  /*31530*/  LDL.LU R15, [R1+0x34] ;  /* 0x00003400010f7983 */ /* 0x000f220000300800 */
[----:B------:R-:W-:-:S03]  /*31540*/  LEA.HI.X.SX32 R10, R10, R4, 0x1, P2 ;  /* 0x000000040a0a7211 */ /* 0x000fc600010f0eff */
[----:B------:R-:W-:Y:S04]  /*31550*/  STL [R1+0x190c], R11 ;  /* 0x00190c0b01007387 */ /* 0x000fe80000100800 */
[----:B------:R-:W4:Y:S01]  /*31560*/  LDL.LU R14, [R1+0x30] ;  /* 0x00003000010e7983 */ /* 0x000f220000300800 */
[----:B--2---:R-:W-:-:S05]  /*31570*/  LEA R2, P1, R24, R3, 0x1 ;  /* 0x0000000318027211 */ /* 0x004fca00078208ff */
[----:B------:R3:W-:Y:S04]  /*31580*/  STL [R1+0x1948], R2 ;  /* 0x0019480201007387 */ /* 0x0007e80000100800 */
[----:B------:R-:W2:Y:S01]  /*31590*/  LDL.LU R13, [R1+0x2c] ;  /* 0x00002c00010d7983 */ /* 0x000ea20000300800 */
[----:B------:R-:W-:-:S03]  /*315a0*/  LEA.HI.X.SX32 R7, R7, R4, 0x1, P3 ;  /* 0x0000000407077211 */ /* 0x000fc600018f0eff */
[----:B------:R0:W-:Y:S04]  /*315b0*/  STL [R1+0x1914], R10 ;  /* 0x0019140a01007387 */ /* 0x0001e80000100800 */
[----:B------:R-:W2:Y:S01]  /*315c0*/  LDL.LU R12, [R1+0x28] ;  /* 0x00002800010c7983 */ /* 0x000ea20000300800 */
[----:B------:R-:W-:Y:S02]  /*315d0*/  LEA.HI.X.SX32 R26, R6, R4, 0x1, P5 ;  /* 0x00000004061a7211 */ /* 0x000fe400028f0eff */
[----:B---3--:R-:W-:-:S05]  /*315e0*/  LEA R2, P2, R8, R3, 0x1 ;  /* 0x0000000308027211 */ /* 0x008fca00078408ff */
[----:B------:R1:W-:Y:S04]  /*315f0*/  STL [R1+0x1950], R2 ;  /* 0x0019500201007387 */ /* 0x0003e80000100800 */
[----:B------:R-:W3:Y:S04]  /*31600*/  LDL.LU R11, [R1+0xcc] ;  /* 0x0000cc00010b7983 */ /* 0x000ee80000300800 */
[----:B------:R1:W-:Y:S04]  /*31610*/  STL [R1+0x191c], R7 ;  /* 0x00191c0701007387 */ /* 0x0003e80000100800 */
[----:B0-----:R-:W3:Y:S01]  /*31620*/  LDL.LU R10, [R1+0x24] ;  /* 0x00002400010a7983 */ /* 0x001ee20000300800 */
[----:B-1----:R-:W-:-:S02]  /*31630*/  LEA R2, P3, R23, R3, 0x1 ;  /* 0x0000000317027211 */ /* 0x002fc400078608ff */
[----:B------:R-:W-:-:S03]  /*31640*/  LEA.HI.X.SX32 R7, R5, R4, 0x1, P4 ;  /* 0x0000000405077211 */ /* 0x000fc600020f0eff */
[----:B------:R-:W-:Y:S04]  /*31650*/  STL [R1+0x1958], R2 ;  /* 0x0019580201007387 */ /* 0x000fe80000100800 */
[----:B------:R-:W3:Y:S04]  /*31660*/  LDL.LU R5, [R1+0x20] ;  /* 0x0000200001057983 */ /* 0x000ee80000300800 */
[----:B------:R0:W-:Y:S04]  /*31670*/  STL [R1+0x1924], R7 ;  /* 0x0019240701007387 */ /* 0x0001e80000100800 */
[----:B0-----:R-:W3:Y:S01]  /*31680*/  LDL.LU R7, [R1+0x18] ;  /* 0x0000180001077983 */ /* 0x001ee20000300800 */
[----:B----4-:R-:W-:-:S05]  /*31690*/  LEA R2, P4, R22, R3, 0x1 ;  /* 0x0000000316027211 */ /* 0x010fca00078808ff */
[----:B------:R-:W-:Y:S04]  /*316a0*/  STL [R1+0x1960], R2 ;  /* 0x0019600201007387 */ /* 0x000fe80000100800 */
[----:B------:R-:W4:Y:S04]  /*316b0*/  LDL.LU R6, [R1+0x10] ;  /* 0x0000100001067983 */ /* 0x000f280000300800 */
[----:B------:R0:W-:Y:S02]  /*316c0*/  STL [R1+0x192c], R26 ;  /* 0x00192c1a01007387 */ /* 0x0001e40000100800 */
[----:B0-----:R-:W-:-:S02]  /*316d0*/  LEA.HI.X.SX32 R26, R9, R4, 0x1, P6 ;  /* 0x00000004091a7211 */ /* 0x001fc400030f0eff */
[----:B------:R-:W4:Y:S01]  /*316e0*/  LDL.LU R9, [R1+0xc] ;  /* 0x00000c0001097983 */ /* 0x000f220000300800 */
[----:B------:R-:W-:Y:S02]  /*316f0*/  LEA.HI.X.SX32 R25, R25, R4, 0x1, P0 ;  /* 0x0000000419197211 */ /* 0x000fe400000f0eff */
[----:B------:R-:W-:-:S05]  /*31700*/  LEA R2, P5, R21, R3, 0x1 ;  /* 0x0000000315027211 */ /* 0x000fca00078a08ff */
[----:B------:R0:W-:Y:S04]  /*31710*/  STL [R1+0x1968], R2 ;  /* 0x0019680201007387 */ /* 0x0001e80000100800 */
[----:B------:R-:W-:Y:S01]  /*31720*/  STL [R1+0x1934], R26 ;  /* 0x0019341a01007387 */ /* 0x000fe20000100800 */
[----:B0-----:R-:W-:-:S05]  /*31730*/  LEA R2, P6, R20, R3, 0x1 ;  /* 0x0000000314027211 */ /* 0x001fca00078c08ff */
[----:B------:R0:W-:Y:S04]  /*31740*/  STL [R1+0x1970], R2 ;  /* 0x0019700201007387 */ /* 0x0001e80000100800 */
[----:B------:R1:W-:Y:S01]  /*31750*/  STL [R1+0x193c], R25 ;  /* 0x00193c1901007387 */ /* 0x0003e20000100800 */
[-C--:B0-----:R-:W-:Y:S02]  /*31760*/  LEA.HI.X.SX32 R2, R24, R4.reuse, 0x1, P1 ;  /* 0x0000000418027211 */ /* 0x081fe400008f0eff */
[----:B------:R-:W-:Y:S02]  /*31770*/  LEA.HI.X.SX32 R24, R8, R4, 0x1, P2 ;  /* 0x0000000408187211 */ /* 0x000fe400010f0eff */
[----:B------:R-:W-:-:S05]  /*31780*/  LEA R26, P0, R19, R3, 0x1 ;  /* 0x00000003131a7211 */ /* 0x000fca00078008ff */
[----:B------:R-:W-:Y:S04]  /*31790*/  STL [R1+0x1978], R26 ;  /* 0x0019781a01007387 */ /* 0x000fe80000100800 */
[----:B------:R0:W-:Y:S01]  /*317a0*/  STL [R1+0x1944], R2 ;  /* 0x0019440201007387 */ /* 0x0001e20000100800 */
[----:B-1----:R-:W-:-:S05]  /*317b0*/  LEA R25, P1, R18, R3, 0x1 ;  /* 0x0000000312197211 */ /* 0x002fca00078208ff */
[----:B------:R-:W-:Y:S04]  /*317c0*/  STL [R1+0x1980], R25 ;  /* 0x0019801901007387 */ /* 0x000fe80000100800 */
[----:B------:R-:W4:Y:S01]  /*317d0*/  LDL.LU R8, [R1+0xa4] ;  /* 0x0000a40001087983 */ /* 0x000f220000300800 */
[----:B0-----:R-:W-:-:S03]  /*317e0*/  LEA R2, P2, R17, R3, 0x1 ;  /* 0x0000000311027211 */ /* 0x001fc600078408ff */
[----:B------:R0:W-:Y:S04]  /*317f0*/  STL [R1+0x194c], R24 ;  /* 0x00194c1801007387 */ /* 0x0001e80000100800 */
[----:B------:R1:W-:Y:S01]  /*31800*/  STL [R1+0x1988], R2 ;  /* 0x0019880201007387 */ /* 0x0003e20000100800 */
[-C--:B0-----:R-:W-:Y:S02]  /*31810*/  LEA.HI.X.SX32 R24, R23, R4.reuse, 0x1, P3 ;  /* 0x0000000417187211 */ /* 0x081fe400018f0eff */
[-C--:B------:R-:W-:Y:S02]  /*31820*/  LEA.HI.X.SX32 R23, R22, R4.reuse, 0x1, P4 ;  /* 0x0000000416177211 */ /* 0x080fe400020f0eff */
[----:B-1----:R-:W-:Y:S01]  /*31830*/  LEA R2, P3, R16, R3, 0x1 ;  /* 0x0000000310027211 */ /* 0x002fe200078608ff */
[----:B------:R-:W-:Y:S04]  /*31840*/  STL [R1+0x1954], R24 ;  /* 0x0019541801007387 */ /* 0x000fe80000100800 */
[----:B------:R0:W-:Y:S01]  /*31850*/  STL [R1+0x1990], R2 ;  /* 0x0019900201007387 */ /* 0x0001e20000100800 */
[----:B------:R-:W-:-:S03]  /*31860*/  LEA.HI.X.SX32 R20, R20, R4, 0x1, P6 ;  /* 0x0000000414147211 */ /* 0x000fc600030f0eff */
[----:B------:R-:W-:Y:S01]  /*31870*/  STL [R1+0x195c], R23 ;  /* 0x00195c1701007387 */ /* 0x000fe20000100800 */
[----:B0-----:R-:W-:Y:S02]  /*31880*/  LEA.HI.X.SX32 R2, R21, R4, 0x1, P5 ;  /* 0x0000000415027211 */ /* 0x001fe400028f0eff */
[----:B------:R-:W-:-:S05]  /*31890*/  LEA R22, P4, R15, R3, 0x1 ;  /* 0x000000030f167211 */ /* 0x000fca00078808ff */
[----:B------:R-:W-:Y:S01]  /*318a0*/  STL [R1+0x1998], R22 ;  /* 0x0019981601007387 */ /* 0x000fe20000100800 */
[----:B------:R-:W-:-:S03]  /*318b0*/  LEA R21, P5, R14, R3, 0x1 ;  /* 0x000000030e157211 */ /* 0x000fc600078a08ff */
[----:B------:R2:W-:Y:S01]  /*318c0*/  STL [R1+0x1964], R2 ;  /* 0x0019640201007387 */ /* 0x0005e20000100800 */
[----:B------:R-:W-:-:S03]  /*318d0*/  LEA.HI.X.SX32 R19, R19, R4, 0x1, P0 ;  /* 0x0000000413137211 */ /* 0x000fc600000f0eff */
[----:B------:R-:W-:Y:S04]  /*318e0*/  STL [R1+0x19a0], R21 ;  /* 0x0019a01501007387 */ /* 0x000fe80000100800 */
[----:B------:R0:W-:Y:S01]  /*318f0*/  STL [R1+0x196c], R20 ;  /* 0x00196c1401007387 */ /* 0x0001e20000100800 */
[----:B--2---:R-:W-:-:S05]  /*31900*/  LEA R2, P6, R13, R3, 0x1 ;  /* 0x000000030d027211 */ /* 0x004fca00078c08ff */
[----:B------:R1:W-:Y:S01]  /*31910*/  STL [R1+0x19a8], R2 ;  /* 0x0019a80201007387 */ /* 0x0003e20000100800 */
[----:B0-----:R-:W-:-:S03]  /*31920*/  LEA R20, P0, R12, R3, 0x1 ;  /* 0x000000030c147211 */ /* 0x001fc600078008ff */
[----:B------:R3:W-:Y:S01]  /*31930*/  STL [R1+0x1974], R19 ;  /* 0x0019741301007387 */ /* 0x0007e20000100800 */
[----:B-1----:R-:W-:-:S03]  /*31940*/  LEA.HI.X.SX32 R2, R18, R4, 0x1, P1 ;  /* 0x0000000412027211 */ /* 0x002fc600008f0eff */
[----:B------:R-:W-:Y:S01]  /*31950*/  STL [R1+0x19ac], R20 ;  /* 0x0019ac1401007387 */ /* 0x000fe20000100800 */
[----:B------:R-:W-:-:S03]  /*31960*/  LEA.HI.X.SX32 R18, R17, R4, 0x1, P2 ;  /* 0x0000000411127211 */ /* 0x000fc600010f0eff */
[----:B------:R0:W-:Y:S01]  /*31970*/  STL [R1+0x197c], R2 ;  /* 0x00197c0201007387 */ /* 0x0001e20000100800 */
[-C--:B------:R-:W-:Y:S02]  /*31980*/  LEA.HI.X.SX32 R17, R16, R4.reuse, 0x1, P3 ;  /* 0x0000000410117211 */ /* 0x080fe400018f0eff */
[-C--:B------:R-:W-:Y:S02]  /*31990*/  LEA.HI.X.SX32 R14, R14, R4.reuse, 0x1, P5 ;  /* 0x000000040e0e7211 */ /* 0x080fe400028f0eff */
[----:B------:R-:W-:Y:S02]  /*319a0*/  LEA.HI.X.SX32 R13, R13, R4, 0x1, P6 ;  /* 0x000000040d0d7211 */ /* 0x000fe400030f0eff */
[----:B---3--:R-:W-:-:S05]  /*319b0*/  LEA R19, P1, R11, R3, 0x1 ;  /* 0x000000030b137211 */ /* 0x008fca00078208ff */
[----:B------:R-:W-:Y:S01]  /*319c0*/  STL [R1+0x19b0], R19 ;  /* 0x0019b01301007387 */ /* 0x000fe20000100800 */
[----:B0-----:R-:W-:-:S03]  /*319d0*/  LEA R2, P2, R10, R3, 0x1 ;  /* 0x000000030a027211 */ /* 0x001fc600078408ff */
[----:B------:R-:W-:Y:S04]  /*319e0*/  STL [R1+0x1984], R18 ;  /* 0x0019841201007387 */ /* 0x000fe80000100800 */
[----:B------:R0:W-:Y:S04]  /*319f0*/  STL [R1+0x19b4], R2 ;  /* 0x0019b40201007387 */ /* 0x0001e80000100800 */
[----:B------:R-:W-:Y:S01]  /*31a00*/  STL [R1+0x198c], R17 ;  /* 0x00198c1101007387 */ /* 0x000fe20000100800 */
[----:B------:R-:W-:Y:S02]  /*31a10*/  LEA R16, P3, R5, R3, 0x1 ;  /* 0x0000000305107211 */ /* 0x000fe400078608ff */
[----:B0-----:R-:W-:-:S03]  /*31a20*/  LEA.HI.X.SX32 R2, R15, R4, 0x1, P4 ;  /* 0x000000040f027211 */ /* 0x001fc600020f0eff */
[----:B------:R-:W-:Y:S04]  /*31a30*/  STL [R1+0x19b8], R16 ;  /* 0x0019b81001007387 */ /* 0x000fe80000100800 */
[----:B------:R4:W-:Y:S01]  /*31a40*/  STL [R1+0x1994], R2 ;  /* 0x0019940201007387 */ /* 0x0009e20000100800 */
[----:B------:R-:W-:-:S05]  /*31a50*/  LEA R15, P4, R7, R3, 0x1 ;  /* 0x00000003070f7211 */ /* 0x000fca00078808ff */
[----:B------:R-:W-:Y:S04]  /*31a60*/  STL [R1+0x19bc], R15 ;  /* 0x0019bc0f01007387 */ /* 0x000fe80000100800 */
[----:B------:R-:W-:Y:S04]  /*31a70*/  STL [R1+0x199c], R14 ;  /* 0x00199c0e01007387 */ /* 0x000fe80000100800 */
[----:B------:R-:W2:Y:S01]  /*31a80*/  LDL.LU R24, [R1+0x848] ;  /* 0x0008480001187983 */ /* 0x000ea20000300800 */
[----:B----4-:R-:W-:-:S05]  /*31a90*/  LEA R2, P5, R6, R3, 0x1 ;  /* 0x0000000306027211 */ /* 0x010fca00078a08ff */
[----:B------:R0:W-:Y:S04]  /*31aa0*/  STL [R1+0x19c0], R2 ;  /* 0x0019c00201007387 */ /* 0x0001e80000100800 */
[----:B------:R-:W-:Y:S04]  /*31ab0*/  STL [R1+0x19a4], R13 ;  /* 0x0019a40d01007387 */ /* 0x000fe80000100800 */
[----:B------:R-:W3:Y:S01]  /*31ac0*/  LDL.LU R23, [R1+0x84c] ;  /* 0x00084c0001177983 */ /* 0x000ee20000300800 */
[----:B0-----:R-:W-:-:S03]  /*31ad0*/  LEA R2, P6, R9, R3, 0x1 ;  /* 0x0000000309027211 */ /* 0x001fc600078c08ff */
[----:B------:R-:W4:Y:S04]  /*31ae0*/  LDL.LU R22, [R1+0x824] ;  /* 0x0008240001167983 */ /* 0x000f280000300800 */
[----:B------:R0:W-:Y:S04]  /*31af0*/  STL [R1+0xacc], R2 ;  /* 0x000acc0201007387 */ /* 0x0001e80000100800 */
[----:B------:R-:W4:Y:S04]  /*31b00*/  LDL.LU R21, [R1+0x818] ;  /* 0x0008180001157983 */ /* 0x000f280000300800 */
[----:B------:R-:W4:Y:S01]  /*31b10*/  LDL.LU R20, [R1+0x808] ;  /* 0x0008080001147983 */ /* 0x000f220000300800 */
[----:B0-----:R-:W-:-:S03]  /*31b20*/  LEA.HI.X.SX32 R2, R12, R4, 0x1, P0 ;  /* 0x000000040c027211 */ /* 0x001fc600000f0eff */
[----:B------:R-:W4:Y:S04]  /*31b30*/  LDL.LU R19, [R1+0x810] ;  /* 0x0008100001137983 */ /* 0x000f280000300800 */
[----:B------:R-:W4:Y:S04]  /*31b40*/  LDL.LU R18, [R1+0x80c] ;  /* 0x00080c0001127983 */ /* 0x000f280000300800 */
[----:B------:R0:W-:Y:S01]  /*31b50*/  STL [R1+0xab4], R2 ;  /* 0x000ab40201007387 */ /* 0x0001e20000100800 */
[----:B------:R-:W-:-:S03]  /*31b60*/  LEA.HI.X.SX32 R10, R10, R4, 0x1, P2 ;  /* 0x000000040a0a7211 */ /* 0x000fc600010f0eff */
[----:B------:R-:W4:Y:S01]  /*31b70*/  LDL.LU R17, [R1+0x814] ;  /* 0x0008140001117983 */ /* 0x000f220000300800 */
[-C--:B0-----:R-:W-:Y:S02]  /*31b80*/  LEA.HI.X.SX32 R2, R11, R4.reuse, 0x1, P1 ;  /* 0x000000040b027211 */ /* 0x081fe400008f0eff */
[----:B------:R-:W-:-:S03]  /*31b90*/  LEA.HI.X.SX32 R7, R7, R4, 0x1, P4 ;  /* 0x0000000407077211 */ /* 0x000fc600020f0eff */
[----:B------:R0:W-:Y:S04]  /*31ba0*/  STL [R1+0xab8], R2 ;  /* 0x000ab80201007387 */ /* 0x0001e80000100800 */
[----:B------:R-:W4:Y:S01]  /*31bb0*/  LDL.LU R16, [R1+0x81c] ;  /* 0x00081c0001107983 */ /* 0x000f220000300800 */
[----:B0-----:R-:W-:-:S03]  /*31bc0*/  LEA.HI.X.SX32 R2, R5, R4, 0x1, P3 ;  /* 0x0000000405027211 */ /* 0x001fc600018f0eff */
[----:B------:R-:W-:Y:S04]  /*31bd0*/  STL [R1+0xabc], R10 ;  /* 0x000abc0a01007387 */ /* 0x000fe80000100800 */
[----:B------:R-:W4:Y:S04]  /*31be0*/  LDL.LU R5, [R1+0x820] ;  /* 0x0008200001057983 */ /* 0x000f280000300800 */
[----:B------:R-:W-:Y:S04]  /*31bf0*/  STL [R1+0xac0], R2 ;  /* 0x000ac00201007387 */ /* 0x000fe80000100800 */
[----:B------:R-:W4:Y:S04]  /*31c00*/  LDL.LU R15, [R1+0x828] ;  /* 0x00082800010f7983 */ /* 0x000f280000300800 */
[----:B------:R0:W-:Y:S02]  /*31c10*/  STL [R1+0xac4], R7 ;  /* 0x000ac40701007387 */ /* 0x0001e40000100800 */
[----:B0-----:R-:W0:Y:S01]  /*31c20*/  S2R R7, SR_TID.X ;  /* 0x0000000000077919 */ /* 0x001e220000002100 */
[----:B------:R-:W-:-:S02]  /*31c30*/  LEA.HI.X.SX32 R2, R6, R4, 0x1, P5 ;  /* 0x0000000406027211 */ /* 0x000fc400028f0eff */
[----:B------:R-:W4:Y:S04]  /*31c40*/  LDL.LU R6, [R1+0x82c] ;  /* 0x00082c0001067983 */ /* 0x000f280000300800 */
[----:B------:R1:W-:Y:S04]  /*31c50*/  STL [R1+0xac8], R2 ;  /* 0x000ac80201007387 */ /* 0x0003e80000100800 */
[----:B------:R-:W4:Y:S01]  /*31c60*/  LDL.LU R14, [R1+0x830] ;  /* 0x00083000010e7983 */ /* 0x000f220000300800 */
[----:B-1----:R-:W-:-:S05]  /*31c70*/  LEA.HI.X.SX32 R2, R9, R4, 0x1, P6 ;  /* 0x0000000409027211 */ /* 0x002fca00030f0eff */
[----:B------:R1:W-:Y:S01]  /*31c80*/  STL [R1+0x9b0], R2 ;  /* 0x0009b00201007387 */ /* 0x0003e20000100800 */
[----:B0-----:R-:W-:-:S03]  /*31c90*/  SHF.R.U32.HI R9, RZ, 0x5, R7 ;  /* 0x00000005ff097819 */ /* 0x001fc60000011607 */
[----:B------:R-:W4:Y:S01]  /*31ca0*/  LDL.LU R7, [R1+0x838] ;  /* 0x0008380001077983 */ /* 0x000f220000300800 */
[----:B------:R-:W-:Y:S02]  /*31cb0*/  SGXT.U32 R9, R9, 0x1 ;  /* 0x000000010909781a */ /* 0x000fe40000000000 */
[C---:B------:R-:W-:Y:S02]  /*31cc0*/  LEA R3, P0, R8.reuse, UR12, 0x1 ;  /* 0x0000000c08037c11 */ /* 0x040fe4000f8008ff */
[----:B------:R-:W-:Y:S02]  /*31cd0*/  LOP3.LUT R25, R9, 0x3e, RZ, 0xfc, !PT ;  /* 0x0000003e09197812 */ /* 0x000fe400078efcff */
[----:B-1----:R-:W-:Y:S02]  /*31ce0*/  LEA.HI.X.SX32 R2, R8, UR13, 0x1, P0 ;  /* 0x0000000d08027c11 */ /* 0x002fe400080f0eff */
[----:B------:R-:W4:Y:S01]  /*31cf0*/  LDL.LU R8, [R1+0x83c] ;  /* 0x00083c0001087983 */ /* 0x000f220000300800 */
[----:B------:R-:W-:-:S02]  /*31d00*/  IMAD R25, R25, UR6, RZ ;  /* 0x0000000619197c24 */ /* 0x000fc4000f8e02ff */
[----:B------:R-:W-:Y:S01]  /*31d10*/  IMAD R10, R9, UR6, RZ ;  /* 0x00000006090a7c24 */ /* 0x000fe2000f8e02ff */
[----:B------:R-:W4:Y:S02]  /*31d20*/  LDL.LU R13, [R1+0x834] ;  /* 0x00083400010d7983 */ /* 0x000f240000300800 */
[C---:B------:R-:W-:Y:S02]  /*31d30*/  LEA R9, P4, R25.reuse, R3, 0x1 ;  /* 0x0000000319097211 */ /* 0x040fe400078808ff */
[----:B------:R-:W4:Y:S04]  /*31d40*/  LDL.LU R12, [R1+0x718] ;  /* 0x00071800010c7983 */ /* 0x000f280000300800 */
[----:B------:R0:W-:Y:S04]  /*31d50*/  STL [R1+0x9b8], R9 ;  /* 0x0009b80901007387 */ /* 0x0001e80000100800 */
[----:B0-----:R-:W4:Y:S01]  /*31d60*/  LDL.LU R9, [R1+0x71c] ;  /* 0x00071c0001097983 */ /* 0x001f220000300800 */
[----:B------:R-:W-:Y:S01]  /*31d70*/  LEA.HI.X.SX32 R25, R25, R2, 0x1, P4 ;  /* 0x0000000219197211 */ /* 0x000fe200020f0eff */
[----:B------:R-:W-:-:S04]  /*31d80*/  IMAD R11, RZ, RZ, -UR6 ;  /* 0x80000006ff0b7e24 */ /* 0x000fc8000f8e02ff */
[----:B------:R-:W-:Y:S01]  /*31d90*/  IMAD R4, R11, 0x2, R0 ;  /* 0x000000020b047824 */ /* 0x000fe200078e0200 */
[----:B--2---:R-:W-:-:S05]  /*31da0*/  LEA R27, P5, R24, R3, 0x1 ;  /* 0x00000003181b7211 */ /* 0x004fca00078a08ff */
[----:B------:R0:W-:Y:S01]  /*31db0*/  STL [R1+0x9c0], R27 ;  /* 0x0009c01b01007387 */ /* 0x0001e20000100800 */
[-C--:B---3--:R-:W-:Y:S02]  /*31dc0*/  LEA R26, P0, R23, R3.reuse, 0x1 ;  /* 0x00000003171a7211 */ /* 0x088fe400078008ff */
[----:B----4-:R-:W-:-:S03]  /*31dd0*/  LEA R28, P1, R22, R3, 0x1 ;  /* 0x00000003161c7211 */ /* 0x010fc600078208ff */
[----:B------:R1:W-:Y:S01]  /*31de0*/  STL [R1+0x9c8], R26 ;  /* 0x0009c81a01007387 */ /* 0x0003e20000100800 */
[----:B0-----:R-:W-:-:S03]  /*31df0*/  LEA R27, P2, R21, R3, 0x1 ;  /* 0x00000003151b7211 */ /* 0x001fc600078408ff */
[----:B------:R-:W-:Y:S01]  /*31e00*/  STL [R1+0x9d0], R28 ;  /* 0x0009d01c01007387 */ /* 0x000fe20000100800 */
[----:B-1----:R-:W-:-:S03]  /*31e10*/  LEA R26, P3, R20, R3, 0x1 ;  /* 0x00000003141a7211 */ /* 0x002fc600078608ff */
[----:B------:R0:W-:Y:S04]  /*31e20*/  STL [R1+0x9d8], R27 ;  /* 0x0009d81b01007387 */ /* 0x0001e80000100800 */
[----:B------:R1:W-:Y:S04]  /*31e30*/  STL [R1+0x9e0], R26 ;  /* 0x0009e01a01007387 */ /* 0x0003e80000100800 */
[----:B------:R2:W-:Y:S01]  /*31e40*/  STL [R1+0x9b4], R25 ;  /* 0x0009b41901007387 */ /* 0x0005e20000100800 */
[----:B0-----:R-:W-:Y:S02]  /*31e50*/  LEA R27, P4, R19, R3, 0x1 ;  /* 0x00000003131b7211 */ /* 0x001fe400078808ff */
[----:B-1----:R-:W-:-:S02]  /*31e60*/  LEA.HI.X.SX32 R26, R24, R2, 0x1, P5 ;  /* 0x00000002181a7211 */ /* 0x002fc400028f0eff */
[-C--:B------:R-:W-:Y:S02]  /*31e70*/  LEA.HI.X.SX32 R24, R23, R2.reuse, 0x1, P0 ;  /* 0x0000000217187211 */ /* 0x080fe400000f0eff */
[-C--:B--2---:R-:W-:Y:S01]  /*31e80*/  LEA R25, P5, R18, R3.reuse, 0x1 ;  /* 0x0000000312197211 */ /* 0x084fe200078a08ff */
[----:B------:R-:W-:Y:S01]  /*31e90*/  STL [R1+0x9e8], R27 ;  /* 0x0009e81b01007387 */ /* 0x000fe20000100800 */
[-C--:B------:R-:W-:Y:S02]  /*31ea0*/  LEA R23, P0, R17, R3.reuse, 0x1 ;  /* 0x0000000311177211 */ /* 0x080fe400078008ff */
[----:B------:R-:W-:Y:S01]  /*31eb0*/  LEA.HI.X.SX32 R22, R22, R2, 0x1, P1 ;  /* 0x0000000216167211 */ /* 0x000fe200008f0eff */
[----:B------:R-:W-:Y:S04]  /*31ec0*/  STL [R1+0x9bc], R26 ;  /* 0x0009bc1a01007387 */ /* 0x000fe80000100800 */
[----:B------:R-:W-:Y:S04]  /*31ed0*/  STL [R1+0x9f0], R25 ;  /* 0x0009f01901007387 */ /* 0x000fe80000100800 */
[----:B------:R0:W-:Y:S04]  /*31ee0*/  STL [R1+0x9c4], R24 ;  /* 0x0009c41801007387 */ /* 0x0001e80000100800 */
[----:B------:R1:W-:Y:S04]  /*31ef0*/  STL [R1+0x9f8], R23 ;  /* 0x0009f81701007387 */ /* 0x0003e80000100800 */
[----:B------:R2:W-:Y:S01]  /*31f00*/  STL [R1+0x9cc], R22 ;  /* 0x0009cc1601007387 */ /* 0x0005e20000100800 */
[----:B0-----:R-:W-:-:S02]  /*31f10*/  LEA R24, P1, R16, R3, 0x1 ;  /* 0x0000000310187211 */ /* 0x001fc400078208ff */
[-C--:B-1----:R-:W-:Y:S02]  /*31f20*/  LEA.HI.X.SX32 R23, R21, R2.reuse, 0x1, P2 ;  /* 0x0000000215177211 */ /* 0x082fe400010f0eff */
        /* <DEDUP_REMOVED lines=13> */
[----:B--2---:R-:W-:Y:S01]  /*32000*/  LEA R19, P5, R14, R3, 0x1 ;  /* 0x000000030e137211 */ /* 0x004fe200078a08ff */
[----:B------:R-:W-:Y:S01]  /*32010*/  STL [R1+0xa2c], R21 ;  /* 0x000a2c1501007387 */ /* 0x000fe20000100800 */
[----:B------:R-:W-:-:S03]  /*32020*/  LEA.HI.X.SX32 R16, R16, R2, 0x1, P1 ;  /* 0x0000000210107211 */ /* 0x000fc600008f0eff */
[----:B------:R-:W-:Y:S04]  /*32030*/  STL [R1+0x9ec], R20 ;  /* 0x0009ec1401007387 */ /* 0x000fe80000100800 */
[----:B------:R-:W-:Y:S04]  /*32040*/  STL [R1+0xa34], R19 ;  /* 0x000a341301007387 */ /* 0x000fe80000100800 */
[----:B------:R0:W-:Y:S01]  /*32050*/  STL [R1+0x9f4], R18 ;  /* 0x0009f41201007387 */ /* 0x0001e20000100800 */
[----:B------:R-:W-:Y:S02]  /*32060*/  LEA R17, P0, R7, R3, 0x1 ;  /* 0x0000000307117211 */ /* 0x000fe400078008ff */
[----:B------:R-:W-:-:S03]  /*32070*/  LEA.HI.X.SX32 R15, R15, R2, 0x1, P3 ;  /* 0x000000020f0f7211 */ /* 0x000fc600018f0eff */
[----:B------:R1:W-:Y:S04]  /*32080*/  STL [R1+0xa3c], R17 ;  /* 0x000a3c1101007387 */ /* 0x0003e80000100800 */
[----:B------:R2:W-:Y:S01]  /*32090*/  STL [R1+0x9fc], R16 ;  /* 0x0009fc1001007387 */ /* 0x0005e20000100800 */
[----:B0-----:R-:W-:Y:S02]  /*320a0*/  LEA R18, P1, R8, R3, 0x1 ;  /* 0x0000000308127211 */ /* 0x001fe400078208ff */
[----:B-1----:R-:W-:-:S03]  /*320b0*/  LEA.HI.X.SX32 R17, R5, R2, 0x1, P2 ;  /* 0x0000000205117211 */ /* 0x002fc600010f0eff */
[----:B------:R-:W-:Y:S01]  /*320c0*/  STL [R1+0xa44], R18 ;  /* 0x000a441201007387 */ /* 0x000fe20000100800 */
[----:B--2---:R-:W-:-:S03]  /*320d0*/  LEA R16, P2, R13, R3, 0x1 ;  /* 0x000000030d107211 */ /* 0x004fc600078408ff */
[----:B------:R0:W-:Y:S04]  /*320e0*/  STL [R1+0xa04], R17 ;  /* 0x000a041101007387 */ /* 0x0001e80000100800 */
[----:B------:R1:W-:Y:S04]  /*320f0*/  STL [R1+0xa4c], R16 ;  /* 0x000a4c1001007387 */ /* 0x0003e80000100800 */
[----:B------:R2:W-:Y:S01]  /*32100*/  STL [R1+0xa0c], R15 ;  /* 0x000a0c0f01007387 */ /* 0x0005e20000100800 */
[----:B0-----:R-:W-:Y:S02]  /*32110*/  LEA R17, P3, R12, R3, 0x1 ;  /* 0x000000030c117211 */ /* 0x001fe400078608ff */
[----:B-1----:R-:W-:-:S03]  /*32120*/  LEA.HI.X.SX32 R16, R6, R2, 0x1, P4 ;  /* 0x0000000206107211 */ /* 0x002fc600020f0eff */
[----:B------:R-:W-:Y:S01]  /*32130*/  STL [R1+0xa54], R17 ;  /* 0x000a541101007387 */ /* 0x000fe20000100800 */
[----:B--2---:R-:W-:-:S03]  /*32140*/  LEA R15, P4, R9, R3, 0x1 ;  /* 0x00000003090f7211 */ /* 0x004fc600078808ff */
[----:B------:R0:W-:Y:S04]  /*32150*/  STL [R1+0xa28], R16 ;  /* 0x000a281001007387 */ /* 0x0001e80000100800 */
[----:B------:R1:W-:Y:S01]  /*32160*/  STL [R1+0xa5c], R15 ;  /* 0x000a5c0f01007387 */ /* 0x0003e20000100800 */
[-C--:B0-----:R-:W-:Y:S02]  /*32170*/  LEA.HI.X.SX32 R16, R14, R2.reuse, 0x1, P5 ;  /* 0x000000020e107211 */ /* 0x081fe400028f0eff */
[-C--:B------:R-:W-:Y:S02]  /*32180*/  LEA.HI.X.SX32 R14, R7, R2.reuse, 0x1, P0 ;  /* 0x00000002070e7211 */ /* 0x080fe400000f0eff */
[-C--:B-1----:R-:W-:Y:S01]  /*32190*/  LEA R15, P5, R0, R3.reuse, 0x1 ;  /* 0x00000003000f7211 */ /* 0x082fe200078a08ff */
[----:B------:R0:W-:Y:S04]  /*321a0*/  STL [R1+0xa30], R16 ;  /* 0x000a301001007387 */ /* 0x0001e80000100800 */
[----:B------:R-:W-:Y:S04]  /*321b0*/  STL [R1+0xa64], R15 ;  /* 0x000a640f01007387 */ /* 0x000fe80000100800 */
[----:B------:R1:W-:Y:S01]  /*321c0*/  STL [R1+0xa38], R14 ;  /* 0x000a380e01007387 */ /* 0x0003e20000100800 */
[----:B0-----:R-:W-:Y:S01]  /*321d0*/  LEA R16, P0, R4, R3, 0x1 ;  /* 0x0000000304107211 */ /* 0x001fe200078008ff */
[----:B------:R-:W-:Y:S01]  /*321e0*/  IMAD R5, R11, 0x2, R4 ;  /* 0x000000020b057824 */ /* 0x000fe200078e0204 */
[----:B-1----:R-:W-:-:S03]  /*321f0*/  LEA.HI.X.SX32 R14, R8, R2, 0x1, P1 ;  /* 0x00000002080e7211 */ /* 0x002fc600008f0eff */
[----:B------:R-:W-:Y:S01]  /*32200*/  STL [R1+0xa6c], R16 ;  /* 0x000a6c1001007387 */ /* 0x000fe20000100800 */
[----:B------:R-:W-:Y:S01]  /*32210*/  LEA R15, P1, R10, R3, 0x1 ;  /* 0x000000030a0f7211 */ /* 0x000fe200078208ff */
[C---:B------:R-:W-:Y:S02]  /*32220*/  IMAD R6, R11.reuse, 0x2, R5 ;  /* 0x000000020b067824 */ /* 0x040fe400078e0205 */
[----:B------:R0:W-:Y:S02]  /*32230*/  STL [R1+0xa40], R14 ;  /* 0x000a400e01007387 */ /* 0x0001e40000100800 */
[----:B------:R-:W-:Y:S02]  /*32240*/  IMAD R7, R11, 0x2, R6 ;  /* 0x000000020b077824 */ /* 0x000fe400078e0206 */
[----:B------:R-:W-:Y:S01]  /*32250*/  STL [R1+0xab0], R15 ;  /* 0x000ab00f01007387 */ /* 0x000fe20000100800 */
[-C--:B0-----:R-:W-:Y:S02]  /*32260*/  LEA.HI.X.SX32 R14, R13, R2.reuse, 0x1, P2 ;  /* 0x000000020d0e7211 */ /* 0x081fe400010f0eff */
[----:B------:R-:W-:-:S02]  /*32270*/  LEA.HI.X.SX32 R13, R12, R2, 0x1, P3 ;  /* 0x000000020c0d7211 */ /* 0x000fc400018f0eff */
[----:B------:R-:W-:Y:S01]  /*32280*/  LEA.HI.X.SX32 R12, R9, R2, 0x1, P4 ;  /* 0x00000002090c7211 */ /* 0x000fe200020f0eff */
[----:B------:R0:W-:Y:S01]  /*32290*/  STL [R1+0xa48], R14 ;  /* 0x000a480e01007387 */ /* 0x0001e20000100800 */
[----:B------:R-:W-:-:S03]  /*322a0*/  IMAD R8, R11, 0x2, R7 ;  /* 0x000000020b087824 */ /* 0x000fc600078e0207 */
[----:B------:R1:W-:Y:S04]  /*322b0*/  STL [R1+0xa50], R13 ;  /* 0x000a500d01007387 */ /* 0x0003e80000100800 */
[----:B------:R2:W-:Y:S01]  /*322c0*/  STL [R1+0xa58], R12 ;  /* 0x000a580c01007387 */ /* 0x0005e20000100800 */
[----:B0-----:R-:W-:-:S03]  /*322d0*/  LEA.HI.X.SX32 R14, R0, R2, 0x1, P5 ;  /* 0x00000002000e7211 */ /* 0x001fc600028f0eff */
[----:B------:R0:W5:Y:S01]  /*322e0*/  LDL.LU R0, [R1+0x1b58] ;  /* 0x001b580001007983 */ /* 0x0001620000300800 */
[----:B-1----:R-:W-:-:S03]  /*322f0*/  LEA.HI.X.SX32 R13, R4, R2, 0x1, P0 ;  /* 0x00000002040d7211 */ /* 0x002fc600000f0eff */
[----:B------:R-:W-:Y:S01]  /*32300*/  STL [R1+0xa60], R14 ;  /* 0x000a600e01007387 */ /* 0x000fe20000100800 */
[----:B--2---:R-:W-:Y:S01]  /*32310*/  LEA.HI.X.SX32 R12, R10, R2, 0x1, P1 ;  /* 0x000000020a0c7211 */ /* 0x004fe200008f0eff */
[----:B------:R-:W-:Y:S02]  /*32320*/  IMAD R9, R11, 0x2, R8 ;  /* 0x000000020b097824 */ /* 0x000fe400078e0208 */
[----:B------:R1:W-:Y:S01]  /*32330*/  STL [R1+0xa68], R13 ;  /* 0x000a680d01007387 */ /* 0x0003e20000100800 */
[----:B------:R-:W-:-:S03]  /*32340*/  LEA R10, P0, R5, R3, 0x1 ;  /* 0x00000003050a7211 */ /* 0x000fc600078008ff */
[----:B------:R2:W-:Y:S01]  /*32350*/  STL [R1+0xaac], R12 ;  /* 0x000aac0c01007387 */ /* 0x0005e20000100800 */
[-C--:B------:R-:W-:Y:S01]  /*32360*/  LEA.HI.X.SX32 R5, R5, R2.reuse, 0x1, P0 ;  /* 0x0000000205057211 */ /* 0x080fe200000f0eff */
[----:B------:R-:W-:Y:S01]  /*32370*/  IMAD R4, R11, 0x2, R9 ;  /* 0x000000020b047824 */ /* 0x000fe200078e0209 */
[CC--:B-1----:R-:W-:Y:S01]  /*32380*/  LEA R13, P1, R6.reuse, R3.reuse, 0x1 ;  /* 0x00000003060d7211 */ /* 0x0c2fe200078208ff */
[----:B------:R1:W-:Y:S01]  /*32390*/  STL [R1+0xa74], R10 ;  /* 0x000a740a01007387 */ /* 0x0003e20000100800 */
[C---:B--2---:R-:W-:Y:S02]  /*323a0*/  LEA R12, P2, R7.reuse, R3, 0x1 ;  /* 0x00000003070c7211 */ /* 0x044fe400078408ff */
[-C--:B------:R-:W-:Y:S01]  /*323b0*/  LEA.HI.X.SX32 R6, R6, R2.reuse, 0x1, P1 ;  /* 0x0000000206067211 */ /* 0x080fe200008f0eff */
[----:B------:R-:W-:Y:S01]  /*323c0*/  STL [R1+0xa7c], R13 ;  /* 0x000a7c0d01007387 */ /* 0x000fe20000100800 */
[----:B------:R-:W-:-:S03]  /*323d0*/  LEA.HI.X.SX32 R7, R7, R2, 0x1, P2 ;  /* 0x0000000207077211 */ /* 0x000fc600010f0eff */
[----:B------:R2:W-:Y:S01]  /*323e0*/  STL [R1+0xa84], R12 ;  /* 0x000a840c01007387 */ /* 0x0005e20000100800 */
[----:B-1----:R-:W-:-:S03]  /*323f0*/  IMAD R10, R11, 0x2, R4 ;  /* 0x000000020b0a7824 */ /* 0x002fc600078e0204 */
[----:B------:R1:W-:Y:S04]  /*32400*/  STL [R1+0xa70], R5 ;  /* 0x000a700501007387 */ /* 0x0003e80000100800 */
[----:B------:R3:W-:Y:S01]  /*32410*/  STL [R1+0xa78], R6 ;  /* 0x000a780601007387 */ /* 0x0007e20000100800 */
[----:B--2---:R-:W-:-:S03]  /*32420*/  LEA R12, P1, R9, R3, 0x1 ;  /* 0x00000003090c7211 */ /* 0x004fc600078208ff */
[----:B------:R2:W-:Y:S01]  /*32430*/  STL [R1+0xa80], R7 ;  /* 0x000a800701007387 */ /* 0x0005e20000100800 */
[----:B-1----:R-:W-:Y:S01]  /*32440*/  IMAD R5, R11, 0x2, R10 ;  /* 0x000000020b057824 */ /* 0x002fe200078e020a */
[-C--:B---3--:R-:W-:Y:S02]  /*32450*/  LEA R6, P0, R8, R3.reuse, 0x1 ;  /* 0x0000000308067211 */ /* 0x088fe400078008ff */
[----:B--2---:R-:W-:-:S03]  /*32460*/  LEA R7, P2, R4, R3, 0x1 ;  /* 0x0000000304077211 */ /* 0x004fc600078408ff */
[----:B------:R1:W-:Y:S04]  /*32470*/  STL [R1+0xa8c], R6 ;  /* 0x000a8c0601007387 */ /* 0x0003e80000100800 */
[----:B------:R-:W-:Y:S04]  /*32480*/  STL [R1+0xa94], R12 ;  /* 0x000a940c01007387 */ /* 0x000fe80000100800 */
[----:B------:R2:W-:Y:S01]  /*32490*/  STL [R1+0xa9c], R7 ;  /* 0x000a9c0701007387 */ /* 0x0005e20000100800 */
[----:B-1----:R-:W-:Y:S01]  /*324a0*/  IMAD R6, R11, 0x2, R5 ;  /* 0x000000020b067824 */ /* 0x002fe200078e0205 */
[----:B--2---:R-:W-:-:S03]  /*324b0*/  LEA.HI.X.SX32 R7, R4, R2, 0x1, P2 ;  /* 0x0000000204077211 */ /* 0x004fc600010f0eff */
[----:B------:R-:W-:Y:S02]  /*324c0*/  IMAD R4, R11, 0x2, R6 ;  /* 0x000000020b047824 */ /* 0x000fe400078e0206 */
[----:B------:R-:W1:Y:S01]  /*324d0*/  S2R R11, SR_TID.X ;  /* 0x00000000000b7919 */ /* 0x000e620000002100 */
[-C--:B------:R-:W-:Y:S02]  /*324e0*/  LEA.HI.X.SX32 R12, R8, R2.reuse, 0x1, P0 ;  /* 0x00000002080c7211 */ /* 0x080fe400000f0eff */
[----:B------:R-:W-:-:S03]  /*324f0*/  LEA.HI.X.SX32 R8, R9, R2, 0x1, P1 ;  /* 0x0000000209087211 */ /* 0x000fc600008f0eff */
[----:B------:R-:W-:Y:S01]  /*32500*/  STL [R1+0xa88], R12 ;  /* 0x000a880c01007387 */ /* 0x000fe20000100800 */
[----:B------:R-:W-:-:S03]  /*32510*/  LEA R9, P0, R10, R3, 0x1 ;  /* 0x000000030a097211 */ /* 0x000fc600078008ff */
[----:B------:R-:W-:Y:S04]  /*32520*/  STL [R1+0xa90], R8 ;  /* 0x000a900801007387 */ /* 0x000fe80000100800 */
[----:B------:R2:W-:Y:S04]  /*32530*/  STL [R1+0xa98], R7 ;  /* 0x000a980701007387 */ /* 0x0005e80000100800 */
[----:B------:R-:W-:Y:S01]  /*32540*/  STL [R1+0xaa0], R9 ;  /* 0x000aa00901007387 */ /* 0x000fe20000100800 */
[-C--:B--2---:R-:W-:Y:S02]  /*32550*/  LEA R7, P1, R5, R3.reuse, 0x1 ;  /* 0x0000000305077211 */ /* 0x084fe400078208ff */
[----:B------:R-:W-:-:S03]  /*32560*/  LEA R8, P2, R6, R3, 0x1 ;  /* 0x0000000306087211 */ /* 0x000fc600078408ff */
[----:B------:R2:W-:Y:S01]  /*32570*/  STL [R1+0xaa4], R7 ;  /* 0x000aa40701007387 */ /* 0x0005e20000100800 */
[----:B------:R-:W-:-:S03]  /*32580*/  LEA.HI.X.SX32 R5, R5, R2, 0x1, P1 ;  /* 0x0000000205057211 */ /* 0x000fc600008f0eff */
[----:B------:R-:W-:Y:S01]  /*32590*/  STL [R1+0xaa8], R8 ;  /* 0x000aa80801007387 */ /* 0x000fe20000100800 */
[----:B--2---:R-:W-:Y:S02]  /*325a0*/  LEA R7, P3, R4, R3, 0x1 ;  /* 0x0000000304077211 */ /* 0x004fe400078608ff */
[----:B------:R-:W-:-:S03]  /*325b0*/  LEA.HI.X.SX32 R3, R10, R2, 0x1, P0 ;  /* 0x000000020a037211 */ /* 0x000fc600000f0eff */
[----:B------:R-:W-:Y:S01]  /*325c0*/  STL [R1+0xa20], R7 ;  /* 0x000a200701007387 */ /* 0x000fe20000100800 */
[----:B-1----:R-:W-:-:S03]  /*325d0*/  LOP3.LUT R12, R11, 0x20, RZ, 0xc0, !PT ;  /* 0x000000200b0c7812 */ /* 0x002fc600078ec0ff */
[----:B------:R1:W-:Y:S04]  /*325e0*/  STL [R1+0xa10], R3 ;  /* 0x000a100301007387 */ /* 0x0003e80000100800 */
[----:B------:R-:W-:Y:S01]  /*325f0*/  STL [R1+0xa14], R5 ;  /* 0x000a140501007387 */ /* 0x000fe20000100800 */
[-C--:B-1----:R-:W-:Y:S02]  /*32600*/  LEA.HI.X.SX32 R3, R6, R2.reuse, 0x1, P2 ;  /* 0x0000000206037211 */ /* 0x082fe400010f0eff */
[----:B------:R-:W-:-:S03]  /*32610*/  LEA.HI.X.SX32 R2, R4, R2, 0x1, P3 ;  /* 0x0000000204027211 */ /* 0x000fc600018f0eff */
[----:B------:R1:W-:Y:S04]  /*32620*/  STL [R1+0xa1c], R3 ;  /* 0x000a1c0301007387 */ /* 0x0003e80000100800 */
[----:B------:R2:W-:Y:S01]  /*32630*/  STL [R1+0xa18], R2 ;  /* 0x000a180201007387 */ /* 0x0005e20000100800 */
[----:B-1----:R-:W-:-:S03]  /*32640*/  IMAD.SHL.U32 R3, R12, 0x20, RZ ;  /* 0x000000200c037824 */ /* 0x002fc600078e00ff */
[----:B------:R-:W-:Y:S04]  /*32650*/  STL [R1+0x9a0], RZ ;  /* 0x0009a0ff01007387 */ /* 0x000fe80000100800 */
[----:B------:R1:W-:Y:S04]  /*32660*/  STL [R1+0x1b4c], R3 ;  /* 0x001b4c0301007387 */ /* 0x0003e80000100800 */
[----:B------:R-:W-:Y:S04]  /*32670*/  STL [R1+0x9a4], RZ ;  /* 0x0009a4ff01007387 */ /* 0x000fe80000100800 */
        /* <DEDUP_REMOVED lines=181> */
[----:B------:R-:W-:Y:S01]  /*331d0*/  STL [R1+0x71c], RZ ;  /* 0x00071cff01007387 */ /* 0x000fe20000100800 */
[----:B------:R-:W-:Y:S01]  /*331e0*/  LOP3.LUT R11, R11, 0x3f, RZ, 0xc0, !PT ;  /* 0x0000003f0b0b7812 */ /* 0x000fe200078ec0ff */
[----:B------:R-:W-:-:S02]  /*331f0*/  USHF.L.U32 UR6, UR6, 0x6, URZ ;  /* 0x0000000606067899 */ /* 0x000fc4000800063f */
[----:B------:R-:W-:Y:S02]  /*33200*/  USHF.L.U32 UR7, UR7, 0x6, URZ ;  /* 0x0000000607077899 */ /* 0x000fe4000800063f */
[----:B--2---:R-:W-:Y:S01]  /*33210*/  IMAD.SHL.U32 R2, R11, 0x2, RZ ;  /* 0x000000020b027824 */ /* 0x004fe200078e00ff */
[----:B------:R-:W-:Y:S01]  /*33220*/  UMOV UR4, URZ ;  /* 0x0000003f00047c82 */ /* 0x000fe20008000000 */
[----:B------:R-:W-:Y:S02]  /*33230*/  USHF.R.S32.HI UR8, URZ, 0x1f, UR6 ;  /* 0x0000001f3f087899 */ /* 0x000fe40008011406 */
[----:B------:R-:W-:Y:S02]  /*33240*/  USHF.R.S32.HI UR9, URZ, 0x1f, UR7 ;  /* 0x0000001f3f097899 */ /* 0x000fe40008011407 */
[----:B------:R-:W-:Y:S01]  /*33250*/  USHF.L.U32 UR13, UR6, 0x1, URZ ;  /* 0x00000001060d7899 */ /* 0x000fe2000800063f */
[----:B------:R-:W2:Y:S01]  /*33260*/  LDC R12, c[0x0][0x230] ;  /* 0x00008c00ff0c7b82 */ /* 0x000ea20000000800 */
[----:B------:R-:W-:-:S02]  /*33270*/  USHF.L.U32 UR12, UR7, 0x1, URZ ;  /* 0x00000001070c7899 */ /* 0x000fc4000800063f */
[----:B------:R-:W-:Y:S01]  /*33280*/  USHF.L.U64.HI UR8, UR6, 0x1, UR8 ;  /* 0x0000000106087899 */ /* 0x000fe20008010208 */
[----:B--2---:R-:W-:-:S05]  /*33290*/  VIADD R12, R12, 0x3f ;  /* 0x0000003f0c0c7836 */ /* 0x004fca0000000000 */
[----:B------:R-:W-:-:S04]  /*332a0*/  SHF.R.S32.HI R11, RZ, 0x1f, R12 ;  /* 0x0000001fff0b7819 */ /* 0x000fc8000001140c */
[----:B------:R-:W-:-:S04]  /*332b0*/  LEA.HI R11, R11, R12, RZ, 0x6 ;  /* 0x0000000c0b0b7211 */ /* 0x000fc800078f30ff */
[----:B------:R-:W-:Y:S02]  /*332c0*/  SHF.R.S32.HI R4, RZ, 0x6, R11 ;  /* 0x00000006ff047819 */ /* 0x000fe4000001140b */
[----:B------:R-:W2:Y:S01]  /*332d0*/  S2R R11, SR_TID.X ;  /* 0x00000000000b7919 */ /* 0x000ea20000002100 */
[----:B------:R-:W-:Y:S01]  /*332e0*/  USHF.L.U64.HI UR9, UR7, 0x1, UR9 ;  /* 0x0000000107097899 */ /* 0x000fe20008010209 */
[----:B------:R-:W-:Y:S01]  /*332f0*/  STL [R1+0x6e0], RZ ;  /* 0x0006e0ff01007387 */ /* 0x000fe20000100800 */
[----:B------:R-:W-:Y:S01]  /*33300*/  LOP3.LUT R4, R2, 0x20, RZ, 0x3c, !PT ;  /* 0x0000002002047812 */ /* 0x000fe200078e3cff */
[----:B------:R-:W-:Y:S02]  /*33310*/  ULDC UR7, c[0x0][0x230] ;  /* 0x00008c0000077ab9 */ /* 0x000fe40000000800 */
[----:B------:R-:W-:Y:S04]  /*33320*/  STL [R1+0x6e4], RZ ;  /* 0x0006e4ff01007387 */ /* 0x000fe80000100800 */
[----:B------:R-:W-:Y:S01]  /*33330*/  STL [R1+0x6e8], RZ ;  /* 0x0006e8ff01007387 */ /* 0x000fe20000100800 */
[C---:B--2---:R-:W-:Y:S01]  /*33340*/  IMAD.SHL.U32 R12, R11.reuse, 0x2, RZ ;  /* 0x000000020b0c7824 */ /* 0x044fe200078e00ff */
[----:B------:R-:W-:-:S05]  /*33350*/  LOP3.LUT R11, R11, 0x7, RZ, 0xc0, !PT ;  /* 0x000000070b0b7812 */ /* 0x000fca00078ec0ff */
[----:B------:R-:W-:-:S05]  /*33360*/  IMAD R11, R11, 0x90, RZ ;  /* 0x000000900b0b7824 */ /* 0x000fca00078e02ff */
[----:B------:R-:W-:-:S04]  /*33370*/  LOP3.LUT R11, R11, 0x30, R12, 0x78, !PT ;  /* 0x000000300b0b7812 */ /* 0x000fc800078e780c */
[----:B-1----:R-:W-:-:S05]  /*33380*/  LOP3.LUT R3, R11, R3, RZ, 0xfc, !PT ;  /* 0x000000030b037212 */ /* 0x002fca00078efcff */
[----:B------:R1:W-:Y:S04]  /*33390*/  STL [R1+0x5e0], R3 ;  /* 0x0005e00301007387 */ /* 0x0003e80000100800 */
        /* <DEDUP_REMOVED lines=45> */
[----:B------:R-:W1:Y:S01]  /*33670*/  LDL R11, [R1+0x5ec] ;  /* 0x0005ec00010b7983 */ /* 0x000e620000100800 */
[----:B------:R-:W-:-:S02]  /*33680*/  LOP3.LUT R4, R2, 0x50, RZ, 0x3c, !PT ;  /* 0x0000005002047812 */ /* 0x000fc400078e3cff */
[----:B------:R-:W-:Y:S01]  /*33690*/  LOP3.LUT R4, R3, 0x40, RZ, 0x3c, !PT ;  /* 0x0000004003047812 */ /* 0x000fe200078e3cff */
[----:B------:R0:W-:Y:S01]  /*336a0*/  STL [R1+0x610], RZ ;  /* 0x000610ff01007387 */ /* 0x0001e20000100800 */
[C---:B------:R-:W-:Y:S02]  /*336b0*/  LOP3.LUT R5, R2.reuse, 0x10, RZ, 0x3c, !PT ;  /* 0x0000001002057812 */ /* 0x040fe400078e3cff */
[C---:B------:R-:W-:Y:S01]  /*336c0*/  LOP3.LUT R6, R2.reuse, 0x30, RZ, 0x3c, !PT ;  /* 0x0000003002067812 */ /* 0x040fe200078e3cff */
[----:B------:R0:W-:Y:S01]  /*336d0*/  STL [R1+0x614], RZ ;  /* 0x000614ff01007387 */ /* 0x0001e20000100800 */
[C---:B------:R-:W-:Y:S02]  /*336e0*/  LOP3.LUT R5, R2.reuse, 0x40, RZ, 0x3c, !PT ;  /* 0x0000004002057812 */ /* 0x040fe400078e3cff */
[C---:B------:R-:W-:Y:S01]  /*336f0*/  LOP3.LUT R6, R2.reuse, 0x60, RZ, 0x3c, !PT ;  /* 0x0000006002067812 */ /* 0x040fe200078e3cff */
[----:B------:R0:W-:Y:S01]  /*33700*/  STL [R1+0x618], RZ ;  /* 0x000618ff01007387 */ /* 0x0001e20000100800 */
[----:B------:R-:W-:-:S03]  /*33710*/  LOP3.LUT R5, R2, 0x70, RZ, 0x3c, !PT ;  /* 0x0000007002057812 */ /* 0x000fc600078e3cff */
        /* <DEDUP_REMOVED lines=21> */
[----:B------:R0:W-:Y:S01]  /*33870*/  STL [R1+0x5e4], R4 ;  /* 0x0005e40401007387 */ /* 0x0001e20000100800 */
[----:B-1----:R-:W-:-:S05]  /*33880*/  LOP3.LUT R3, R11, 0x20, RZ, 0x3c, !PT ;  /* 0x000000200b037812 */ /* 0x002fca00078e3cff */
[----:B------:R0:W-:Y:S02]  /*33890*/  STL [R1+0x5e8], R3 ;  /* 0x0005e80301007387 */ /* 0x0001e40000100800 */
.L_x_2:
[----:B-----5:R-:W2:Y:S04]  /*338a0*/  LDL R5, [R1+0xa18] ;  /* 0x000a180001057983 */ /* 0x020ea80000100800 */
[----:B-12---:R1:W-:Y:S04]  /*338b0*/  STL [R1+0x37ac], R5 ;  /* 0x0037ac0501007387 */ /* 0x0063e80000100800 */
[----:B0-----:R-:W2:Y:S01]  /*338c0*/  LDL R4, [R1+0xa20] ;  /* 0x000a200001047983 */ /* 0x001ea20000100800 */
[----:B------:R-:W-:Y:S01]  /*338d0*/  UIMAD UR6, UR4, -0x40, UR7 ;  /* 0xffffffc0040678a4 */ /* 0x000fe2000f8e0207 */
[----:B-1----:R-:W0:Y:S02]  /*338e0*/  S2R R5, SR_TID.X ;  /* 0x0000000000057919 */ /* 0x002e240000002100 */
[----:B--2---:R-:W-:Y:S04]  /*338f0*/  STL [R1+0x37b0], R4 ;  /* 0x0037b00401007387 */ /* 0x004fe80000100800 */
[----:B------:R-:W-:Y:S04]  /*33900*/  STL [R1+0x3768], R3 ;  /* 0x0037680301007387 */ /* 0x000fe80000100800 */
[----:B------:R-:W-:Y:S04]  /*33910*/  STL [R1+0x3770], R3 ;  /* 0x0037700301007387 */ /* 0x000fe80000100800 */
[----:B------:R0:W-:Y:S04]  /*33920*/  STL [R1+0x3778], R3 ;  /* 0x0037780301007387 */ /* 0x0001e80000100800 */
[----:B------:R-:W-:Y:S04]  /*33930*/  STL [R1+0x364c], R11 ;  /* 0x00364c0b01007387 */ /* 0x000fe80000100800 */
[----:B------:R-:W-:Y:S01]  /*33940*/  STL [R1+0x3654], R11 ;  /* 0x0036540b01007387 */ /* 0x000fe20000100800 */
[----:B0-----:R-:W-:-:S03]  /*33950*/  SHF.R.U32.HI R3, RZ, 0x5, R5 ;  /* 0x00000005ff037819 */ /* 0x001fc60000011605 */
[----:B------:R-:W-:Y:S01]  /*33960*/  STL [R1+0x365c], R11 ;  /* 0x00365c0b01007387 */ /* 0x000fe20000100800 */
[----:B------:R-:W-:Y:S02]  /*33970*/  SHF.R.U32.HI R5, RZ, 0x5, R5 ;  /* 0x00000005ff057819 */ /* 0x000fe40000011605 */
[----:B------:R-:W-:Y:S01]  /*33980*/  SGXT.U32 R3, R3, 0x1 ;  /* 0x000000010303781a */ /* 0x000fe20000000000 */
[----:B------:R-:W-:Y:S01]  /*33990*/  STL [R1+0x3664], R11 ;  /* 0x0036640b01007387 */ /* 0x000fe20000100800 */
[----:B------:R-:W-:Y:S02]  /*339a0*/  SGXT.U32 R5, R5, 0x1 ;  /* 0x000000010505781a */ /* 0x000fe40000000000 */
[C---:B------:R-:W-:Y:S01]  /*339b0*/  LOP3.LUT R4, R3.reuse, 0x4, RZ, 0xfc, !PT ;  /* 0x0000000403047812 */ /* 0x040fe200078efcff */
        /* <DEDUP_REMOVED lines=34> */
[----:B------:R-:W-:Y:S01]  /*33be0*/  STL [R1+0x3650], R10 ;  /* 0x0036500a01007387 */ /* 0x000fe20000100800 */
[----:B0-----:R-:W-:-:S03]  /*33bf0*/  LOP3.LUT R11, R3, 0x2, RZ, 0xfc, !PT ;  /* 0x00000002030b7812 */ /* 0x001fc600078efcff */
[----:B------:R-:W-:Y:S01]  /*33c00*/  STL [R1+0x3658], R10 ;  /* 0x0036580a01007387 */ /* 0x000fe20000100800 */
[----:B------:R-:W-:Y:S02]  /*33c10*/  LOP3.LUT R5, R5, 0x8, RZ, 0xfc, !PT ;  /* 0x0000000805057812 */ /* 0x000fe400078efcff */
[----:B------:R-:W-:Y:S01]  /*33c20*/  ISETP.GE.AND P0, PT, R11, UR6, PT ;  /* 0x000000060b007c0c */ /* 0x000fe2000bf06270 */
[----:B------:R-:W-:Y:S01]  /*33c30*/  STL [R1+0x3660], R10 ;  /* 0x0036600a01007387 */ /* 0x000fe20000100800 */
[----:B------:R-:W-:Y:S02]  /*33c40*/  ISETP.GE.AND P1, PT, R4, UR6, PT ;  /* 0x0000000604007c0c */ /* 0x000fe4000bf26270 */
[----:B------:R-:W-:Y:S01]  /*33c50*/  LOP3.LUT R3, R3, 0x6, RZ, 0xfc, !PT ;  /* 0x0000000603037812 */ /* 0x000fe200078efcff */
        /* <DEDUP_REMOVED lines=113> */
[----:B------:R-:W-:Y:S01]  /*34370*/  STL [R1+0x3538], R22 ;  /* 0x0035381601007387 */ /* 0x000fe20000100800 */
[----:B------:R-:W-:-:S03]  /*34380*/  ISETP.GE.AND P3, PT, R5, UR6, PT ;  /* 0x0000000605007c0c */ /* 0x000fc6000bf66270 */
[----:B------:R-:W-:Y:S04]  /*34390*/  STL [R1+0x3534], R23 ;  /* 0x0035341701007387 */ /* 0x000fe80000100800 */
[----:B-----5:R-:W-:Y:S04]  /*343a0*/  STL [R1+0x1b58], R0 ;  /* 0x001b580001007387 */ /* 0x020fe80000100800 */
[----:B------:R-:W2:Y:S04]  /*343b0*/  LDL.LU R11, [R1+0x37b4] ;  /* 0x0037b400010b7983 */ /* 0x000ea80000300800 */
[----:B------:R-:W3:Y:S01]  /*343c0*/  LDL.LU R4, [R1+0x37b0] ;  /* 0x0037b00001047983 */ /* 0x000ee20000300800 */
[----:B0-----:R-:W-:-:S02]  /*343d0*/  PRMT R9, RZ, 0x7610, R9 ;  /* 0x00007610ff097816 */ /* 0x001fc40000000009 */
[----:B------:R-:W-:Y:S01]  /*343e0*/  PRMT R10, RZ, 0x7610, R10 ;  /* 0x00007610ff0a7816 */ /* 0x000fe2000000000a */
[----:B------:R-:W3:Y:S01]  /*343f0*/  LDL.LU R5, [R1+0x37ac] ;  /* 0x0037ac0001057983 */ /* 0x000ee20000300800 */
[----:B------:R-:W-:Y:S02]  /*34400*/  ISETP.GE.AND P2, PT, R3, UR6, PT ;  /* 0x0000000603007c0c */ /* 0x000fe4000bf46270 */
[----:B------:R-:W0:Y:S01]  /*34410*/  S2R R3, SR_TID.X ;  /* 0x0000000000037919 */ /* 0x000e220000002100 */
[----:B---3--:R-:W3:Y:S04]  /*34420*/  @!P0 LDG.E.U16 R9, desc[UR10][R4.64] ;  /* 0x0000000a04098981 */ /* 0x008ee8000c1e1500 */
[----:B------:R-:W4:Y:S04]  /*34430*/  LDL R4, [R1+0xa1c] ;  /* 0x000a1c0001047983 */ /* 0x000f280000100800 */
[----:B---3--:R1:W-:Y:S04]  /*34440*/  STL [R1+0x2b4], R9 ;  /* 0x0002b40901007387 */ /* 0x0083e80000100800 */
[----:B------:R-:W4:Y:S01]  /*34450*/  LDL R5, [R1+0xaa8] ;  /* 0x000aa80001057983 */ /* 0x000f220000100800 */
[----:B0-----:R-:W-:-:S02]  /*34460*/  SHF.R.U32.HI R3, RZ, 0x5, R3 ;  /* 0x00000005ff037819 */ /* 0x001fc40000011603 */
[----:B----4-:R-:W-:-:S04]  /*34470*/  @!P1 LOP3.LUT R5, R5, R4, RZ, 0x3c, !PT ;  /* 0x0000000405059212 */ /* 0x010fc800078e3cff */
[----:B------:R-:W-:-:S04]  /*34480*/  @!P1 LOP3.LUT R4, R5, R4, RZ, 0x3c, !PT ;  /* 0x0000000405049212 */ /* 0x000fc800078e3cff */
[----:B------:R-:W-:-:S05]  /*34490*/  @!P1 LOP3.LUT R5, R5, R4, RZ, 0x3c, !PT ;  /* 0x0000000405059212 */ /* 0x000fca00078e3cff */
[----:B------:R-:W3:Y:S01]  /*344a0*/  @!P1 LDG.E.U16 R10, desc[UR10][R4.64] ;  /* 0x0000000a040a9981 */ /* 0x000ee2000c1e1500 */
[----:B------:R-:W-:-:S04]  /*344b0*/  SGXT.U32 R3, R3, 0x1 ;  /* 0x000000010303781a */ /* 0x000fc80000000000 */
[----:B-1----:R-:W-:-:S04]  /*344c0*/  LOP3.LUT R9, R3, 0xa, RZ, 0xfc, !PT ;  /* 0x0000000a03097812 */ /* 0x002fc800078efcff */
[----:B------:R-:W-:Y:S02]  /*344d0*/  ISETP.GE.AND P0, PT, R9, UR6, PT ;  /* 0x0000000609007c0c */ /* 0x000fe4000bf06270 */
[----:B------:R-:W4:Y:S04]  /*344e0*/  LDL.LU R9, [R1+0x37a8] ;  /* 0x0037a80001097983 */ /* 0x000f280000300800 */
[----:B------:R-:W4:Y:S04]  /*344f0*/  LDL R4, [R1+0xa14] ;  /* 0x000a140001047983 */ /* 0x000f280000100800 */
[----:B---3--:R0:W-:Y:S04]  /*34500*/  STL [R1+0x2b0], R10 ;  /* 0x0002b00a01007387 */ /* 0x0081e80000100800 */
[----:B------:R-:W4:Y:S01]  /*34510*/  LDL R5, [R1+0xaa4] ;  /* 0x000aa40001057983 */ /* 0x000f220000100800 */
[----:B--2---:R-:W-:Y:S01]  /*34520*/  PRMT R11, RZ, 0x7610, R11 ;  /* 0x00007610ff0b7816 */ /* 0x004fe2000000000b */
[----:B------:R-:W1:Y:S01]  /*34530*/  S2R R3, SR_TID.X ;  /* 0x0000000000037919 */ /* 0x000e620000002100 */
[----:B----4-:R-:W-:-:S04]  /*34540*/  @!P2 LOP3.LUT R5, R5, R4, RZ, 0x3c, !PT ;  /* 0x000000040505a212 */ /* 0x010fc800078e3cff */
[----:B------:R-:W-:-:S04]  /*34550*/  @!P2 LOP3.LUT R4, R5, R4, RZ, 0x3c, !PT ;  /* 0x000000040504a212 */ /* 0x000fc800078e3cff */
[----:B------:R-:W-:-:S05]  /*34560*/  @!P2 LOP3.LUT R5, R5, R4, RZ, 0x3c, !PT ;  /* 0x000000040505a212 */ /* 0x000fca00078e3cff */
[----:B------:R-:W2:Y:S01]  /*34570*/  @!P2 LDG.E.U16 R11, desc[UR10][R4.64] ;  /* 0x0000000a040ba981 */ /* 0x000ea2000c1e1500 */
[----:B-1----:R-:W-:-:S04]  /*34580*/  SHF.R.U32.HI R3, RZ, 0x5, R3 ;  /* 0x00000005ff037819 */ /* 0x002fc80000011603 */
[----:B------:R-:W-:-:S04]  /*34590*/  SGXT.U32 R3, R3, 0x1 ;  /* 0x000000010303781a */ /* 0x000fc80000000000 */
[----:B0-----:R-:W-:-:S04]  /*345a0*/  LOP3.LUT R10, R3, 0xc, RZ, 0xfc, !PT ;  /* 0x0000000c030a7812 */ /* 0x001fc800078efcff */
[----:B------:R-:W-:Y:S02]  /*345b0*/  ISETP.GE.AND P1, PT, R10, UR6, PT ;  /* 0x000000060a007c0c */ /* 0x000fe4000bf26270 */
[----:B------:R-:W3:Y:S04]  /*345c0*/  LDL.LU R10, [R1+0x37a4] ;  /* 0x0037a400010a7983 */ /* 0x000ee80000300800 */
[----:B------:R-:W4:Y:S04]  /*345d0*/  LDL R4, [R1+0xa10] ;  /* 0x000a100001047983 */ /* 0x000f280000100800 */
[----:B--2---:R0:W-:Y:S04]  /*345e0*/  STL [R1+0x2ac], R11 ;  /* 0x0002ac0b01007387 */ /* 0x0041e80000100800 */
[----:B------:R-:W4:Y:S01]  /*345f0*/  LDL R5, [R1+0xaa0] ;  /* 0x000aa00001057983 */ /* 0x000f220000100800 */
[----:B------:R-:W-:Y:S01]  /*34600*/  PRMT R9, RZ, 0x7610, R9 ;  /* 0x00007610ff097816 */ /* 0x000fe20000000009 */
        /* <DEDUP_REMOVED lines=9> */
[----:B------:R-:W4:Y:S04]  /*346a0*/  LDL.LU R11, [R1+0x37a0] ;  /* 0x0037a000010b7983 */ /* 0x000f280000300800 */
[----:B------:R-:W4:Y:S04]  /*346b0*/  LDL R4, [R1+0xa98] ;  /* 0x000a980001047983 */ /* 0x000f280000100800 */
[----:B--2---:R0:W-:Y:S04]  /*346c0*/  STL [R1+0x2a8], R9 ;  /* 0x0002a80901007387 */ /* 0x0041e80000100800 */
[----:B------:R-:W4:Y:S01]  /*346d0*/  LDL R5, [R1+0xa9c] ;  /* 0x000a9c0001057983 */ /* 0x000f220000100800 */
[----:B---3--:R-:W-:Y:S01]  /*346e0*/  PRMT R10, RZ, 0x7610, R10 ;  /* 0x00007610ff0a7816 */ /* 0x008fe2000000000a */
        /* <DEDUP_REMOVED lines=65> */
[----:B------:R-:W3:Y:S04]  /*34b00*/  LDL R10, [R1+0xa5c] ;  /* 0x000a5c00010a7983 */ /* 0x000ee80000100800 */
[----:B--2---:R0:W-:Y:S04]  /*34b10*/  STL [R1+0x294], R11 ;  /* 0x0002940b01007387 */ /* 0x0041e80000100800 */
[----:B------:R-:W2:Y:S04]  /*34b20*/  LDL R4, [R1+0xa70] ;  /* 0x000a700001047983 */ /* 0x000ea80000100800 */
[----:B------:R-:W2:Y:S01]  /*34b30*/  LDL R5, [R1+0xa74] ;  /* 0x000a740001057983 */ /* 0x000ea20000100800 */
[----:B------:R-:W-:Y:S01]  /*34b40*/  PRMT R9, RZ, 0x7610, R9 ;  /* 0x00007610ff097816 */ /* 0x000fe20000000009 */
[----:B------:R-:W1:Y:S01]  /*34b50*/  S2R R3, SR_TID.X ;  /* 0x0000000000037919 */ /* 0x000e620000002100 */
[----:B--2---:R-:W-:-:S04]  /*34b60*/  @!P1 LOP3.LUT R5, R5, R4, RZ, 0x3c, !PT ;  /* 0x0000000405059212 */ /* 0x004fc800078e3cff */
        /* <DEDUP_REMOVED lines=8> */
[----:B------:R-:W3:Y:S04]  /*34bf0*/  LDL R4, [R1+0xa68] ;  /* 0x000a680001047983 */ /* 0x000ee80000100800 */
[----:B--2---:R0:W-:Y:S04]  /*34c00*/  STL [R1+0x290], R9 ;  /* 0x0002900901007387 */ /* 0x0041e80000100800 */
[----:B------:R-:W3:Y:S01]  /*34c10*/  LDL R5, [R1+0xa6c] ;  /* 0x000a6c0001057983 */ /* 0x000ee20000100800 */
[----:B------:R-:W-:Y:S01]  /*34c20*/  PRMT R8, RZ, 0x7610, R8 ;  /* 0x00007610ff087816 */ /* 0x000fe20000000008 */
[----:B------:R-:W1:Y:S01]  /*34c30*/  S2R R3, SR_TID.X ;  /* 0x0000000000037919 */ /* 0x000e620000002100 */
[----:B---3--:R-:W-:-:S04]  /*34c40*/  @!P2 LOP3.LUT R5, R5, R4, RZ, 0x3c, !PT ;  /* 0x000000040505a212 */ /* 0x008fc800078e3cff */
        /* <DEDUP_REMOVED lines=8> */
[----:B--2---:R0:W-:Y:S04]  /*34cd0*/  STL [R1+0x28c], R8 ;  /* 0x00028c0801007387 */ /* 0x0041e80000100800 */
[----:B------:R-:W2:Y:S04]  /*34ce0*/  LDL R4, [R1+0xa60] ;  /* 0x000a600001047983 */ /* 0x000ea80000100800 */
[----:B------:R-:W2:Y:S01]  /*34cf0*/  LDL R5, [R1+0xa64] ;  /* 0x000a640001057983 */ /* 0x000ea20000100800 */
[----:B----4-:R-:W-:Y:S01]  /*34d00*/  PRMT R11, RZ, 0x7610, R11 ;  /* 0x00007610ff0b7816 */ /* 0x010fe2000000000b */
[----:B------:R-:W0:Y:S01]  /*34d10*/  S2R R3, SR_TID.X ;  /* 0x0000000000037919 */ /* 0x000e220000002100 */
[----:B--2---:R-:W-:-:S04]  /*34d20*/  @!P3 LOP3.LUT R5, R5, R4, RZ, 0x3c, !PT ;  /* 0x000000040505b212 */ /* 0x004fc800078e3cff */
[----:B------:R-:W-:-:S04]  /*34d30*/  @!P3 LOP3.LUT R4, R5, R4, RZ, 0x3c, !PT ;  /* 0x000000040504b212 */ /* 0x000fc800078e3cff */
[----:B------:R-:W-:-:S05]  /*34d40*/  @!P3 LOP3.LUT R5, R5, R4, RZ, 0x3c, !PT ;  /* 0x000000040505b212 */ /* 0x000fca00078e3cff */
[----:B------:R-:W2:Y:S01]  /*34d50*/  @!P3 LDG.E.U16 R11, desc[UR10][R4.64] ;  /* 0x0000000a040bb981 */ /* 0x000ea2000c1e1500 */
[----:B0-----:R-:W-:-:S04]  /*34d60*/  SHF.R.U32.HI R8, RZ, 0x5, R3 ;  /* 0x00000005ff087819 */ /* 0x001fc80000011603 */
[----:B------:R-:W-:-:S04]  /*34d70*/  SGXT.U32 R8, R8, 0x1 ;  /* 0x000000010808781a */ /* 0x000fc80000000000 */
[----:B------:R-:W-:-:S04]  /*34d80*/  LOP3.LUT R8, R8, 0x1e, RZ, 0xfc, !PT ;  /* 0x0000001e08087812 */ /* 0x000fc800078efcff */
[----:B------:R-:W-:Y:S02]  /*34d90*/  ISETP.GE.AND P1, PT, R8, UR6, PT ;  /* 0x0000000608007c0c */ /* 0x000fe4000bf26270 */
[----:B------:R-:W4:Y:S01]  /*34da0*/  LDL.LU R8, [R1+0x3784] ;  /* 0x0037840001087983 */ /* 0x000f220000300800 */
[----:B------:R-:W-:-:S03]  /*34db0*/  SHF.R.U32.HI R3, RZ, 0x5, R3 ;  /* 0x00000005ff037819 */ /* 0x000fc60000011603 */
[----:B--2---:R0:W-:Y:S04]  /*34dc0*/  STL [R1+0x288], R11 ;  /* 0x0002880b01007387 */ /* 0x0041e80000100800 */
[----:B0-----:R-:W2:Y:S04]  /*34dd0*/  LDL.LU R11, [R1+0x3780] ;  /* 0x00378000010b7983 */ /* 0x001ea80000300800 */
[----:B------:R-:W4:Y:S01]  /*34de0*/  LDL R5, [R1+0xa58] ;  /* 0x000a580001057983 */ /* 0x000f220000100800 */
[----:B------:R-:W-:-:S04]  /*34df0*/  SGXT.U32 R3, R3, 0x1 ;  /* 0x000000010303781a */ /* 0x000fc80000000000 */
[----:B------:R-:W-:Y:S02]  /*34e00*/  LOP3.LUT R4, R3, 0x20, RZ, 0xfc, !PT ;  /* 0x0000002003047812 */ /* 0x000fe400078efcff */
[----:B---3--:R-:W-:Y:S02]  /*34e10*/  PRMT R9, RZ, 0x7610, R9 ;  /* 0x00007610ff097816 */ /* 0x008fe40000000009 */
[----:B------:R-:W-:Y:S01]  /*34e20*/  ISETP.GE.AND P2, PT, R4, UR6, PT ;  /* 0x0000000604007c0c */ /* 0x000fe2000bf46270 */
[----:B------:R-:W-:Y:S01]  /*34e30*/  @!P4 IMAD.MOV.U32 R4, RZ, RZ, R10 ;  /* 0x000000ffff04c224 */ /* 0x000fe200078e000a */
[----:B------:R-:W0:Y:S04]  /*34e40*/  S2R R3, SR_TID.X ;  /* 0x0000000000037919 */ /* 0x000e280000002100 */
[----:B----4-:R-:W3:Y:S04]  /*34e50*/  @!P4 LDG.E.U16 R9, desc[UR10][R4.64] ;  /* 0x0000000a0409c981 */ /* 0x010ee8000c1e1500 */
[----:B------:R-:W4:Y:S04]  /*34e60*/  LDL R4, [R1+0xa50] ;  /* 0x000a500001047983 */ /* 0x000f280000100800 */
[----:B------:R-:W4:Y:S01]  /*34e70*/  LDL R5, [R1+0xa54] ;  /* 0x000a540001057983 */ /* 0x000f220000100800 */
[----:B0-----:R-:W-:-:S04]  /*34e80*/  SHF.R.U32.HI R3, RZ, 0x5, R3 ;  /* 0x00000005ff037819 */ /* 0x001fc80000011603 */
[----:B------:R-:W-:Y:S02]  /*34e90*/  SGXT.U32 R3, R3, 0x1 ;  /* 0x000000010303781a */ /* 0x000fe40000000000 */
[----:B--2---:R-:W-:Y:S02]  /*34ea0*/  PRMT R11, RZ, 0x7610, R11 ;  /* 0x00007610ff0b7816 */ /* 0x004fe4000000000b */
[C---:B------:R-:W-:Y:S02]  /*34eb0*/  LOP3.LUT R10, R3.reuse, 0x22, RZ, 0xfc, !PT ;  /* 0x00000022030a7812 */ /* 0x040fe400078efcff */
[----:B------:R-:W-:Y:S02]  /*34ec0*/  LOP3.LUT R3, R3, 0x24, RZ, 0xfc, !PT ;  /* 0x0000002403037812 */ /* 0x000fe400078efcff */
[----:B------:R-:W-:Y:S02]  /*34ed0*/  ISETP.GE.AND P3, PT, R10, UR6, PT ;  /* 0x000000060a007c0c */ /* 0x000fe4000bf66270 */
[----:B------:R-:W-:Y:S01]  /*34ee0*/  ISETP.GE.AND P4, PT, R3, UR6, PT ;  /* 0x0000000603007c0c */ /* 0x000fe2000bf86270 */
[----:B---3--:R0:W-:Y:S04]  /*34ef0*/  STL [R1+0x284], R9 ;  /* 0x0002840901007387 */ /* 0x0081e80000100800 */
[----:B0-----:R-:W2:Y:S01]  /*34f00*/  LDL R9, [R1+0xa34] ;  /* 0x000a340001097983 */ /* 0x001ea20000100800 */
[----:B----4-:R-:W-:-:S03]  /*34f10*/  @!P0 LOP3.LUT R5, R5, R4, RZ, 0x3c, !PT ;  /* 0x0000000405058212 */ /* 0x010fc600078e3cff */
[----:B------:R-:W3:Y:S01]  /*34f20*/  LDL.LU R10, [R1+0x377c] ;  /* 0x00377c00010a7983 */ /* 0x000ee20000300800 */
[----:B------:R-:W-:-:S03]  /*34f30*/  @!P0 LOP3.LUT R4, R5, R4, RZ, 0x3c, !PT ;  /* 0x0000000405048212 */ /* 0x000fc600078e3cff */
[----:B------:R-:W4:Y:S01]  /*34f40*/  LDL.LU R3, [R1+0x3778] ;  /* 0x0037780001037983 */ /* 0x000f220000300800 */
[----:B------:R-:W-:-:S05]  /*34f50*/  @!P0 LOP3.LUT R5, R5, R4, RZ, 0x3c, !PT ;  /* 0x0000000405058212 */ /* 0x000fca00078e3cff */
[----:B------:R0:W2:Y:S04]  /*34f60*/  @!P0 LDG.E.U16 R11, desc[UR10][R4.64] ;  /* 0x0000000a040b8981 */ /* 0x0000a8000c1e1500 */
[----:B------:R-:W0:Y:S04]  /*34f70*/  LDL R4, [R1+0xa48] ;  /* 0x000a480001047983 */ /* 0x000e280000100800 */
[----:B------:R-:W0:Y:S01]  /*34f80*/  LDL R5, [R1+0xa4c] ;  /* 0x000a4c0001057983 */ /* 0x000e220000100800 */
[----:B------:R-:W-:Y:S02]  /*34f90*/  PRMT R8, RZ, 0x7610, R8 ;  /* 0x00007610ff087816 */ /* 0x000fe40000000008 */
[----:B0-----:R-:W-:-:S04]  /*34fa0*/  @!P1 LOP3.LUT R5, R5, R4, RZ, 0x3c, !PT ;  /* 0x0000000405059212 */ /* 0x001fc800078e3cff */
[----:B------:R-:W-:-:S04]  /*34fb0*/  @!P1 LOP3.LUT R4, R5, R4, RZ, 0x3c, !PT ;  /* 0x0000000405049212 */ /* 0x000fc800078e3cff */
[----:B------:R-:W-:-:S05]  /*34fc0*/  @!P1 LOP3.LUT R5, R5, R4, RZ, 0x3c, !PT ;  /* 0x0000000405059212 */ /* 0x000fca00078e3cff */
[----:B------:R-:W3:Y:S04]  /*34fd0*/  @!P1 LDG.E.U16 R8, desc[UR10][R4.64] ;  /* 0x0000000a04089981 */ /* 0x000ee8000c1e1500 */
[----:B--2---:R0:W-:Y:S04]  /*34fe0*/  STL [R1+0x280], R11 ;  /* 0x0002800b01007387 */ /* 0x0041e80000100800 */
[----:B---3--:R1:W-:Y:S04]  /*34ff0*/  STL [R1+0x27c], R8 ;  /* 0x00027c0801007387 */ /* 0x0083e80000100800 */
[----:B------:R-:W2:Y:S04]  /*35000*/  LDL R4, [R1+0xa40] ;  /* 0x000a400001047983 */ /* 0x000ea80000100800 */
[----:B------:R-:W2:Y:S01]  /*35010*/  LDL R5, [R1+0xa44] ;  /* 0x000a440001057983 */ /* 0x000ea20000100800 */
[----:B----4-:R-:W-:Y:S01]  /*35020*/  PRMT R3, RZ, 0x7610, R3 ;  /* 0x00007610ff037816 */ /* 0x010fe20000000003 */
[----:B0-----:R-:W1:Y:S01]  /*35030*/  S2R R11, SR_TID.X ;  /* 0x00000000000b7919 */ /* 0x001e620000002100 */
[----:B--2---:R-:W-:-:S04]  /*35040*/  @!P2 LOP3.LUT R5, R5, R4, RZ, 0x3c, !PT ;  /* 0x000000040505a212 */ /* 0x004fc800078e3cff */
[----:B------:R-:W-:-:S04]  /*35050*/  @!P2 LOP3.LUT R4, R5, R4, RZ, 0x3c, !PT ;  /* 0x000000040504a212 */ /* 0x000fc800078e3cff */
[----:B------:R-:W-:-:S05]  /*35060*/  @!P2 LOP3.LUT R5, R5, R4, RZ, 0x3c, !PT ;  /* 0x000000040505a212 */ /* 0x000fca00078e3cff */
[----:B------:R-:W2:Y:S01]  /*35070*/  @!P2 LDG.E.U16 R3, desc[UR10][R4.64] ;  /* 0x0000000a0403a981 */ /* 0x000ea2000c1e1500 */
[----:B-1----:R-:W-:-:S04]  /*35080*/  SHF.R.U32.HI R8, RZ, 0x5, R11 ;  /* 0x00000005ff087819 */ /* 0x002fc8000001160b */
[----:B------:R-:W-:-:S04]  /*35090*/  SGXT.U32 R8, R8, 0x1 ;  /* 0x000000010808781a */ /* 0x000fc80000000000 */
[----:B------:R-:W-:-:S04]  /*350a0*/  LOP3.LUT R8, R8, 0x26, RZ, 0xfc, !PT ;  /* 0x0000002608087812 */ /* 0x000fc800078efcff */
[----:B------:R-:W-:Y:S02]  /*350b0*/  ISETP.GE.AND P0, PT, R8, UR6, PT ;  /* 0x0000000608007c0c */ /* 0x000fe4000bf06270 */
[----:B------:R-:W3:Y:S04]  /*350c0*/  LDL.LU R8, [R1+0x3774] ;  /* 0x0037740001087983 */ /* 0x000ee80000300800 */
[----:B--2---:R0:W-:Y:S04]  /*350d0*/  STL [R1+0x278], R3 ;  /* 0x0002780301007387 */ /* 0x0041e80000100800 */
[----:B0-----:R-:W2:Y:S04]  /*350e0*/  LDL.LU R3, [R1+0x3770] ;  /* 0x0037700001037983 */ /* 0x001ea80000300800 */
[----:B------:R-:W4:Y:S04]  /*350f0*/  LDL R4, [R1+0xa38] ;  /* 0x000a380001047983 */ /* 0x000f280000100800 */
[----:B------:R-:W4:Y:S01]  /*35100*/  LDL R5, [R1+0xa3c] ;  /* 0x000a3c0001057983 */ /* 0x000f220000100800 */
[----:B------:R-:W-:-:S02]  /*35110*/  PRMT R10, RZ, 0x7610, R10 ;  /* 0x00007610ff0a7816 */ /* 0x000fc4000000000a */
[----:B----4-:R-:W-:-:S04]  /*35120*/  @!P3 LOP3.LUT R5, R5, R4, RZ, 0x3c, !PT ;  /* 0x000000040505b212 */ /* 0x010fc800078e3cff */
[----:B------:R-:W-:-:S04]  /*35130*/  @!P3 LOP3.LUT R4, R5, R4, RZ, 0x3c, !PT ;  /* 0x000000040504b212 */ /* 0x000fc800078e3cff */
[----:B------:R-:W-:-:S05]  /*35140*/  @!P3 LOP3.LUT R5, R5, R4, RZ, 0x3c, !PT ;  /* 0x000000040505b212 */ /* 0x000fca00078e3cff */
[----:B------:R-:W4:Y:S01]  /*35150*/  @!P3 LDG.E.U16 R10, desc[UR10][R4.64] ;  /* 0x0000000a040ab981 */ /* 0x000f22000c1e1500 */
[----:B--2---:R-:W-:-:S03]  /*35160*/  PRMT R3, RZ, 0x7610, R3 ;  /* 0x00007610ff037816 */ /* 0x004fc60000000003 */
[----:B----4-:R0:W-:Y:S04]  /*35170*/  STL [R1+0x274], R10 ;  /* 0x0002740a01007387 */ /* 0x0101e80000100800 */
[----:B0-----:R-:W2:Y:S04]  /*35180*/  LDL.LU R10, [R1+0x376c] ;  /* 0x00376c00010a7983 */ /* 0x001ea80000300800 */
[----:B------:R-:W4:Y:S01]  /*35190*/  LDL R5, [R1+0xa30] ;  /* 0x000a300001057983 */ /* 0x000f220000100800 */
[----:B------:R-:W-:-:S05]  /*351a0*/  @!P4 IMAD.MOV.U32 R4, RZ, RZ, R9 ;  /* 0x000000ffff04c224 */ /* 0x000fca00078e0009 */
[----:B----4-:R-:W4:Y:S04]  /*351b0*/  @!P4 LDG.E.U16 R3, desc[UR10][R4.64] ;  /* 0x0000000a0403c981 */ /* 0x010f28000c1e1500 */
[----:B----4-:R0:W-:Y:S04]  /*351c0*/  STL [R1+0x270], R3 ;  /* 0x0002700301007387 */ /* 0x0101e80000100800 */
[----:B0-----:R-:W4:Y:S04]  /*351d0*/  LDL.LU R3, [R1+0x3768] ;  /* 0x0037680001037983 */ /* 0x001f280000300800 */
[----:B------:R-:W3:Y:S04]  /*351e0*/  LDL R4, [R1+0xa28] ;  /* 0x000a280001047983 */ /* 0x000ee80000100800 */
[----:B------:R-:W3:Y:S01]  /*351f0*/  LDL R5, [R1+0xa2c] ;  /* 0x000a2c0001057983 */ /* 0x000ee20000100800 */
[----:B--2---:R-:W-:-:S02]  /*35200*/  PRMT R10, RZ, 0x7610, R10 ;  /* 0x00007610ff0a7816 */ /* 0x004fc4000000000a */
[----:B------:R-:W-:-:S04]  /*35210*/  SHF.R.U32.HI R11, RZ, 0x5, R11 ;  /* 0x00000005ff0b7819 */ /* 0x000fc8000001160b */
[----:B------:R-:W-:-:S04]  /*35220*/  SGXT.U32 R11, R11, 0x1 ;  /* 0x000000010b0b781a */ /* 0x000fc80000000000 */
[----:B------:R-:W-:-:S04]  /*35230*/  LOP3.LUT R11, R11, 0x28, RZ, 0xfc, !PT ;  /* 0x000000280b0b7812 */ /* 0x000fc800078efcff */
[----:B------:R-:W-:Y:S02]  /*35240*/  ISETP.GE.AND P1, PT, R11, UR6, PT ;  /* 0x000000060b007c0c */ /* 0x000fe4000bf26270 */
[----:B------:R-:W0:Y:S01]  /*35250*/  S2R R11, SR_TID.X ;  /* 0x00000000000b7919 */ /* 0x000e220000002100 */
[----:B---3--:R-:W-:-:S04]  /*35260*/  @!P0 LOP3.LUT R5, R5, R4, RZ, 0x3c, !PT ;  /* 0x0000000405058212 */ /* 0x008fc800078e3cff */
[----:B------:R-:W-:-:S04]  /*35270*/  @!P0 LOP3.LUT R4, R5, R4, RZ, 0x3c, !PT ;  /* 0x0000000405048212 */ /* 0x000fc800078e3cff */
[----:B------:R-:W-:-:S05]  /*35280*/  @!P0 LOP3.LUT R5, R5, R4, RZ, 0x3c, !PT ;  /* 0x0000000405058212 */ /* 0x000fca00078e3cff */
[----:B------:R-:W2:Y:S01]  /*35290*/  @!P0 LDG.E.U16 R10, desc[UR10][R4.64] ;  /* 0x0000000a040a8981 */ /* 0x000ea2000c1e1500 */
[--C-:B0-----:R-:W-:Y:S02]  /*352a0*/  SHF.R.U32.HI R9, RZ, 0x5, R11.reuse ;  /* 0x00000005ff097819 */ /* 0x101fe4000001160b */
[----:B------:R-:W-:Y:S02]  /*352b0*/  SHF.R.U32.HI R11, RZ, 0x5, R11 ;  /* 0x00000005ff0b7819 */ /* 0x000fe4000001160b */
[----:B------:R-:W-:Y:S02]  /*352c0*/  SGXT.U32 R9, R9, 0x1 ;  /* 0x000000010909781a */ /* 0x000fe40000000000 */
[----:B------:R-:W-:Y:S02]  /*352d0*/  SGXT.U32 R11, R11, 0x1 ;  /* 0x000000010b0b781a */ /* 0x000fe40000000000 */
[----:B------:R-:W-:-:S04]  /*352e0*/  LOP3.LUT R9, R9, 0x2a, RZ, 0xfc, !PT ;  /* 0x0000002a09097812 */ /* 0x000fc800078efcff */
[----:B------:R-:W-:Y:S02]  /*352f0*/  ISETP.GE.AND P2, PT, R9, UR6, PT ;  /* 0x0000000609007c0c */ /* 0x000fe4000bf46270 */
[----:B------:R-:W-:-:S04]  /*35300*/  LOP3.LUT R9, R11, 0x2c, RZ, 0xfc, !PT ;  /* 0x0000002c0b097812 */ /* 0x000fc800078efcff */
        /* <DEDUP_REMOVED lines=16> */
[----:B--2---:R0:W-:Y:S04]  /*35410*/  STL [R1+0x268], R8 ;  /* 0x0002680801007387 */ /* 0x0041e80000100800 */
[----:B------:R-:W2:Y:S04]  /*35420*/  LDL R4, [R1+0xa04] ;  /* 0x000a040001047983 */ /* 0x000ea80000100800 */
[----:B------:R-:W2:Y:S01]  /*35430*/  LDL R5, [R1+0xa08] ;  /* 0x000a080001057983 */ /* 0x000ea20000100800 */
[----:B---3--:R-:W-:Y:S01]  /*35440*/  PRMT R9, RZ, 0x7610, R9 ;  /* 0x00007610ff097816 */ /* 0x008fe20000000009 */
        /* <DEDUP_REMOVED lines=9> */
[----:B------:R-:W3:Y:S04]  /*354e0*/  LDL.LU R8, [R1+0x375c] ;  /* 0x00375c0001087983 */ /* 0x000ee80000300800 */
[----:B--2---:R0:W-:Y:S04]  /*354f0*/  STL [R1+0x264], R9 ;  /* 0x0002640901007387 */ /* 0x0041e80000100800 */
[----:B------:R-:W2:Y:S04]  /*35500*/  LDL R4, [R1+0x9fc] ;  /* 0x0009fc0001047983 */ /* 0x000ea80000100800 */
[----:B------:R-:W2:Y:S01]  /*35510*/  LDL R5, [R1+0xa00] ;  /* 0x000a000001057983 */ /* 0x000ea20000100800 */
[----:B----4-:R-:W-:-:S02]  /*35520*/  PRMT R10, RZ, 0x7610, R10 ;  /* 0x00007610ff0a7816 */ /* 0x010fc4000000000a */
[----:B--2---:R-:W-:-:S04]  /*35530*/  @!P3 LOP3.LUT R5, R5, R4, RZ, 0x3c, !PT ;  /* 0x000000040505b212 */ /* 0x004fc800078e3cff */
[----:B------:R-:W-:-:S04]  /*35540*/  @!P3 LOP3.LUT R4, R5, R4, RZ, 0x3c, !PT ;  /* 0x000000040504b212 */ /* 0x000fc800078e3cff */
[----:B------:R-:W-:-:S05]  /*35550*/  @!P3 LOP3.LUT R5, R5, R4, RZ, 0x3c, !PT ;  /* 0x000000040505b212 */ /* 0x000fca00078e3cff */
[----:B------:R-:W2:Y:S01]  /*35560*/  @!P3 LDG.E.U16 R10, desc[UR10][R4.64] ;  /* 0x0000000a040ab981 */ /* 0x000ea2000c1e1500 */
[----:B------:R-:W-:-:S04]  /*35570*/  SHF.R.U32.HI R11, RZ, 0x5, R11 ;  /* 0x00000005ff0b7819 */ /* 0x000fc8000001160b */
[----:B------:R-:W-:-:S04]  /*35580*/  SGXT.U32 R11, R11, 0x1 ;  /* 0x000000010b0b781a */ /* 0x000fc80000000000 */
[----:B0-----:R-:W-:-:S04]  /*35590*/  LOP3.LUT R9, R11, 0x32, RZ, 0xfc, !PT ;  /* 0x000000320b097812 */ /* 0x001fc800078efcff */
[----:B------:R-:W-:Y:S02]  /*355a0*/  ISETP.GE.AND P2, PT, R9, UR6, PT ;  /* 0x0000000609007c0c */ /* 0x000fe4000bf46270 */
[----:B------:R-:W4:Y:S04]  /*355b0*/  LDL.LU R9, [R1+0x3758] ;  /* 0x0037580001097983 */ /* 0x000f280000300800 */
[----:B--2---:R0:W-:Y:S04]  /*355c0*/  STL [R1+0x260], R10 ;  /* 0x0002600a01007387 */ /* 0x0041e80000100800 */
[----:B------:R-:W2:Y:S04]  /*355d0*/  LDL R4, [R1+0x9f4] ;  /* 0x0009f40001047983 */ /* 0x000ea80000100800 */
[----:B------:R-:W2:Y:S01]  /*355e0*/  LDL R5, [R1+0x9f8] ;  /* 0x0009f80001057983 */ /* 0x000ea20000100800 */
[----:B----4-:R-:W-:Y:S01]  /*355f0*/  PRMT R9, RZ, 0x7610, R9 ;  /* 0x00007610ff097816 */ /* 0x010fe20000000009 */
[----:B------:R-:W1:Y:S01]  /*35600*/  S2R R11, SR_TID.X ;  /* 0x00000000000b7919 */ /* 0x000e620000002100 */
        /* <DEDUP_REMOVED lines=8> */
[----:B------:R-:W4:Y:S01]  /*35690*/  LDL.LU R11, [R1+0x3754] ;  /* 0x00375400010b7983 */ /* 0x000f220000300800 */
[----:B0-----:R-:W0:Y:S03]  /*356a0*/  S2R R10, SR_TID.X ;  /* 0x00000000000a7919 */ /* 0x001e260000002100 */
[----:B--2---:R1:W-:Y:S04]  /*356b0*/  STL [R1+0x258], R9 ;  /* 0x0002580901007387 */ /* 0x0043e80000100800 */
[----:B-1----:R-:W2:Y:S04]  /*356c0*/  LDL.LU R9, [R1+0x3750] ;  /* 0x0037500001097983 */ /* 0x002ea80000300800 */
[----:B------:R-:W3:Y:S04]  /*356d0*/  LDL R4, [R1+0x9ec] ;  /* 0x0009ec0001047983 */ /* 0x000ee80000100800 */
[----:B------:R-:W3:Y:S01]  /*356e0*/  LDL R5, [R1+0x9f0] ;  /* 0x0009f00001057983 */ /* 0x000ee20000100800 */
[----:B0-----:R-:W-:-:S04]  /*356f0*/  SHF.R.U32.HI R10, RZ, 0x5, R10 ;  /* 0x00000005ff0a7819 */ /* 0x001fc8000001160a */
[----:B------:R-:W-:Y:S02]  /*35700*/  SGXT.U32 R10, R10, 0x1 ;  /* 0x000000010a0a781a */ /* 0x000fe40000000000 */
[----:B----4-:R-:W-:Y:S02]  /*35710*/  PRMT R11, RZ, 0x7610, R11 ;  /* 0x00007610ff0b7816 */ /* 0x010fe4000000000b */
[----:B------:R-:W-:-:S04]  /*35720*/  LOP3.LUT R10, R10, 0x36, RZ, 0xfc, !PT ;  /* 0x000000360a0a7812 */ /* 0x000fc800078efcff */
[----:B------:R-:W-:Y:S02]  /*35730*/  ISETP.GE.AND P0, PT, R10, UR6, PT ;  /* 0x000000060a007c0c */ /* 0x000fe4000bf06270 */
[----:B------:R-:W4:Y:S01]  /*35740*/  LDL.LU R10, [R1+0x374c] ;  /* 0x00374c00010a7983 */ /* 0x000f220000300800 */
[----:B---3--:R-:W-:-:S04]  /*35750*/  @!P1 LOP3.LUT R5, R5, R4, RZ, 0x3c, !PT ;  /* 0x0000000405059212 */ /* 0x008fc800078e3cff */
[----:B------:R-:W-:-:S04]  /*35760*/  @!P1 LOP3.LUT R4, R5, R4, RZ, 0x3c, !PT ;  /* 0x0000000405049212 */ /* 0x000fc800078e3cff */
[----:B------:R-:W-:-:S05]  /*35770*/  @!P1 LOP3.LUT R5, R5, R4, RZ, 0x3c, !PT ;  /* 0x0000000405059212 */ /* 0x000fca00078e3cff */
[----:B------:R0:W3:Y:S04]  /*35780*/  @!P1 LDG.E.U16 R11, desc[UR10][R4.64] ;  /* 0x0000000a040b9981 */ /* 0x0000e8000c1e1500 */
[----:B------:R-:W0:Y:S04]  /*35790*/  LDL R4, [R1+0x9e4] ;  /* 0x0009e40001047983 */ /* 0x000e280000100800 */
[----:B------:R-:W0:Y:S01]  /*357a0*/  LDL R5, [R1+0x9e8] ;  /* 0x0009e80001057983 */ /* 0x000e220000100800 */
[----:B----4-:R-:W-:Y:S02]  /*357b0*/  PRMT R10, RZ, 0x7610, R10 ;  /* 0x00007610ff0a7816 */ /* 0x010fe4000000000a */
[----:B0-----:R-:W-:-:S04]  /*357c0*/  @!P2 LOP3.LUT R5, R5, R4, RZ, 0x3c, !PT ;  /* 0x000000040505a212 */ /* 0x001fc800078e3cff */
[----:B------:R-:W-:-:S04]  /*357d0*/  @!P2 LOP3.LUT R4, R5, R4, RZ, 0x3c, !PT ;  /* 0x000000040504a212 */ /* 0x000fc800078e3cff */
[----:B------:R-:W-:-:S05]  /*357e0*/  @!P2 LOP3.LUT R5, R5, R4, RZ, 0x3c, !PT ;  /* 0x000000040505a212 */ /* 0x000fca00078e3cff */
[----:B------:R-:W4:Y:S04]  /*357f0*/  @!P2 LDG.E.U16 R10, desc[UR10][R4.64] ;  /* 0x0000000a040aa981 */ /* 0x000f28000c1e1500 */
[----:B---3--:R0:W-:Y:S04]  /*35800*/  STL [R1+0x254], R11 ;  /* 0x0002540b01007387 */ /* 0x0081e80000100800 */
[----:B------:R-:W3:Y:S04]  /*35810*/  LDL R4, [R1+0x9dc] ;  /* 0x0009dc0001047983 */ /* 0x000ee80000100800 */
[----:B----4-:R1:W-:Y:S04]  /*35820*/  STL [R1+0x250], R10 ;  /* 0x0002500a01007387 */ /* 0x0103e80000100800 */
[----:B------:R-:W3:Y:S01]  /*35830*/  LDL R5, [R1+0x9e0] ;  /* 0x0009e00001057983 */ /* 0x000ee20000100800 */
[----:B------:R-:W-:Y:S01]  /*35840*/  PRMT R3, RZ, 0x7610, R3 ;  /* 0x00007610ff037816 */ /* 0x000fe20000000003 */
[----:B0-----:R-:W0:Y:S01]  /*35850*/  S2R R11, SR_TID.X ;  /* 0x00000000000b7919 */ /* 0x001e220000002100 */
[----:B---3--:R-:W-:-:S04]  /*35860*/  @!P3 LOP3.LUT R5, R5, R4, RZ, 0x3c, !PT ;  /* 0x000000040505b212 */ /* 0x008fc800078e3cff */
[----:B------:R-:W-:-:S04]  /*35870*/  @!P3 LOP3.LUT R4, R5, R4, RZ, 0x3c, !PT ;  /* 0x000000040504b212 */ /* 0x000fc800078e3cff */
[----:B------:R-:W-:-:S05]  /*35880*/  @!P3 LOP3.LUT R5, R5, R4, RZ, 0x3c, !PT ;  /* 0x000000040505b212 */ /* 0x000fca00078e3cff */
[----:B------:R-:W3:Y:S01]  /*35890*/  @!P3 LDG.E.U16 R3, desc[UR10][R4.64] ;  /* 0x0000000a0403b981 */ /* 0x000ee2000c1e1500 */
[----:B0-----:R-:W-:-:S04]  /*358a0*/  SHF.R.U32.HI R11, RZ, 0x5, R11 ;  /* 0x00000005ff0b7819 */ /* 0x001fc8000001160b */
[----:B------:R-:W-:-:S04]  /*358b0*/  SGXT.U32 R11, R11, 0x1 ;  /* 0x000000010b0b781a */ /* 0x000fc80000000000 */
[----:B------:R-:W-:-:S04]  /*358c0*/  LOP3.LUT R11, R11, 0x38, RZ, 0xfc, !PT ;  /* 0x000000380b0b7812 */ /* 0x000fc800078efcff */
[----:B------:R-:W-:Y:S02]  /*358d0*/  ISETP.GE.AND P1, PT, R11, UR6, PT ;  /* 0x000000060b007c0c */ /* 0x000fe4000bf26270 */
[----:B------:R-:W4:Y:S04]  /*358e0*/  LDL.LU R11, [R1+0x3748] ;  /* 0x00374800010b7983 */ /* 0x000f280000300800 */
[----:B---3--:R0:W-:Y:S04]  /*358f0*/  STL [R1+0x24c], R3 ;  /* 0x00024c0301007387 */ /* 0x0081e80000100800 */
[----:B------:R-:W3:Y:S04]  /*35900*/  LDL R4, [R1+0x9d4] ;  /* 0x0009d40001047983 */ /* 0x000ee80000100800 */
[----:B------:R-:W3:Y:S01]  /*35910*/  LDL R5, [R1+0x9d8] ;  /* 0x0009d80001057983 */ /* 0x000ee20000100800 */
[----:B------:R-:W-:-:S02]  /*35920*/  PRMT R0, RZ, 0x7610, R0 ;  /* 0x00007610ff007816 */ /* 0x000fc40000000000 */
[----:B---3--:R-:W-:-:S04]  /*35930*/  @!P0 LOP3.LUT R5, R5, R4, RZ, 0x3c, !PT ;  /* 0x0000000405058212 */ /* 0x008fc800078e3cff */
[----:B------:R-:W-:-:S04]  /*35940*/  @!P0 LOP3.LUT R4, R5, R4, RZ, 0x3c, !PT ;  /* 0x0000000405048212 */ /* 0x000fc800078e3cff */
[----:B------:R-:W-:-:S05]  /*35950*/  @!P0 LOP3.LUT R5, R5, R4, RZ, 0x3c, !PT ;  /* 0x0000000405058212 */ /* 0x000fca00078e3cff */
[----:B------:R-:W3:Y:S04]  /*35960*/  @!P0 LDG.E.U16 R0, desc[UR10][R4.64] ;  /* 0x0000000a04008981 */ /* 0x000ee8000c1e1500 */
[----:B------:R-:W4:Y:S04]  /*35970*/  LDL R4, [R1+0x9cc] ;  /* 0x0009cc0001047983 */ /* 0x000f280000100800 */
[----:B---3--:R3:W-:Y:S04]  /*35980*/  STL [R1+0x248], R0 ;  /* 0x0002480001007387 */ /* 0x0087e80000100800 */
[----:B------:R-:W4:Y:S01]  /*35990*/  LDL R5, [R1+0x9d0] ;  /* 0x0009d00001057983 */ /* 0x000f220000100800 */
[----:B--2---:R-:W-:Y:S01]  /*359a0*/  PRMT R9, RZ, 0x7610, R9 ;  /* 0x00007610ff097816 */ /* 0x004fe20000000009 */
[----:B-1----:R-:W1:Y:S02]  /*359b0*/  S2R R10, SR_TID.X ;  /* 0x00000000000a7919 */ /* 0x002e640000002100 */
[----:B-1----:R-:W-:-:S04]  /*359c0*/  SHF.R.U32.HI R10, RZ, 0x5, R10 ;  /* 0x00000005ff0a7819 */ /* 0x002fc8000001160a */
[----:B------:R-:W-:Y:S02]  /*359d0*/  SGXT.U32 R10, R10, 0x1 ;  /* 0x000000010a0a781a */ /* 0x000fe40000000000 */
[----:B----4-:R-:W-:-:S04]  /*359e0*/  @!P1 LOP3.LUT R5, R5, R4, RZ, 0x3c, !PT ;  /* 0x0000000405059212 */ /* 0x010fc800078e3cff */
[----:B------:R-:W-:-:S04]  /*359f0*/  @!P1 LOP3.LUT R4, R5, R4, RZ, 0x3c, !PT ;  /* 0x0000000405049212 */ /* 0x000fc800078e3cff */
[----:B------:R-:W-:-:S05]  /*35a00*/  @!P1 LOP3.LUT R5, R5, R4, RZ, 0x3c, !PT ;  /* 0x0000000405059212 */ /* 0x000fca00078e3cff */
[----:B------:R-:W2:Y:S01]  /*35a10*/  @!P1 LDG.E.U16 R9, desc[UR10][R4.64] ;  /* 0x0000000a04099981 */ /* 0x000ea2000c1e1500 */
[----:B0-----:R-:W-:Y:S02]  /*35a20*/  LOP3.LUT R3, R10, 0x3a, RZ, 0xfc, !PT ;  /* 0x0000003a0a037812 */ /* 0x001fe400078efcff */
[----:B------:R-:W0:Y:S02]  /*35a30*/  S2R R10, SR_TID.X ;  /* 0x00000000000a7919 */ /* 0x000e240000002100 */
[----:B0-----:R-:W-:-:S04]  /*35a40*/  SHF.R.U32.HI R10, RZ, 0x5, R10 ;  /* 0x00000005ff0a7819 */ /* 0x001fc8000001160a */
[----:B------:R-:W-:-:S04]  /*35a50*/  SGXT.U32 R10, R10, 0x1 ;  /* 0x000000010a0a781a */ /* 0x000fc80000000000 */
[----:B---3--:R-:W-:-:S04]  /*35a60*/  LOP3.LUT R0, R10, 0x3c, RZ, 0xfc, !PT ;  /* 0x0000003c0a007812 */ /* 0x008fc800078efcff */
[----:B------:R-:W-:Y:S02]  /*35a70*/  ISETP.GE.AND P3, PT, R0, UR6, PT ;  /* 0x0000000600007c0c */ /* 0x000fe4000bf66270 */
[----:B------:R-:W3:Y:S04]  /*35a80*/  LDL.LU R0, [R1+0xaac] ;  /* 0x000aac0001007983 */ /* 0x000ee80000300800 */
[----:B--2---:R0:W-:Y:S04]  /*35a90*/  STL [R1+0x244], R9 ;  /* 0x0002440901007387 */ /* 0x0041e80000100800 */
[----:B0-----:R-:W2:Y:S04]  /*35aa0*/  LDL.LU R9, [R1+0x3744] ;  /* 0x0037440001097983 */ /* 0x001ea80000300800 */
[----:B------:R-:W4:Y:S04]  /*35ab0*/  LDL R4, [R1+0x9c4] ;  /* 0x0009c40001047983 */ /* 0x000f280000100800 */
[----:B------:R-:W4:Y:S01]  /*35ac0*/  LDL R5, [R1+0x9c8] ;  /* 0x0009c80001057983 */ /* 0x000f220000100800 */
[----:B------:R-:W-:-:S02]  /*35ad0*/  ISETP.GE.AND P2, PT, R3, UR6, PT ;  /* 0x0000000603007c0c */ /* 0x000fc4000bf46270 */
[----:B------:R-:W-:Y:S02]  /*35ae0*/  PRMT R11, RZ, 0x7610, R11 ;  /* 0x00007610ff0b7816 */ /* 0x000fe4000000000b */
[----:B------:R-:W-:-:S04]  /*35af0*/  LOP3.LUT R10, R10, 0x3e, RZ, 0xfc, !PT ;  /* 0x0000003e0a0a7812 */ /* 0x000fc800078efcff */
[----:B------:R-:W-:Y:S02]  /*35b00*/  ISETP.GE.AND P4, PT, R10, UR6, PT ;  /* 0x000000060a007c0c */ /* 0x000fe4000bf86270 */
[----:B------:R-:W0:Y:S03]  /*35b10*/  S2R R10, SR_TID.X ;  /* 0x00000000000a7919 */ /* 0x000e260000002100 */
[----:B----4-:R-:W-:-:S04]  /*35b20*/  @!P2 LOP3.LUT R5, R5, R4, RZ, 0x3c, !PT ;  /* 0x000000040505a212 */ /* 0x010fc800078e3cff */
[----:B------:R-:W-:-:S04]  /*35b30*/  @!P2 LOP3.LUT R4, R5, R4, RZ, 0x3c, !PT ;  /* 0x000000040504a212 */ /* 0x000fc800078e3cff */
[----:B------:R-:W-:-:S05]  /*35b40*/  @!P2 LOP3.LUT R5, R5, R4, RZ, 0x3c, !PT ;  /* 0x000000040505a212 */ /* 0x000fca00078e3cff */
[----:B------:R-:W4:Y:S01]  /*35b50*/  @!P2 LDG.E.U16 R11, desc[UR10][R4.64] ;  /* 0x0000000a040ba981 */ /* 0x000f22000c1e1500 */
[----:B0-----:R-:W-:-:S04]  /*35b60*/  LOP3.LUT R10, R10, 0x3f, RZ, 0xc0, !PT ;  /* 0x0000003f0a0a7812 */ /* 0x001fc800078ec0ff */
[----:B------:R-:W-:Y:S02]  /*35b70*/  ISETP.GE.AND P1, PT, R10, UR6, PT ;  /* 0x000000060a007c0c */ /* 0x000fe4000bf26270 */
[----:B------:R-:W3:Y:S04]  /*35b80*/  LDL.LU R10, [R1+0x3740] ;  /* 0x00374000010a7983 */ /* 0x000ee80000300800 */
[----:B----4-:R0:W-:Y:S04]  /*35b90*/  STL [R1+0x240], R11 ;  /* 0x0002400b01007387 */ /* 0x0101e80000100800 */
[----:B0-----:R-:W4:Y:S04]  /*35ba0*/  LDL.LU R11, [R1+0x373c] ;  /* 0x00373c00010b7983 */ /* 0x001f280000300800 */
[----:B------:R-:W3:Y:S04]  /*35bb0*/  LDL R4, [R1+0x9bc] ;  /* 0x0009bc0001047983 */ /* 0x000ee80000100800 */
[----:B------:R-:W3:Y:S01]  /*35bc0*/  LDL R5, [R1+0x9c0] ;  /* 0x0009c00001057983 */ /* 0x000ee20000100800 */
[----:B--2---:R-:W-:-:S02]  /*35bd0*/  PRMT R9, RZ, 0x7610, R9 ;  /* 0x00007610ff097816 */ /* 0x004fc40000000009 */
[----:B---3--:R-:W-:-:S04]  /*35be0*/  @!P3 LOP3.LUT R5, R5, R4, RZ, 0x3c, !PT ;  /* 0x000000040505b212 */ /* 0x008fc800078e3cff */
[----:B------:R-:W-:-:S04]  /*35bf0*/  @!P3 LOP3.LUT R4, R5, R4, RZ, 0x3c, !PT ;  /* 0x000000040504b212 */ /* 0x000fc800078e3cff */
[----:B------:R-:W-:-:S05]  /*35c00*/  @!P3 LOP3.LUT R5, R5, R4, RZ, 0x3c, !PT ;  /* 0x000000040505b212 */ /* 0x000fca00078e3cff */
[----:B------:R-:W2:Y:S04]  /*35c10*/  @!P3 LDG.E.U16 R9, desc[UR10][R4.64] ;  /* 0x0000000a0409b981 */ /* 0x000ea8000c1e1500 */
[----:B--2---:R0:W-:Y:S04]  /*35c20*/  STL [R1+0x23c], R9 ;  /* 0x00023c0901007387 */ /* 0x0041e80000100800 */
[----:B0-----:R-:W2:Y:S04]  /*35c30*/  LDL.LU R9, [R1+0x3738] ;  /* 0x0037380001097983 */ /* 0x001ea80000300800 */
[----:B------:R-:W3:Y:S04]  /*35c40*/  LDL R4, [R1+0x9b4] ;  /* 0x0009b40001047983 */ /* 0x000ee80000100800 */
[----:B------:R-:W3:Y:S01]  /*35c50*/  LDL R5, [R1+0x9b8] ;  /* 0x0009b80001057983 */ /* 0x000ee20000100800 */
[----:B------:R-:W-:-:S02]  /*35c60*/  PRMT R10, RZ, 0x7610, R10 ;  /* 0x00007610ff0a7816 */ /* 0x000fc4000000000a */
[----:B---3--:R-:W-:-:S04]  /*35c70*/  @!P4 LOP3.LUT R5, R5, R4, RZ, 0x3c, !PT ;  /* 0x000000040505c212 */ /* 0x008fc800078e3cff */
[----:B------:R-:W-:-:S04]  /*35c80*/  @!P4 LOP3.LUT R4, R5, R4, RZ, 0x3c, !PT ;  /* 0x000000040504c212 */ /* 0x000fc800078e3cff */
[----:B------:R-:W-:-:S05]  /*35c90*/  @!P4 LOP3.LUT R5, R5, R4, RZ, 0x3c, !PT ;  /* 0x000000040505c212 */ /* 0x000fca00078e3cff */
[----:B------:R-:W3:Y:S01]  /*35ca0*/  @!P4 LDG.E.U16 R10, desc[UR10][R4.64] ;  /* 0x0000000a040ac981 */ /* 0x000ee2000c1e1500 */
[----:B------:R-:W0:Y:S03]  /*35cb0*/  S2R R3, SR_TID.X ;  /* 0x0000000000037919 */ /* 0x000e260000002100 */
[----:B---3--:R1:W-:Y:S04]  /*35cc0*/  STL [R1+0x238], R10 ;  /* 0x0002380a01007387 */ /* 0x0083e80000100800 */
[----:B-1----:R-:W3:Y:S04]  /*35cd0*/  LDL.LU R10, [R1+0x3734] ;  /* 0x00373400010a7983 */ /* 0x002ee80000300800 */
[----:B------:R-:W2:Y:S01]  /*35ce0*/  LDL R5, [R1+0xab0] ;  /* 0x000ab00001057983 */ /* 0x000ea20000100800 */
[----:B0-----:R-:W-:-:S04]  /*35cf0*/  SHF.R.U32.HI R3, RZ, 0x5, R3 ;  /* 0x00000005ff037819 */ /* 0x001fc80000011603 */
[----:B------:R-:W-:-:S04]  /*35d00*/  SGXT.U32 R3, R3, 0x1 ;  /* 0x000000010303781a */ /* 0x000fc80000000000 */
[----:B------:R-:W-:Y:S02]  /*35d10*/  ISETP.GE.AND P0, PT, R3, UR6, PT ;  /* 0x0000000603007c0c */ /* 0x000fe4000bf06270 */
[----:B----4-:R-:W-:-:S11]  /*35d20*/  PRMT R11, RZ, 0x7610, R11 ;  /* 0x00007610ff0b7816 */ /* 0x010fd6000000000b */
[----:B--2---:R-:W-:Y:S02]  /*35d30*/  @!P0 IMAD.MOV.U32 R4, RZ, RZ, R5 ;  /* 0x000000ffff048224 */ /* 0x004fe400078e0005 */
[----:B------:R-:W-:-:S05]  /*35d40*/  @!P0 IMAD.MOV.U32 R5, RZ, RZ, R0 ;  /* 0x000000ffff058224 */ /* 0x000fca00078e0000 */
[----:B------:R-:W2:Y:S04]  /*35d50*/  @!P0 LDG.E.U16 R11, desc[UR10][R4.64] ;  /* 0x0000000a040b8981 */ /* 0x000ea8000c1e1500 */
[----:B------:R-:W-:Y:S01]  /*35d60*/  STL [R1+0x1b5c], R0 ;  /* 0x001b5c0001007387 */ /* 0x000fe20000100800 */
[----:B------:R-:W-:Y:S01]  /*35d70*/  PRMT R9, RZ, 0x7610, R9 ;  /* 0x00007610ff097816 */ /* 0x000fe20000000009 */
[----:B------:R-:W-:Y:S06]  /*35d80*/  BAR.SYNC.DEFER_BLOCKING 0x0 ;  /* 0x0000000000007b1d */ /* 0x000fec0000010000 */
[----:B--2---:R0:W-:Y:S04]  /*35d90*/  STL [R1+0x25c], R11 ;  /* 0x00025c0b01007387 */ /* 0x0041e80000100800 */
[----:B0-----:R-:W2:Y:S04]  /*35da0*/  LDL.LU R11, [R1+0x3730] ;  /* 0x00373000010b7983 */ /* 0x001ea80000300800 */
[----:B------:R-:W4:Y:S04]  /*35db0*/  LDL R4, [R1+0x19c4] ;  /* 0x0019c40001047983 */ /* 0x000f280000100800 */
[----:B------:R-:W4:Y:S02]  /*35dc0*/  LDL R5, [R1+0x19c8] ;  /* 0x0019c80001057983 */ /* 0x000f240000100800 */
[----:B----4-:R-:W-:-:S04]  /*35dd0*/  @!P1 LOP3.LUT R5, R5, R4, RZ, 0x3c, !PT ;  /* 0x0000000405059212 */ /* 0x010fc800078e3cff */
[----:B------:R-:W-:-:S04]  /*35de0*/  @!P1 LOP3.LUT R4, R5, R4, RZ, 0x3c, !PT ;  /* 0x0000000405049212 */ /* 0x000fc800078e3cff */
[----:B------:R-:W-:-:S05]  /*35df0*/  @!P1 LOP3.LUT R5, R5, R4, RZ, 0x3c, !PT ;  /* 0x0000000405059212 */ /* 0x000fca00078e3cff */
[----:B------:R-:W4:Y:S04]  /*35e00*/  @!P1 LDG.E.U16 R9, desc[UR10][R4.64] ;  /* 0x0000000a04099981 */ /* 0x000f28000c1e1500 */
[----:B----4-:R0:W-:Y:S04]  /*35e10*/  STL [R1+0x234], R9 ;  /* 0x0002340901007387 */ /* 0x0101e80000100800 */
[----:B0-----:R-:W4:Y:S04]  /*35e20*/  LDL.LU R9, [R1+0x372c] ;  /* 0x00372c0001097983 */ /* 0x001f280000300800 */
[----:B------:R-:W2:Y:S04]  /*35e30*/  LDL R4, [R1+0x19a4] ;  /* 0x0019a40001047983 */ /* 0x000ea80000100800 */
[----:B------:R-:W2:Y:S01]  /*35e40*/  LDL R5, [R1+0x19a8] ;  /* 0x0019a80001057983 */ /* 0x000ea20000100800 */
[----:B---3--:R-:W-:-:S02]  /*35e50*/  PRMT R10, RZ, 0x7610, R10 ;  /* 0x00007610ff0a7816 */ /* 0x008fc4000000000a */
[----:B--2---:R-:W-:-:S04]  /*35e60*/  @!P1 LOP3.LUT R5, R5, R4, RZ, 0x3c, !PT ;  /* 0x0000000405059212 */ /* 0x004fc800078e3cff */
        /* <DEDUP_REMOVED lines=11> */
[----:B------:R-:W3:Y:S04]  /*35f20*/  @!P1 LDG.E.U16 R11, desc[UR10][R4.64] ;  /* 0x0000000a040b9981 */ /* 0x000ee8000c1e1500 */
[----:B---3--:R0:W-:Y:S04]  /*35f30*/  STL [R1+0x22c], R11 ;  /* 0x00022c0b01007387 */ /* 0x0081e80000100800 */
[----:B0-----:R-:W3:Y:S04]  /*35f40*/  LDL.LU R11, [R1+0x3724] ;  /* 0x00372400010b7983 */ /* 0x001ee80000300800 */
[----:B------:R-:W4:Y:S04]  /*35f50*/  LDL R4, [R1+0x1924] ;  /* 0x0019240001047983 */ /* 0x000f280000100800 */
[----:B------:R-:W4:Y:S01]  /*35f60*/  LDL R5, [R1+0x1928] ;  /* 0x0019280001057983 */ /* 0x000f220000100800 */
[----:B--2---:R-:W-:-:S02]  /*35f70*/  PRMT R10, RZ, 0x7610, R10 ;  /* 0x00007610ff0a7816 */ /* 0x004fc4000000000a */
[----:B----4-:R-:W-:-:S04]  /*35f80*/  @!P1 LOP3.LUT R5, R5, R4, RZ, 0x3c, !PT ;  /* 0x0000000405059212 */ /* 0x010fc800078e3cff */
[----:B------:R-:W-:-:S04]  /*35f90*/  @!P1 LOP3.LUT R4, R5, R4, RZ, 0x3c, !PT ;  /* 0x0000000405049212 */ /* 0x000fc800078e3cff */
[----:B------:R-:W-:-:S05]  /*35fa0*/  @!P1 LOP3.LUT R5, R5, R4, RZ, 0x3c, !PT ;  /* 0x0000000405059212 */ /* 0x000fca00078e3cff */
[----:B------:R-:W2:Y:S04]  /*35fb0*/  @!P1 LDG.E.U16 R10, desc[UR10][R4.64] ;  /* 0x0000000a040a9981 */ /* 0x000ea8000c1e1500 */
[----:B--2---:R0:W-:Y:S04]  /*35fc0*/  STL [R1+0x228], R10 ;  /* 0x0002280a01007387 */ /* 0x0041e80000100800 */
[----:B0-----:R-:W2:Y:S04]  /*35fd0*/  LDL.LU R10, [R1+0x3720] ;  /* 0x00372000010a7983 */ /* 0x001ea80000300800 */
[----:B------:R-:W4:Y:S04]  /*35fe0*/  LDL R4, [R1+0x18e4] ;  /* 0x0018e40001047983 */ /* 0x000f280000100800 */
[----:B------:R-:W4:Y:S01]  /*35ff0*/  LDL R5, [R1+0x18e8] ;  /* 0x0018e80001057983 */ /* 0x000f220000100800 */
[----:B---3--:R-:W-:-:S02]  /*36000*/  PRMT R11, RZ, 0x7610, R11 ;  /* 0x00007610ff0b7816 */ /* 0x008fc4000000000b */
[----:B----4-:R-:W-:-:S04]  /*36010*/  @!P1 LOP3.LUT R5, R5, R4, RZ, 0x3c, !PT ;  /* 0x0000000405059212 */ /* 0x010fc800078e3cff */
        /* <DEDUP_REMOVED lines=488> */
[----:B------:R-:W4:Y:S04]  /*37ea0*/  @!P1 LDG.E.U16 R9, desc[UR10][R4.64] ;  /* 0x0000000a04099981 */ /* 0x000f28000c1e1500 */
[----:B----4-:R0:W-:Y:S04]  /*37eb0*/  STL [R1+0x64], R9 ;  /* 0x0000640901007387 */ /* 0x0101e80000100800 */
[----:B0-----:R-:W4:Y:S04]  /*37ec0*/  LDL.LU R9, [R1+0x3644] ;  /* 0x0036440001097983 */ /* 0x001f280000300800 */
        /* <DEDUP_REMOVED lines=9> */
[----:B------:R-:W2:Y:S04]  /*37f60*/  LDL R4, [R1+0xae8] ;  /* 0x000ae80001047983 */ /* 0x000ea80000100800 */
[----:B------:R-:W2:Y:S01]  /*37f70*/  LDL R5, [R1+0x19d0] ;  /* 0x0019d00001057983 */ /* 0x000ea20000100800 */
[----:B------:R-:W-:-:S02]  /*37f80*/  PRMT R11, RZ, 0x7610, R11 ;  /* 0x00007610ff0b7816 */ /* 0x000fc4000000000b */
[----:B--2---:R-:W-:-:S04]  /*37f90*/  @!P1 LOP3.LUT R5, R5, R4, RZ, 0x3c, !PT ;  /* 0x0000000405059212 */ /* 0x004fc800078e3cff */
[----:B------:R-:W-:-:S04]  /*37fa0*/  @!P1 LOP3.LUT R4, R5, R4, RZ, 0x3c, !PT ;  /* 0x0000000405049212 */ /* 0x000fc800078e3cff */
[----:B------:R-:W-:-:S05]  /*37fb0*/  @!P1 LOP3.LUT R5, R5, R4, RZ, 0x3c, !PT ;  /* 0x0000000405059212 */ /* 0x000fca00078e3cff */
[----:B------:R-:W2:Y:S04]  /*37fc0*/  @!P1 LDG.E.U16 R11, desc[UR10][R4.64] ;  /* 0x0000000a040b9981 */ /* 0x000ea8000c1e1500 */
[----:B------:R-:W4:Y:S04]  /*37fd0*/  LDL R4, [R1+0x19d4] ;  /* 0x0019d40001047983 */ /* 0x000f280000100800 */
[----:B------:R-:W4:Y:S01]  /*37fe0*/  LDL R5, [R1+0x1a10] ;  /* 0x001a100001057983 */ /* 0x000f220000100800 */
[----:B------:R-:W-:-:S03]  /*37ff0*/  PRMT R10, RZ, 0x7610, R10 ;  /* 0x00007610ff0a7816 */ /* 0x000fc6000000000a */
[----:B--2---:R-:W-:Y:S01]  /*38000*/  STL [R1+0x350c], R11 ;  /* 0x00350c0b01007387 */ /* 0x004fe20000100800 */
[----:B----4-:R-:W-:-:S04]  /*38010*/  @!P1 LOP3.LUT R5, R5, R4, RZ, 0x3c, !PT ;  /* 0x0000000405059212 */ /* 0x010fc800078e3cff */
        /* <DEDUP_REMOVED lines=13> */
[----:B---3--:R-:W-:-:S03]  /*380f0*/  PRMT R8, RZ, 0x7610, R8 ;  /* 0x00007610ff087816 */ /* 0x008fc60000000008 */
[----:B--2---:R-:W-:Y:S01]  /*38100*/  STL [R1+0x3514], R9 ;  /* 0x0035140901007387 */ /* 0x004fe20000100800 */
[----:B----4-:R-:W-:-:S04]  /*38110*/  @!P1 LOP3.LUT R5, R5, R4, RZ, 0x3c, !PT ;  /* 0x0000000405059212 */ /* 0x010fc800078e3cff */
[----:B------:R-:W-:-:S04]  /*38120*/  @!P1 LOP3.LUT R4, R5, R4, RZ, 0x3c, !PT ;  /* 0x0000000405049212 */ /* 0x000fc800078e3cff */
        /* <DEDUP_REMOVED lines=9> */
[----:B--2---:R-:W-:Y:S04]  /*381c0*/  STL [R1+0x3518], R8 ;  /* 0x0035180801007387 */ /* 0x004fe80000100800 */
[----:B---3--:R0:W-:Y:S04]  /*381d0*/  STL [R1+0x158], R13 ;  /* 0x0001580d01007387 */ /* 0x0081e80000100800 */
        /* <DEDUP_REMOVED lines=437> */
[----:B------:R-:W4:Y:S04]  /*39d30*/  @!P1 LDG.E.U16 R7, desc[UR10][R4.64] ;  /* 0x0000000a04079981 */ /* 0x000f28000c1e1500 */
[----:B--2---:R0:W-:Y:S04]  /*39d40*/  STL [R1+0x98], R13 ;  /* 0x0000980d01007387 */ /* 0x0041e80000100800 */
[----:B0-----:R-:W2:Y:S04]  /*39d50*/  LDL R13, [R1+0xc60] ;  /* 0x000c6000010d7983 */ /* 0x001ea80000100800 */
        /* <DEDUP_REMOVED lines=35> */
[----:B------:R-:W3:Y:S01]  /*39f90*/  @!P1 LDG.E.U16 R2, desc[UR10][R4.64] ;  /* 0x0000000a04029981 */ /* 0x000ee2000c1e1500 */
[----:B------:R-:W-:-:S03]  /*39fa0*/  PRMT R12, RZ, 0x7610, R12 ;  /* 0x00007610ff0c7816 */ /* 0x000fc6000000000c */
[----:B---3--:R0:W-:Y:S04]  /*39fb0*/  STL [R1+0x84], R2 ;  /* 0x0000840201007387 */ /* 0x0081e80000100800 */
[----:B0-----:R-:W3:Y:S04]  /*39fc0*/  LDL.LU R2, [R1+0x356c] ;  /* 0x00356c0001027983 */ /* 0x001ee80000300800 */
[----:B------:R-:W2:Y:S01]  /*39fd0*/  LDL R5, [R1+0xc5c] ;  /* 0x000c5c0001057983 */ /* 0x000ea20000100800 */
[----:B------:R-:W-:Y:S01]  /*39fe0*/  @!P1 IMAD.MOV.U32 R4, RZ, RZ, R13 ;  /* 0x000000ffff049224 */ /* 0x000fe200078e000d */
[----:B------:R-:W-:-:S02]  /*39ff0*/  PRMT R29, RZ, 0x7610, R29 ;  /* 0x00007610ff1d7816 */ /* 0x000fc4000000001d */
[----:B------:R-:W4:Y:S04]  /*3a000*/  LDL R13, [R1+0xae4] ;  /* 0x000ae400010d7983 */ /* 0x000f280000100800 */
[----:B--2---:R0:W2:Y:S04]  /*3a010*/  @!P1 LDG.E.U16 R12, desc[UR10][R4.64] ;  /* 0x0000000a040c9981 */ /* 0x0040a8000c1e1500 */
[----:B------:R-:W0:Y:S04]  /*3a020*/  LDL R4, [R1+0xc1c] ;  /* 0x000c1c0001047983 */ /* 0x000e280000100800 */
[----:B------:R-:W0:Y:S02]  /*3a030*/  LDL R5, [R1+0xc20] ;  /* 0x000c200001057983 */ /* 0x000e240000100800 */
[----:B0-----:R-:W-:-:S04]  /*3a040*/  @!P1 LOP3.LUT R5, R5, R4, RZ, 0x3c, !PT ;  /* 0x0000000405059212 */ /* 0x001fc800078e3cff */
[----:B------:R-:W-:-:S04]  /*3a050*/  @!P1 LOP3.LUT R4, R5, R4, RZ, 0x3c, !PT ;  /* 0x0000000405049212 */ /* 0x000fc800078e3cff */
[----:B------:R-:W-:-:S05]  /*3a060*/  @!P1 LOP3.LUT R5, R5, R4, RZ, 0x3c, !PT ;  /* 0x0000000405059212 */ /* 0x000fca00078e3cff */
[----:B------:R-:W3:Y:S04]  /*3a070*/  @!P1 LDG.E.U16 R29, desc[UR10][R4.64] ;  /* 0x0000000a041d9981 */ /* 0x000ee8000c1e1500 */
[----:B--2---:R0:W-:Y:S04]  /*3a080*/  STL [R1+0x80], R12 ;  /* 0x0000800c01007387 */ /* 0x0041e80000100800 */
[----:B0-----:R-:W4:Y:S04]  /*3a090*/  LDL R12, [R1+0x19d8] ;  /* 0x0019d800010c7983 */ /* 0x001f280000100800 */
        /* <DEDUP_REMOVED lines=36> */
[----:B------:R-:W-:-:S06]  /*3a2e0*/  PRMT R6, RZ, 0x7610, R6 ;  /* 0x00007610ff067816 */ /* 0x000fcc0000000006 */
[----:B------:R-:W4:Y:S04]  /*3a2f0*/  @!P1 LDG.E.U16 R6, desc[UR10][R12.64] ;  /* 0x0000000a0c069981 */ /* 0x000f28000c1e1500 */
[----:B---3--:R-:W-:Y:S04]  /*3a300*/  STL [R1+0x34e0], R7 ;  /* 0x0034e00701007387 */ /* 0x008fe80000100800 */
[----:B------:R-:W3:Y:S04]  /*3a310*/  LDL R12, [R1+0x19dc] ;  /* 0x0019dc00010c7983 */ /* 0x000ee80000100800 */
[----:B------:R-:W3:Y:S01]  /*3a320*/  LDL R13, [R1+0x1a18] ;  /* 0x001a1800010d7983 */ /* 0x000ee20000100800 */
[----:B------:R-:W-:-:S03]  /*3a330*/  PRMT R5, RZ, 0x7610, R5 ;  /* 0x00007610ff057816 */ /* 0x000fc60000000005 */
[----:B----4-:R-:W-:Y:S01]  /*3a340*/  STL [R1+0x34e4], R6 ;  /* 0x0034e40601007387 */ /* 0x010fe20000100800 */
[----:B---3--:R-:W-:-:S04]  /*3a350*/  @!P1 LOP3.LUT R13, R13, R12, RZ, 0x3c, !PT ;  /* 0x0000000c0d0d9212 */ /* 0x008fc800078e3cff */
[----:B------:R-:W-:-:S04]  /*3a360*/  @!P1 LOP3.LUT R12, R13, R12, RZ, 0x3c, !PT ;  /* 0x0000000c0d0c9212 */ /* 0x000fc800078e3cff */
[----:B------:R-:W-:-:S05]  /*3a370*/  @!P1 LOP3.LUT R13, R13, R12, RZ, 0x3c, !PT ;  /* 0x0000000c0d0d9212 */ /* 0x000fca00078e3cff */
[----:B------:R-:W3:Y:S04]  /*3a380*/  @!P1 LDG.E.U16 R5, desc[UR10][R12.64] ;  /* 0x0000000a0c059981 */ /* 0x000ee8000c1e1500 */
[----:B------:R-:W4:Y:S04]  /*3a390*/  LDL R12, [R1+0x1a1c] ;  /* 0x001a1c00010c7983 */ /* 0x000f280000100800 */
[----:B------:R-:W4:Y:S01]  /*3a3a0*/  LDL R13, [R1+0x1a58] ;  /* 0x001a5800010d7983 */ /* 0x000f220000100800 */
[----:B------:R-:W-:-:S03]  /*3a3b0*/  PRMT R4, RZ, 0x7610, R4 ;  /* 0x00007610ff047816 */ /* 0x000fc60000000004 */
[----:B---3--:R-:W-:Y:S01]  /*3a3c0*/  STL [R1+0x34e8], R5 ;  /* 0x0034e80501007387 */ /* 0x008fe20000100800 */
[----:B----4-:R-:W-:-:S04]  /*3a3d0*/  @!P1 LOP3.LUT R13, R13, R12, RZ, 0x3c, !PT ;  /* 0x0000000c0d0d9212 */ /* 0x010fc800078e3cff */
        /* <DEDUP_REMOVED lines=10> */
[----:B------:R0:W3:Y:S04]  /*3a480*/  @!P1 LDG.E.U16 R3, desc[UR10][R12.64] ;  /* 0x0000000a0c039981 */ /* 0x0000e8000c1e1500 */
[----:B------:R-:W0:Y:S04]  /*3a490*/  LDL R12, [R1+0xac8] ;  /* 0x000ac800010c7983 */ /* 0x000e280000100800 */
[----:B------:R-:W0:Y:S01]  /*3a4a0*/  LDL R13, [R1+0x19c0] ;  /* 0x0019c000010d7983 */ /* 0x000e220000100800 */
[----:B------:R-:W-:Y:S02]  /*3a4b0*/  PRMT R25, RZ, 0x7610, R25 ;  /* 0x00007610ff197816 */ /* 0x000fe40000000019 */
[----:B0-----:R-:W-:-:S04]  /*3a4c0*/  @!P1 LOP3.LUT R13, R13, R12, RZ, 0x3c, !PT ;  /* 0x0000000c0d0d9212 */ /* 0x001fc800078e3cff */
[----:B------:R-:W-:-:S04]  /*3a4d0*/  @!P1 LOP3.LUT R12, R13, R12, RZ, 0x3c, !PT ;  /* 0x0000000c0d0c9212 */ /* 0x000fc800078e3cff */
[----:B------:R-:W-:-:S05]  /*3a4e0*/  @!P1 LOP3.LUT R13, R13, R12, RZ, 0x3c, !PT ;  /* 0x0000000c0d0d9212 */ /* 0x000fca00078e3cff */
[----:B------:R-:W4:Y:S04]  /*3a4f0*/  @!P1 LDG.E.U16 R25, desc[UR10][R12.64] ;  /* 0x0000000a0c199981 */ /* 0x000f28000c1e1500 */
[----:B---3--:R-:W-:Y:S04]  /*3a500*/  STL [R1+0x34f0], R3 ;  /* 0x0034f00301007387 */ /* 0x008fe80000100800 */
[----:B----4-:R0:W-:Y:S04]  /*3a510*/  STL [R1+0x58], R25 ;  /* 0x0000581901007387 */ /* 0x0101e80000100800 */
        /* <DEDUP_REMOVED lines=25> */
[----:B0-----:R-:W2:Y:S04]  /*3a6b0*/  LDL R11, [R1+0x17d8] ;  /* 0x0017d800010b7983 */ /* 0x001ea80000100800 */
        /* <DEDUP_REMOVED lines=35> */
[----:B------:R-:W4:Y:S01]  /*3a8f0*/  @!P1 LDG.E.U16 R19, desc[UR10][R12.64] ;  /* 0x0000000a0c139981 */ /* 0x000f22000c1e1500 */
[----:B------:R-:W-:-:S03]  /*3a900*/  PRMT R21, RZ, 0x7610, R21 ;  /* 0x00007610ff157816 */ /* 0x000fc60000000015 */
[----:B----4-:R0:W-:Y:S04]  /*3a910*/  STL [R1+0x3c], R19 ;  /* 0x00003c1301007387 */ /* 0x0101e80000100800 */
[----:B0-----:R-:W4:Y:S04]  /*3a920*/  LDL.LU R19, [R1+0x3540] ;  /* 0x0035400001137983 */ /* 0x001f280000300800 */
[----:B------:R-:W2:Y:S01]  /*3a930*/  LDL R13, [R1+0x17d4] ;  /* 0x0017d400010d7983 */ /* 0x000ea20000100800 */
[----:B------:R-:W-:-:S03]  /*3a940*/  @!P1 IMAD.MOV.U32 R12, RZ, RZ, R11 ;  /* 0x000000ffff0c9224 */ /* 0x000fc600078e000b */
[----:B------:R-:W3:Y:S04]  /*3a950*/  LDL R11, [R1+0x1698] ;  /* 0x00169800010b7983 */ /* 0x000ee80000100800 */
[----:B--2---:R-:W2:Y:S04]  /*3a960*/  @!P1 LDG.E.U16 R21, desc[UR10][R12.64] ;  /* 0x0000000a0c159981 */ /* 0x004ea8000c1e1500 */
        /* <DEDUP_REMOVED lines=23> */
[----:B------:R-:W-:Y:S01]  /*3aae0*/  @!P1 LOP3.LUT R13, R13, R12, RZ, 0x3c, !PT ;  /* 0x0000000c0d0d9212 */ /* 0x000fe200078e3cff */
[----:B---3--:R0:W-:Y:S04]  /*3aaf0*/  STL [R1+0x30], R15 ;  /* 0x0000300f01007387 */ /* 0x0081e80000100800 */
[----:B------:R1:W3:Y:S01]  /*3ab00*/  @!P1 LDG.E.U16 R14, desc[UR10][R12.64] ;  /* 0x0000000a0c0e9981 */ /* 0x0002e2000c1e1500 */
[----:B------:R-:W-:-:S03]  /*3ab10*/  PRMT R23, RZ, 0x7610, R23 ;  /* 0x00007610ff177816 */ /* 0x000fc60000000017 */
[----:B0-----:R-:W2:Y:S04]  /*3ab20*/  LDL R15, [R1+0x1618] ;  /* 0x00161800010f7983 */ /* 0x001ea80000100800 */
[----:B------:R-:W1:Y:S04]  /*3ab30*/  LDL R12, [R1+0x16d4] ;  /* 0x0016d400010c7983 */ /* 0x000e680000100800 */
[----:B------:R-:W1:Y:S02]  /*3ab40*/  LDL R13, [R1+0x16d8] ;  /* 0x0016d800010d7983 */ /* 0x000e640000100800 */
[----:B-1----:R-:W-:-:S04]  /*3ab50*/  @!P1 LOP3.LUT R13, R13, R12, RZ, 0x3c, !PT ;  /* 0x0000000c0d0d9212 */ /* 0x002fc800078e3cff */
[----:B------:R-:W-:-:S04]  /*3ab60*/  @!P1 LOP3.LUT R12, R13, R12, RZ, 0x3c, !PT ;  /* 0x0000000c0d0c9212 */ /* 0x000fc800078e3cff */
[----:B------:R-:W-:-:S05]  /*3ab70*/  @!P1 LOP3.LUT R13, R13, R12, RZ, 0x3c, !PT ;  /* 0x0000000c0d0d9212 */ /* 0x000fca00078e3cff */
[----:B------:R-:W4:Y:S04]  /*3ab80*/  @!P1 LDG.E.U16 R23, desc[UR10][R12.64] ;  /* 0x0000000a0c179981 */ /* 0x000f28000c1e1500 */
[----:B---3--:R0:W-:Y:S04]  /*3ab90*/  STL [R1+0x2c], R14 ;  /* 0x00002c0e01007387 */ /* 0x0081e80000100800 */
[----:B0-----:R-:W3:Y:S04]  /*3aba0*/  LDL R14, [R1+0x15d8] ;  /* 0x0015d800010e7983 */ /* 0x001ee80000100800 */
[----:B----4-:R0:W-:Y:S04]  /*3abb0*/  STL [R1+0x28], R23 ;  /* 0x0000281701007387 */ /* 0x0101e80000100800 */
[----:B0-----:R-:W4:Y:S04]  /*3abc0*/  LDL.LU R23, [R1+0x3534] ;  /* 0x0035340001177983 */ /* 0x001f280000300800 */
[----:B------:R-:W2:Y:S01]  /*3abd0*/  LDL R13, [R1+0x1694] ;  /* 0x00169400010d7983 */ /* 0x000ea20000100800 */
[----:B------:R-:W-:Y:S01]  /*3abe0*/  PRMT R2, RZ, 0x7610, R2 ;  /* 0x00007610ff027816 */ /* 0x000fe20000000002 */
[----:B------:R-:W-:-:S02]  /*3abf0*/  @!P1 IMAD.MOV.U32 R12, RZ, RZ, R11 ;  /* 0x000000ffff0c9224 */ /* 0x000fc400078e000b */
[----:B------:R-:W4:Y:S04]  /*3ac00*/  LDL R11, [R1+0x1598] ;  /* 0x00159800010b7983 */ /* 0x000f280000100800 */
[----:B--2---:R-:W2:Y:S04]  /*3ac10*/  @!P1 LDG.E.U16 R2, desc[UR10][R12.64] ;  /* 0x0000000a0c029981 */ /* 0x004ea8000c1e1500 */
[----:B--2---:R-:W-:Y:S04]  /*3ac20*/  STL [R1+0x24], R2 ;  /* 0x0000240201007387 */ /* 0x004fe80000100800 */
[----:B------:R-:W2:Y:S04]  /*3ac30*/  LDL R12, [R1+0x1654] ;  /* 0x00165400010c7983 */ /* 0x000ea80000100800 */
[----:B------:R-:W2:Y:S01]  /*3ac40*/  LDL R13, [R1+0x1658] ;  /* 0x00165800010d7983 */ /* 0x000ea20000100800 */
[----:B------:R-:W-:-:S02]  /*3ac50*/  PRMT R6, RZ, 0x7610, R6 ;  /* 0x00007610ff067816 */ /* 0x000fc40000000006 */
[----:B--2---:R-:W-:-:S04]  /*3ac60*/  @!P1 LOP3.LUT R13, R13, R12, RZ, 0x3c, !PT ;  /* 0x0000000c0d0d9212 */ /* 0x004fc800078e3cff */
[----:B------:R-:W-:-:S04]  /*3ac70*/  @!P1 LOP3.LUT R12, R13, R12, RZ, 0x3c, !PT ;  /* 0x0000000c0d0c9212 */ /* 0x000fc800078e3cff */
[----:B------:R-:W-:-:S05]  /*3ac80*/  @!P1 LOP3.LUT R13, R13, R12, RZ, 0x3c, !PT ;  /* 0x0000000c0d0d9212 */ /* 0x000fca00078e3cff */
[----:B------:R0:W2:Y:S04]  /*3ac90*/  @!P1 LDG.E.U16 R6, desc[UR10][R12.64] ;  /* 0x0000000a0c069981 */ /* 0x0000a8000c1e1500 */
[----:B------:R-:W3:Y:S01]  /*3aca0*/  LDL R13, [R1+0x1614] ;  /* 0x00161400010d7983 */ /* 0x000ee20000100800 */
[----:B------:R-:W-:Y:S01]  /*3acb0*/  PRMT R10, RZ, 0x7610, R10 ;  /* 0x00007610ff0a7816 */ /* 0x000fe2000000000a */
[----:B0-----:R-:W-:Y:S02]  /*3acc0*/  @!P1 IMAD.MOV.U32 R12, RZ, RZ, R15 ;  /* 0x000000ffff0c9224 */ /* 0x001fe400078e000f */
[----:B--2---:R0:W-:Y:S01]  /*3acd0*/  STL [R1+0x20], R6 ;  /* 0x0000200601007387 */ /* 0x0041e20000100800 */
[----:B------:R-:W-:-:S03]  /*3ace0*/  PRMT R4, RZ, 0x7610, R4 ;  /* 0x00007610ff047816 */ /* 0x000fc60000000004 */
[----:B------:R-:W2:Y:S04]  /*3acf0*/  LDL R15, [R1+0x1514] ;  /* 0x00151400010f7983 */ /* 0x000ea80000100800 */
[----:B---3--:R1:W3:Y:S04]  /*3ad00*/  @!P1 LDG.E.U16 R10, desc[UR10][R12.64] ;  /* 0x0000000a0c0a9981 */ /* 0x0082e8000c1e1500 */
[----:B0-----:R-:W2:Y:S04]  /*3ad10*/  LDL R6, [R1+0x1558] ;  /* 0x0015580001067983 */ /* 0x001ea80000100800 */
[----:B------:R-:W4:Y:S01]  /*3ad20*/  LDL R13, [R1+0x15d4] ;  /* 0x0015d400010d7983 */ /* 0x000f220000100800 */
[----:B-1----:R-:W-:-:S03]  /*3ad30*/  @!P1 IMAD.MOV.U32 R12, RZ, RZ, R14 ;  /* 0x000000ffff0c9224 */ /* 0x002fc600078e000e */
[----:B---3--:R0:W-:Y:S01]  /*3ad40*/  STL [R1+0x1c], R10 ;  /* 0x00001c0a01007387 */ /* 0x0081e20000100800 */
[----:B------:R-:W-:-:S03]  /*3ad50*/  PRMT R8, RZ, 0x7610, R8 ;  /* 0x00007610ff087816 */ /* 0x000fc60000000008 */
[----:B------:R-:W3:Y:S04]  /*3ad60*/  LDL R14, [R1+0x14d4] ;  /* 0x0014d400010e7983 */ /* 0x000ee80000100800 */
[----:B----4-:R1:W4:Y:S04]  /*3ad70*/  @!P1 LDG.E.U16 R4, desc[UR10][R12.64] ;  /* 0x0000000a0c049981 */ /* 0x010328000c1e1500 */
[----:B0-----:R-:W3:Y:S04]  /*3ad80*/  LDL R10, [R1+0x1518] ;  /* 0x00151800010a7983 */ /* 0x001ee80000100800 */
[----:B------:R-:W2:Y:S01]  /*3ad90*/  LDL R13, [R1+0x1594] ;  /* 0x00159400010d7983 */ /* 0x000ea20000100800 */
[----:B-1----:R-:W-:-:S05]  /*3ada0*/  @!P1 IMAD.MOV.U32 R12, RZ, RZ, R11 ;  /* 0x000000ffff0c9224 */ /* 0x002fca00078e000b */
[----:B--2---:R0:W2:Y:S04]  /*3adb0*/  @!P1 LDG.E.U16 R8, desc[UR10][R12.64] ;  /* 0x0000000a0c089981 */ /* 0x0040a8000c1e1500 */
[----:B----4-:R1:W-:Y:S04]  /*3adc0*/  STL [R1+0x18], R4 ;  /* 0x0000180401007387 */ /* 0x0103e80000100800 */
[----:B------:R-:W4:Y:S04]  /*3add0*/  LDL R11, [R1+0x1494] ;  /* 0x00149400010b7983 */ /* 0x000f280000100800 */
[----:B------:R-:W3:Y:S04]  /*3ade0*/  LDL R13, [R1+0x1554] ;  /* 0x00155400010d7983 */ /* 0x000ee80000100800 */
[----:B-1----:R-:W4:Y:S01]  /*3adf0*/  LDL R4, [R1+0x14d8] ;  /* 0x0014d80001047983 */ /* 0x002f220000100800 */
[----:B------:R-:W-:Y:S01]  /*3ae00*/  PRMT R5, RZ, 0x7610, R5 ;  /* 0x00007610ff057816 */ /* 0x000fe20000000005 */
[----:B0-----:R-:W-:Y:S01]  /*3ae10*/  @!P1 IMAD.MOV.U32 R12, RZ, RZ, R6 ;  /* 0x000000ffff0c9224 */ /* 0x001fe200078e0006 */
[----:B------:R-:W-:Y:S01]  /*3ae20*/  PRMT R9, RZ, 0x7610, R9 ;  /* 0x00007610ff097816 */ /* 0x000fe20000000009 */
[----:B--2---:R0:W-:Y:S01]  /*3ae30*/  STL [R1+0x14], R8 ;  /* 0x0000140801007387 */ /* 0x0041e20000100800 */
[----:B------:R-:W-:-:S02]  /*3ae40*/  PRMT R3, RZ, 0x7610, R3 ;  /* 0x00007610ff037816 */ /* 0x000fc40000000003 */
[----:B------:R-:W-:Y:S01]  /*3ae50*/  PRMT R7, RZ, 0x7610, R7 ;  /* 0x00007610ff077816 */ /* 0x000fe20000000007 */
[----:B------:R-:W2:Y:S04]  /*3ae60*/  LDL R6, [R1+0x1454] ;  /* 0x0014540001067983 */ /* 0x000ea80000100800 */
[----:B0-----:R-:W2:Y:S04]  /*3ae70*/  LDL R8, [R1+0x1498] ;  /* 0x0014980001087983 */ /* 0x001ea80000100800 */
[----:B---3--:R0:W3:Y:S02]  /*3ae80*/  @!P1 LDG.E.U16 R5, desc[UR10][R12.64] ;  /* 0x0000000a0c059981 */ /* 0x0080e4000c1e1500 */
[----:B0-----:R-:W-:-:S02]  /*3ae90*/  @!P1 IMAD.MOV.U32 R12, RZ, RZ, R10 ;  /* 0x000000ffff0c9224 */ /* 0x001fc400078e000a */
[----:B------:R-:W-:-:S05]  /*3aea0*/  @!P1 IMAD.MOV.U32 R13, RZ, RZ, R15 ;  /* 0x000000ffff0d9224 */ /* 0x000fca00078e000f */
[----:B------:R4:W3:Y:S02]  /*3aeb0*/  @!P1 LDG.E.U16 R9, desc[UR10][R12.64] ;  /* 0x0000000a0c099981 */ /* 0x0008e4000c1e1500 */
[----:B----4-:R-:W-:Y:S02]  /*3aec0*/  @!P1 IMAD.MOV.U32 R12, RZ, RZ, R4 ;  /* 0x000000ffff0c9224 */ /* 0x010fe400078e0004 */
[----:B------:R-:W-:-:S05]  /*3aed0*/  @!P1 IMAD.MOV.U32 R13, RZ, RZ, R14 ;  /* 0x000000ffff0d9224 */ /* 0x000fca00078e000e */
[----:B------:R0:W4:Y:S02]  /*3aee0*/  @!P1 LDG.E.U16 R3, desc[UR10][R12.64] ;  /* 0x0000000a0c039981 */ /* 0x000124000c1e1500 */
[----:B0-----:R-:W-:Y:S02]  /*3aef0*/  @!P1 IMAD.MOV.U32 R13, RZ, RZ, R11 ;  /* 0x000000ffff0d9224 */ /* 0x001fe400078e000b */
[----:B--2---:R-:W-:-:S05]  /*3af00*/  @!P1 IMAD.MOV.U32 R12, RZ, RZ, R8 ;  /* 0x000000ffff0c9224 */ /* 0x004fca00078e0008 */
[----:B------:R0:W2:Y:S04]  /*3af10*/  @!P1 LDG.E.U16 R7, desc[UR10][R12.64] ;  /* 0x0000000a0c079981 */ /* 0x0000a8000c1e1500 */
[----:B---3--:R1:W-:Y:S04]  /*3af20*/  STL [R1+0x10], R5 ;  /* 0x0000100501007387 */ /* 0x0083e80000100800 */
[----:B------:R-:W3:Y:S04]  /*3af30*/  LDL R10, [R1+0x1414] ;  /* 0x00141400010a7983 */ /* 0x000ee80000100800 */
[----:B-1----:R-:W3:Y:S04]  /*3af40*/  LDL R5, [R1+0x1458] ;  /* 0x0014580001057983 */ /* 0x002ee80000100800 */
[----:B------:R1:W-:Y:S04]  /*3af50*/  STL [R1+0xc], R9 ;  /* 0x00000c0901007387 */ /* 0x0003e80000100800 */
[----:B------:R-:W3:Y:S04]  /*3af60*/  LDL R4, [R1+0x13d4] ;  /* 0x0013d40001047983 */ /* 0x000ee80000100800 */
[----:B-1----:R-:W3:Y:S04]  /*3af70*/  LDL R9, [R1+0x1418] ;  /* 0x0014180001097983 */ /* 0x002ee80000100800 */
[----:B----4-:R1:W-:Y:S04]  /*3af80*/  STL [R1+0x8], R3 ;  /* 0x0000080301007387 */ /* 0x0103e80000100800 */
[----:B------:R-:W4:Y:S04]  /*3af90*/  LDL R8, [R1+0x1394] ;  /* 0x0013940001087983 */ /* 0x000f280000100800 */
        /* <DEDUP_REMOVED lines=8> */
[----:B0-----:R-:W2:Y:S01]  /*3b020*/  LDL R7, [R1+0x1398] ;  /* 0x0013980001077983 */ /* 0x001ea20000100800 */
[----:B---3--:R-:W-:-:S03]  /*3b030*/  @!P1 IMAD.MOV.U32 R12, RZ, RZ, R5 ;  /* 0x000000ffff0c9224 */ /* 0x008fc600078e0005 */
[----:B------:R-:W3:Y:S04]  /*3b040*/  LDL R5, [R1+0x1358] ;  /* 0x0013580001057983 */ /* 0x000ee80000100800 */
[----:B------:R0:W3:Y:S02]  /*3b050*/  @!P1 LDG.E.U16 R0, desc[UR10][R12.64] ;  /* 0x0000000a0c009981 */ /* 0x0000e4000c1e1500 */
[----:B0-----:R-:W-:Y:S02]  /*3b060*/  @!P1 IMAD.MOV.U32 R12, RZ, RZ, R9 ;  /* 0x000000ffff0c9224 */ /* 0x001fe400078e0009 */
        /* <DEDUP_REMOVED lines=8> */
[----:B---3--:R-:W-:Y:S04]  /*3b0f0*/  STL [R1+0x3490], R0 ;  /* 0x0034900001007387 */ /* 0x008fe80000100800 */
[----:B------:R-:W-:Y:S04]  /*3b100*/  STL [R1+0x3494], R29 ;  /* 0x0034941d01007387 */ /* 0x000fe80000100800 */
[----:B------:R-:W3:Y:S04]  /*3b110*/  LDL R4, [R1+0x1314] ;  /* 0x0013140001047983 */ /* 0x000ee80000100800 */
[----:B------:R-:W3:Y:S04]  /*3b120*/  LDL R3, [R1+0x1318] ;  /* 0x0013180001037983 */ /* 0x000ee80000100800 */
[----:B----4-:R-:W-:Y:S04]  /*3b130*/  STL [R1+0x3498], R28 ;  /* 0x0034981c01007387 */ /* 0x010fe80000100800 */
[----:B------:R-:W4:Y:S04]  /*3b140*/  LDL R8, [R1+0x12d4] ;  /* 0x0012d40001087983 */ /* 0x000f280000100800 */
[----:B------:R-:W4:Y:S01]  /*3b150*/  LDL R7, [R1+0x12d8] ;  /* 0x0012d80001077983 */ /* 0x000f220000100800 */
[----:B------:R-:W-:Y:S01]  /*3b160*/  PRMT R26, RZ, 0x7610, R26 ;  /* 0x00007610ff1a7816 */ /* 0x000fe2000000001a */
[----:B0-----:R-:W-:-:S02]  /*3b170*/  @!P1 IMAD.MOV.U32 R12, RZ, RZ, R5 ;  /* 0x000000ffff0c9224 */ /* 0x001fc400078e0005 */
[----:B------:R-:W-:Y:S01]  /*3b180*/  @!P1 IMAD.MOV.U32 R13, RZ, RZ, R6 ;  /* 0x000000ffff0d9224 */ /* 0x000fe200078e0006 */
[----:B------:R-:W-:-:S04]  /*3b190*/  PRMT R25, RZ, 0x7610, R25 ;  /* 0x00007610ff197816 */ /* 0x000fc80000000019 */
[----:B------:R3:W4:Y:S04]  /*3b1a0*/  @!P1 LDG.E.U16 R26, desc[UR10][R12.64] ;  /* 0x0000000a0c1a9981 */ /* 0x000728000c1e1500 */
[----:B--2---:R-:W-:Y:S04]  /*3b1b0*/  STL [R1+0x349c], R27 ;  /* 0x00349c1b01007387 */ /* 0x004fe80000100800 */
[----:B------:R-:W2:Y:S04]  /*3b1c0*/  LDL R10, [R1+0x1294] ;  /* 0x00129400010a7983 */ /* 0x000ea80000100800 */
[----:B------:R-:W2:Y:S01]  /*3b1d0*/  LDL R9, [R1+0x1298] ;  /* 0x0012980001097983 */ /* 0x000ea20000100800 */
[----:B------:R-:W-:-:S02]  /*3b1e0*/  PRMT R24, RZ, 0x7610, R24 ;  /* 0x00007610ff187816 */ /* 0x000fc40000000018 */
[----:B------:R-:W-:Y:S01]  /*3b1f0*/  PRMT R20, RZ, 0x7610, R20 ;  /* 0x00007610ff147816 */ /* 0x000fe20000000014 */
[----:B------:R-:W2:Y:S04]  /*3b200*/  LDL R6, [R1+0x1254] ;  /* 0x0012540001067983 */ /* 0x000ea80000100800 */
[----:B------:R-:W2:Y:S01]  /*3b210*/  LDL R5, [R1+0x1258] ;  /* 0x0012580001057983 */ /* 0x000ea20000100800 */
[----:B---3--:R-:W-:Y:S02]  /*3b220*/  @!P1 IMAD.MOV.U32 R13, RZ, RZ, R4 ;  /* 0x000000ffff0d9224 */ /* 0x008fe400078e0004 */
[----:B------:R-:W-:-:S05]  /*3b230*/  @!P1 IMAD.MOV.U32 R12, RZ, RZ, R3 ;  /* 0x000000ffff0c9224 */ /* 0x000fca00078e0003 */
[----:B------:R4:W3:Y:S02]  /*3b240*/  @!P1 LDG.E.U16 R25, desc[UR10][R12.64] ;  /* 0x0000000a0c199981 */ /* 0x0008e4000c1e1500 */
[----:B----4-:R-:W-:Y:S02]  /*3b250*/  @!P1 IMAD.MOV.U32 R13, RZ, RZ, R8 ;  /* 0x000000ffff0d9224 */ /* 0x010fe400078e0008 */
[----:B------:R-:W-:-:S05]  /*3b260*/  @!P1 IMAD.MOV.U32 R12, RZ, RZ, R7 ;  /* 0x000000ffff0c9224 */ /* 0x000fca00078e0007 */
[----:B------:R2:W4:Y:S04]  /*3b270*/  @!P1 LDG.E.U16 R24, desc[UR10][R12.64] ;  /* 0x0000000a0c189981 */ /* 0x000528000c1e1500 */
[----:B------:R-:W-:Y:S04]  /*3b280*/  STL [R1+0x34a0], R26 ;  /* 0x0034a01a01007387 */ /* 0x000fe80000100800 */
[----:B------:R-:W4:Y:S04]  /*3b290*/  LDL R4, [R1+0x1214] ;  /* 0x0012140001047983 */ /* 0x000f280000100800 */
[----:B------:R-:W4:Y:S01]  /*3b2a0*/  LDL R3, [R1+0x1218] ;  /* 0x0012180001037983 */ /* 0x000f220000100800 */
[----:B--2---:R-:W-:-:S02]  /*3b2b0*/  @!P1 IMAD.MOV.U32 R13, RZ, RZ, R10 ;  /* 0x000000ffff0d9224 */ /* 0x004fc400078e000a */
[----:B------:R-:W-:-:S05]  /*3b2c0*/  @!P1 IMAD.MOV.U32 R12, RZ, RZ, R9 ;  /* 0x000000ffff0c9224 */ /* 0x000fca00078e0009 */
[----:B------:R0:W2:Y:S04]  /*3b2d0*/  @!P1 LDG.E.U16 R20, desc[UR10][R12.64] ;  /* 0x0000000a0c149981 */ /* 0x0000a8000c1e1500 */
[----:B---3--:R-:W-:Y:S04]  /*3b2e0*/  STL [R1+0x34a4], R25 ;  /* 0x0034a41901007387 */ /* 0x008fe80000100800 */
[----:B------:R-:W3:Y:S04]  /*3b2f0*/  LDL R8, [R1+0x11d4] ;  /* 0x0011d40001087983 */ /* 0x000ee80000100800 */
[----:B------:R-:W3:Y:S01]  /*3b300*/  LDL R7, [R1+0x11d8] ;  /* 0x0011d80001077983 */ /* 0x000ee20000100800 */
[----:B------:R-:W-:Y:S01]  /*3b310*/  PRMT R18, RZ, 0x7610, R18 ;  /* 0x00007610ff127816 */ /* 0x000fe20000000012 */
[----:B0-----:R-:W-:-:S02]  /*3b320*/  @!P1 IMAD.MOV.U32 R12, RZ, RZ, R5 ;  /* 0x000000ffff0c9224 */ /* 0x001fc400078e0005 */
[----:B------:R-:W-:-:S05]  /*3b330*/  @!P1 IMAD.MOV.U32 R13, RZ, RZ, R6 ;  /* 0x000000ffff0d9224 */ /* 0x000fca00078e0006 */
[----:B------:R0:W3:Y:S04]  /*3b340*/  @!P1 LDG.E.U16 R18, desc[UR10][R12.64] ;  /* 0x0000000a0c129981 */ /* 0x0000e8000c1e1500 */
[----:B----4-:R-:W-:Y:S01]  /*3b350*/  STL [R1+0x34a8], R24 ;  /* 0x0034a81801007387 */ /* 0x010fe20000100800 */
[----:B------:R-:W-:Y:S01]  /*3b360*/  PRMT R16, RZ, 0x7610, R16 ;  /* 0x00007610ff107816 */ /* 0x000fe20000000010 */
[----:B------:R-:W-:Y:S02]  /*3b370*/  @!P1 IMAD.MOV.U32 R15, RZ, RZ, R4 ;  /* 0x000000ffff0f9224 */ /* 0x000fe400078e0004 */
[----:B------:R-:W-:Y:S01]  /*3b380*/  @!P1 IMAD.MOV.U32 R14, RZ, RZ, R3 ;  /* 0x000000ffff0e9224 */ /* 0x000fe200078e0003 */
[----:B0-----:R-:W-:-:S04]  /*3b390*/  PRMT R12, RZ, 0x7610, R12 ;  /* 0x00007610ff0c7816 */ /* 0x001fc8000000000c */
[----:B------:R3:W4:Y:S04]  /*3b3a0*/  @!P1 LDG.E.U16 R16, desc[UR10][R14.64] ;  /* 0x0000000a0e109981 */ /* 0x000728000c1e1500 */
[----:B--2---:R-:W-:Y:S04]  /*3b3b0*/  STL [R1+0x34ac], R20 ;  /* 0x0034ac1401007387 */ /* 0x004fe80000100800 */
[----:B------:R-:W2:Y:S04]  /*3b3c0*/  LDL R6, [R1+0x1194] ;  /* 0x0011940001067983 */ /* 0x000ea80000100800 */
[----:B------:R-:W2:Y:S01]  /*3b3d0*/  LDL R5, [R1+0x1198] ;  /* 0x0011980001057983 */ /* 0x000ea20000100800 */
[----:B---3--:R-:W-:-:S02]  /*3b3e0*/  @!P1 IMAD.MOV.U32 R15, RZ, RZ, R8 ;  /* 0x000000ffff0f9224 */ /* 0x008fc400078e0008 */
[----:B------:R-:W-:-:S05]  /*3b3f0*/  @!P1 IMAD.MOV.U32 R14, RZ, RZ, R7 ;  /* 0x000000ffff0e9224 */ /* 0x000fca00078e0007 */
[----:B------:R2:W3:Y:S01]  /*3b400*/  @!P1 LDG.E.U16 R12, desc[UR10][R14.64] ;  /* 0x0000000a0e0c9981 */ /* 0x0004e2000c1e1500 */
[----:B------:R-:W-:-:S03]  /*3b410*/  PRMT R13, RZ, 0x7610, R13 ;  /* 0x00007610ff0d7816 */ /* 0x000fc6000000000d */
[----:B------:R-:W-:Y:S04]  /*3b420*/  STL [R1+0x34b0], R18 ;  /* 0x0034b01201007387 */ /* 0x000fe80000100800 */
[----:B------:R-:W3:Y:S04]  /*3b430*/  LDL R4, [R1+0x1154] ;  /* 0x0011540001047983 */ /* 0x000ee80000100800 */
[----:B------:R-:W3:Y:S04]  /*3b440*/  LDL R3, [R1+0x1158] ;  /* 0x0011580001037983 */ /* 0x000ee80000100800 */
[----:B----4-:R0:W-:Y:S04]  /*3b450*/  STL [R1+0x34b4], R16 ;  /* 0x0034b41001007387 */ /* 0x0101e80000100800 */
[----:B------:R-:W4:Y:S04]  /*3b460*/  LDL R11, [R1+0x1118] ;  /* 0x00111800010b7983 */ /* 0x000f280000100800 */
[----:B------:R-:W4:Y:S04]  /*3b470*/  LDL R9, [R1+0x10d8] ;  /* 0x0010d80001097983 */ /* 0x000f280000100800 */
[----:B0-----:R-:W4:Y:S01]  /*3b480*/  LDL R16, [R1+0x1114] ;  /* 0x0011140001107983 */ /* 0x001f220000100800 */
[----:B--2---:R-:W-:-:S02]  /*3b490*/  @!P1 IMAD.MOV.U32 R15, RZ, RZ, R6 ;  /* 0x000000ffff0f9224 */ /* 0x004fc400078e0006 */
[----:B------:R-:W-:-:S05]  /*3b4a0*/  @!P1 IMAD.MOV.U32 R14, RZ, RZ, R5 ;  /* 0x000000ffff0e9224 */ /* 0x000fca00078e0005 */
[----:B------:R0:W2:Y:S04]  /*3b4b0*/  @!P1 LDG.E.U16 R13, desc[UR10][R14.64] ;  /* 0x0000000a0e0d9981 */ /* 0x0000a8000c1e1500 */
[----:B---3--:R1:W-:Y:S04]  /*3b4c0*/  STL [R1+0x34b8], R12 ;  /* 0x0034b80c01007387 */ /* 0x0083e80000100800 */
[----:B------:R-:W3:Y:S04]  /*3b4d0*/  LDL R10, [R1+0x10d4] ;  /* 0x0010d400010a7983 */ /* 0x000ee80000100800 */
[----:B------:R-:W3:Y:S04]  /*3b4e0*/  LDL R8, [R1+0x1094] ;  /* 0x0010940001087983 */ /* 0x000ee80000100800 */
[----:B------:R-:W3:Y:S04]  /*3b4f0*/  LDL R7, [R1+0x1098] ;  /* 0x0010980001077983 */ /* 0x000ee80000100800 */
[----:B------:R-:W3:Y:S04]  /*3b500*/  LDL R6, [R1+0x1054] ;  /* 0x0010540001067983 */ /* 0x000ee80000100800 */
[----:B------:R-:W3:Y:S01]  /*3b510*/  LDL R5, [R1+0x1058] ;  /* 0x0010580001057983 */ /* 0x000ee20000100800 */
[----:B0-----:R-:W-:-:S02]  /*3b520*/  @!P1 IMAD.MOV.U32 R14, RZ, RZ, R3 ;  /* 0x000000ffff0e9224 */ /* 0x001fc400078e0003 */
[----:B------:R-:W-:Y:S01]  /*3b530*/  @!P1 IMAD.MOV.U32 R15, RZ, RZ, R4 ;  /* 0x000000ffff0f9224 */ /* 0x000fe200078e0004 */
[----:B------:R-:W-:Y:S02]  /*3b540*/  PRMT R17, RZ, 0x7610, R17 ;  /* 0x00007610ff117816 */ /* 0x000fe40000000011 */
[----:B------:R-:W-:-:S04]  /*3b550*/  PRMT R19, RZ, 0x7610, R19 ;  /* 0x00007610ff137816 */ /* 0x000fc80000000013 */
[----:B------:R4:W3:Y:S01]  /*3b560*/  @!P1 LDG.E.U16 R17, desc[UR10][R14.64] ;  /* 0x0000000a0e119981 */ /* 0x0008e2000c1e1500 */
[----:B------:R-:W-:Y:S01]  /*3b570*/  PRMT R21, RZ, 0x7610, R21 ;  /* 0x00007610ff157816 */ /* 0x000fe20000000015 */
[----:B----4-:R-:W-:Y:S02]  /*3b580*/  @!P1 IMAD.MOV.U32 R14, RZ, RZ, R11 ;  /* 0x000000ffff0e9224 */ /* 0x010fe400078e000b */
[----:B------:R-:W-:-:S05]  /*3b590*/  @!P1 IMAD.MOV.U32 R15, RZ, RZ, R16 ;  /* 0x000000ffff0f9224 */ /* 0x000fca00078e0010 */
[----:B------:R0:W4:Y:S04]  /*3b5a0*/  @!P1 LDG.E.U16 R19, desc[UR10][R14.64] ;  /* 0x0000000a0e139981 */ /* 0x000128000c1e1500 */
[----:B--2---:R-:W-:Y:S04]  /*3b5b0*/  STL [R1+0x34bc], R13 ;  /* 0x0034bc0d01007387 */ /* 0x004fe80000100800 */
[----:B------:R-:W2:Y:S04]  /*3b5c0*/  LDL R4, [R1+0x1a8c] ;  /* 0x001a8c0001047983 */ /* 0x000ea80000100800 */
[----:B------:R-:W4:Y:S01]  /*3b5d0*/  LDL R3, [R1+0x1a94] ;  /* 0x001a940001037983 */ /* 0x000f220000100800 */
[----:B0-----:R-:W-:Y:S01]  /*3b5e0*/  @!P1 IMAD.MOV.U32 R14, RZ, RZ, R9 ;  /* 0x000000ffff0e9224 */ /* 0x001fe200078e0009 */
[----:B------:R-:W-:-:S02]  /*3b5f0*/  PRMT R22, RZ, 0x7610, R22 ;  /* 0x00007610ff167816 */ /* 0x000fc40000000016 */
[----:B------:R-:W-:Y:S01]  /*3b600*/  PRMT R23, RZ, 0x7610, R23 ;  /* 0x00007610ff177816 */ /* 0x000fe20000000017 */
[----:B---3--:R-:W-:-:S05]  /*3b610*/  @!P1 IMAD.MOV.U32 R15, RZ, RZ, R10 ;  /* 0x000000ffff0f9224 */ /* 0x008fca00078e000a */
[----:B------:R0:W3:Y:S02]  /*3b620*/  @!P1 LDG.E.U16 R21, desc[UR10][R14.64] ;  /* 0x0000000a0e159981 */ /* 0x0000e4000c1e1500 */
[----:B0-----:R-:W-:Y:S02]  /*3b630*/  @!P1 IMAD.MOV.U32 R14, RZ, RZ, R7 ;  /* 0x000000ffff0e9224 */ /* 0x001fe400078e0007 */
[----:B------:R-:W-:-:S05]  /*3b640*/  @!P1 IMAD.MOV.U32 R15, RZ, RZ, R8 ;  /* 0x000000ffff0f9224 */ /* 0x000fca00078e0008 */
[----:B------:R0:W3:Y:S02]  /*3b650*/  @!P1 LDG.E.U16 R22, desc[UR10][R14.64] ;  /* 0x0000000a0e169981 */ /* 0x0000e4000c1e1500 */
[----:B0-----:R-:W-:Y:S02]  /*3b660*/  @!P1 IMAD.MOV.U32 R14, RZ, RZ, R5 ;  /* 0x000000ffff0e9224 */ /* 0x001fe400078e0005 */
[----:B------:R-:W-:-:S05]  /*3b670*/  @!P1 IMAD.MOV.U32 R15, RZ, RZ, R6 ;  /* 0x000000ffff0f9224 */ /* 0x000fca00078e0006 */
[----:B------:R2:W3:Y:S01]  /*3b680*/  @!P1 LDG.E.U16 R23, desc[UR10][R14.64] ;  /* 0x0000000a0e179981 */ /* 0x0004e2000c1e1500 */
[----:B------:R-:W-:Y:S01]  /*3b690*/  PRMT R0, RZ, 0x7610, R0 ;  /* 0x00007610ff007816 */ /* 0x000fe20000000000 */
[----:B--2---:R-:W-:Y:S02]  /*3b6a0*/  @!P1 IMAD.MOV.U32 R15, RZ, RZ, R4 ;  /* 0x000000ffff0f9224 */ /* 0x004fe400078e0004 */
[----:B----4-:R-:W-:-:S05]  /*3b6b0*/  @!P1 IMAD.MOV.U32 R14, RZ, RZ, R3 ;  /* 0x000000ffff0e9224 */ /* 0x010fca00078e0003 */
[----:B------:R-:W2:Y:S04]  /*3b6c0*/  @!P1 LDG.E.U16 R0, desc[UR10][R14.64] ;  /* 0x0000000a0e009981 */ /* 0x000ea8000c1e1500 */
[----:B------:R-:W-:Y:S04]  /*3b6d0*/  STL [R1+0x34c0], R17 ;  /* 0x0034c01101007387 */ /* 0x000fe80000100800 */
[----:B------:R-:W-:Y:S04]  /*3b6e0*/  STL [R1+0x34c4], R19 ;  /* 0x0034c41301007387 */ /* 0x000fe80000100800 */
[----:B---3--:R-:W-:Y:S04]  /*3b6f0*/  STL [R1+0x34c8], R21 ;  /* 0x0034c81501007387 */ /* 0x008fe80000100800 */
[----:B------:R-:W-:Y:S04]  /*3b700*/  STL [R1+0x34cc], R22 ;  /* 0x0034cc1601007387 */ /* 0x000fe80000100800 */
[----:B------:R0:W-:Y:S04]  /*3b710*/  STL [R1+0x34d0], R23 ;  /* 0x0034d01701007387 */ /* 0x0001e80000100800 */
[----:B------:R-:W3:Y:S04]  /*3b720*/  LDL.LU R11, [R1+0x25c] ;  /* 0x00025c00010b7983 */ /* 0x000ee80000300800 */
[----:B------:R-:W4:Y:S04]  /*3b730*/  LDL.LU R10, [R1+0x2a8] ;  /* 0x0002a800010a7983 */ /* 0x000f280000300800 */
[----:B-1----:R-:W4:Y:S04]  /*3b740*/  LDL.LU R12, [R1+0x278] ;  /* 0x00027800010c7983 */ /* 0x002f280000300800 */
        /* <DEDUP_REMOVED lines=28> */
[----:B--2---:R-:W-:Y:S04]  /*3b910*/  STL [R1+0x50c], R0 ;  /* 0x00050c0001007387 */ /* 0x004fe80000100800 */
        /* <DEDUP_REMOVED lines=158> */
[----:B0-----:R-:W2:Y:S04]  /*3c300*/  LDL.LU R15, [R1+0x288] ;  /* 0x00028800010f7983 */ /* 0x001ea80000300800 */
        /* <DEDUP_REMOVED lines=126> */
[----:B0-----:R-:W2:Y:S01]  /*3caf0*/  LDL.LU R14, [R1+0x298] ;  /* 0x00029800010e7983 */ /* 0x001ea20000300800 */
[----:B------:R-:W0:Y:S03]  /*3cb00*/  S2R R2, SR_TID.X ;  /* 0x0000000000027919 */ /* 0x000e260000002100 */
[----:B------:R-:W2:Y:S04]  /*3cb10*/  LDL.LU R25, [R1+0x2b0] ;  /* 0x0002b00001197983 */ /* 0x000ea80000300800 */
[----:B------:R-:W2:Y:S04]  /*3cb20*/  LDL.LU R26, [R1+0x2a0] ;  /* 0x0002a000011a7983 */ /* 0x000ea80000300800 */
[----:B------:R-:W2:Y:S04]  /*3cb30*/  LDL.LU R27, [R1+0x290] ;  /* 0x00029000011b7983 */ /* 0x000ea80000300800 */
[----:B------:R-:W2:Y:S04]  /*3cb40*/  LDL.LU R28, [R1+0x280] ;  /* 0x00028000011c7983 */ /* 0x000ea80000300800 */
[----:B------:R-:W2:Y:S04]  /*3cb50*/  LDL.LU R29, [R1+0x270] ;  /* 0x00027000011d7983 */ /* 0x000ea80000300800 */
[----:B------:R-:W2:Y:S04]  /*3cb60*/  LDL.LU R0, [R1+0x260] ;  /* 0x0002600001007983 */ /* 0x000ea80000300800 */
[----:B------:R-:W2:Y:S04]  /*3cb70*/  LDL.LU R4, [R1+0x24c] ;  /* 0x00024c0001047983 */ /* 0x000ea80000300800 */
[----:B------:R-:W2:Y:S01]  /*3cb80*/  LDL.LU R5, [R1+0x23c] ;  /* 0x00023c0001057983 */ /* 0x000ea20000300800 */
[----:B0-----:R-:W-:-:S05]  /*3cb90*/  LOP3.LUT R2, R2, 0x3f, RZ, 0xc0, !PT ;  /* 0x0000003f02027812 */ /* 0x001fca00078ec0ff */
[----:B------:R-:W-:-:S05]  /*3cba0*/  IMAD.SHL.U32 R2, R2, 0x2, RZ ;  /* 0x0000000202027824 */ /* 0x000fca00078e00ff */
[----:B---3--:R0:W-:Y:S04]  /*3cbb0*/  STS.U16 [R2+UR5+0x10000], R11 ;  /* 0x0100000b02007988 */ /* 0x0081e80008000405 */
[----:B----4-:R1:W-:Y:S04]  /*3cbc0*/  STS.U16 [R2+UR5+0x10200], R10 ;  /* 0x0102000a02007988 */ /* 0x0103e80008000405 */
[----:B------:R3:W-:Y:S04]  /*3cbd0*/  STS.U16 [R2+UR5+0x10800], R12 ;  /* 0x0108000c02007988 */ /* 0x0007e80008000405 */
[----:B------:R-:W-:Y:S04]  /*3cbe0*/  STS.U16 [R2+UR5+0x10a00], R23 ;  /* 0x010a001702007988 */ /* 0x000fe80008000405 */
[----:B------:R-:W-:Y:S04]  /*3cbf0*/  STS.U16 [R2+UR5+0x10c00], R22 ;  /* 0x010c001602007988 */ /* 0x000fe80008000405 */
[----:B0-----:R-:W4:Y:S04]  /*3cc00*/  LDL.LU R11, [R1+0x258] ;  /* 0x00025800010b7983 */ /* 0x001f280000300800 */
[----:B------:R-:W4:Y:S04]  /*3cc10*/  LDL.LU R6, [R1+0x2ac] ;  /* 0x0002ac0001067983 */ /* 0x000f280000300800 */
[----:B------:R-:W4:Y:S04]  /*3cc20*/  LDL.LU R7, [R1+0x29c] ;  /* 0x00029c0001077983 */ /* 0x000f280000300800 */
[----:B------:R-:W4:Y:S04]  /*3cc30*/  LDL.LU R8, [R1+0x28c] ;  /* 0x00028c0001087983 */ /* 0x000f280000300800 */
[----:B------:R-:W4:Y:S04]  /*3cc40*/  LDL.LU R9, [R1+0x27c] ;  /* 0x00027c0001097983 */ /* 0x000f280000300800 */
[----:B-1----:R-:W4:Y:S01]  /*3cc50*/  LDL.LU R10, [R1+0x26c] ;  /* 0x00026c00010a7983 */ /* 0x002f220000300800 */
[----:B---3--:R-:W-:-:S03]  /*3cc60*/  LOP3.LUT R12, R2, 0x10, RZ, 0x3c, !PT ;  /* 0x00000010020c7812 */ /* 0x008fc600078e3cff */
[----:B------:R-:W-:Y:S04]  /*3cc70*/  STS.U16 [R2+UR5+0x10e00], R21 ;  /* 0x010e001502007988 */ /* 0x000fe80008000405 */
[----:B--2---:R-:W-:Y:S04]  /*3cc80*/  STS.U16 [R2+UR5+0x10600], R15 ;  /* 0x0106000f02007988 */ /* 0x004fe80008000405 */
[----:B------:R0:W-:Y:S02]  /*3cc90*/  STS.U16 [R2+UR5+0x10400], R14 ;  /* 0x0104000e02007988 */ /* 0x0001e40008000405 */
[----:B0-----:R-:W-:-:S05]  /*3cca0*/  LOP3.LUT R14, R2, 0x20, RZ, 0x3c, !PT ;  /* 0x00000020020e7812 */ /* 0x001fca00078e3cff */
[----:B------:R-:W-:Y:S04]  /*3ccb0*/  STL [R1+0x34dc], R14 ;  /* 0x0034dc0e01007387 */ /* 0x000fe80000100800 */
[----:B------:R-:W2:Y:S04]  /*3ccc0*/  LDL.LU R2, [R1+0x238] ;  /* 0x0002380001027983 */ /* 0x000ea80000300800 */
[----:B------:R-:W-:Y:S04]  /*3ccd0*/  STS.U16 [R12+UR5+0x10080], R19 ;  /* 0x010080130c007988 */ /* 0x000fe80008000405 */
        /* <DEDUP_REMOVED lines=15> */
[----:B--2---:R0:W-:Y:S04]  /*3cdd0*/  STL [R1+0x3530], R2 ;  /* 0x0035300201007387 */ /* 0x0041e80000100800 */
[----:B0-----:R-:W2:Y:S04]  /*3cde0*/  LDL.LU R2, [R1+0x248] ;  /* 0x0002480001027983 */ /* 0x001ea80000300800 */
[----:B------:R-:W3:Y:S01]  /*3cdf0*/  LDL.LU R14, [R1+0x230] ;  /* 0x00023000010e7983 */ /* 0x000ee20000300800 */
[----:B------:R-:W0:Y:S02]  /*3ce00*/  S2R R3, SR_TID.X ;  /* 0x0000000000037919 */ /* 0x000e240000002100 */
[----:B0-----:R-:W-:Y:S01]  /*3ce10*/  LOP3.LUT R3, R3, 0x3f, RZ, 0xc0, !PT ;  /* 0x0000003f03037812 */ /* 0x001fe200078ec0ff */
[----:B---3--:R0:W-:Y:S04]  /*3ce20*/  STL [R1+0x3528], R14 ;  /* 0x0035280e01007387 */ /* 0x0081e80000100800 */
[----:B0-----:R-:W3:Y:S01]  /*3ce30*/  LDL.LU R14, [R1+0x234] ;  /* 0x00023400010e7983 */ /* 0x001ee20000300800 */
[----:B------:R-:W-:-:S05]  /*3ce40*/  IMAD.SHL.U32 R0, R3, 0x2, RZ ;  /* 0x0000000203007824 */ /* 0x000fca00078e00ff */
[----:B------:R-:W-:-:S05]  /*3ce50*/  LOP3.LUT R0, R0, 0x30, RZ, 0x3c, !PT ;  /* 0x0000003000007812 */ /* 0x000fca00078e3cff */
[----:B----4-:R-:W-:Y:S04]  /*3ce60*/  STS.U16 [R0+UR5+0x10180], R6 ;  /* 0x0101800600007988 */ /* 0x010fe80008000405 */
[----:B------:R-:W-:Y:S04]  /*3ce70*/  STS.U16 [R0+UR5+0x10380], R7 ;  /* 0x0103800700007988 */ /* 0x000fe80008000405 */
[----:B------:R-:W-:Y:S04]  /*3ce80*/  STS.U16 [R0+UR5+0x10580], R8 ;  /* 0x0105800800007988 */ /* 0x000fe80008000405 */
[----:B------:R-:W-:Y:S04]  /*3ce90*/  STS.U16 [R0+UR5+0x10780], R9 ;  /* 0x0107800900007988 */ /* 0x000fe80008000405 */
[----:B------:R-:W-:Y:S04]  /*3cea0*/  STS.U16 [R0+UR5+0x10980], R10 ;  /* 0x0109800a00007988 */ /* 0x000fe80008000405 */
[----:B------:R0:W-:Y:S02]  /*3ceb0*/  STS.U16 [R0+UR5+0x10b80], R11 ;  /* 0x010b800b00007988 */ /* 0x0001e40008000405 */
[----:B0-----:R-:W0:Y:S02]  /*3cec0*/  S2R R11, SR_TID.X ;  /* 0x00000000000b7919 */ /* 0x001e240000002100 */
[----:B0-----:R-:W-:Y:S01]  /*3ced0*/  LOP3.LUT R11, R11, 0x3f, RZ, 0xc0, !PT ;  /* 0x0000003f0b0b7812 */ /* 0x001fe200078ec0ff */
[----:B---3--:R0:W-:Y:S04]  /*3cee0*/  STL [R1+0x352c], R14 ;  /* 0x00352c0e01007387 */ /* 0x0081e80000100800 */
        /* <DEDUP_REMOVED lines=17> */
[----:B0-----:R-:W-:-:S03]  /*3d000*/  IMAD.SHL.U32 R14, R11, 0x2, RZ ;  /* 0x000000020b0e7824 */ /* 0x001fc600078e00ff */
[----:B------:R-:W4:Y:S04]  /*3d010*/  LDL.LU R0, [R1+0x1e8] ;  /* 0x0001e80001007983 */ /* 0x000f280000300800 */
[----:B------:R-:W4:Y:S04]  /*3d020*/  LDL.LU R3, [R1+0x1e4] ;  /* 0x0001e40001037983 */ /* 0x000f280000300800 */
[----:B------:R-:W4:Y:S04]  /*3d030*/  LDL.LU R4, [R1+0x1e0] ;  /* 0x0001e00001047983 */ /* 0x000f280000300800 */
[----:B------:R-:W4:Y:S04]  /*3d040*/  LDL.LU R5, [R1+0x1dc] ;  /* 0x0001dc0001057983 */ /* 0x000f280000300800 */
[----:B------:R-:W4:Y:S01]  /*3d050*/  LDL.LU R6, [R1+0x1d8] ;  /* 0x0001d80001067983 */ /* 0x000f220000300800 */
[----:B------:R-:W-:-:S03]  /*3d060*/  LOP3.LUT R14, R14, 0x30, RZ, 0x3c, !PT ;  /* 0x000000300e0e7812 */ /* 0x000fc600078e3cff */
[----:B------:R-:W4:Y:S04]  /*3d070*/  LDL.LU R7, [R1+0x1d4] ;  /* 0x0001d40001077983 */ /* 0x000f280000300800 */
[----:B------:R-:W3:Y:S04]  /*3d080*/  LDL.LU R8, [R1+0x1d0] ;  /* 0x0001d00001087983 */ /* 0x000ee80000300800 */
[----:B------:R-:W4:Y:S04]  /*3d090*/  LDL.LU R9, [R1+0x1cc] ;  /* 0x0001cc0001097983 */ /* 0x000f280000300800 */
[----:B------:R-:W4:Y:S04]  /*3d0a0*/  LDL.LU R10, [R1+0x1c8] ;  /* 0x0001c800010a7983 */ /* 0x000f280000300800 */
[----:B------:R-:W4:Y:S04]  /*3d0b0*/  LDL.LU R11, [R1+0x1c4] ;  /* 0x0001c400010b7983 */ /* 0x000f280000300800 */
[----:B--2---:R0:W-:Y:S04]  /*3d0c0*/  STS.U16 [R14+UR5+0x10d80], R2 ;  /* 0x010d80020e007988 */ /* 0x0041e80008000405 */
[----:B0-----:R-:W2:Y:S04]  /*3d0d0*/  LDL.LU R2, [R1+0x3530] ;  /* 0x0035300001027983 */ /* 0x001ea80000300800 */
[----:B--2---:R0:W-:Y:S04]  /*3d0e0*/  STS.U16 [R14+UR5+0x10f80], R2 ;  /* 0x010f80020e007988 */ /* 0x0041e80008000405 */
[----:B0-----:R-:W2:Y:S01]  /*3d0f0*/  LDL.LU R14, [R1+0x352c] ;  /* 0x00352c00010e7983 */ /* 0x001ea20000300800 */
[----:B------:R-:W0:Y:S02]  /*3d100*/  S2R R2, SR_TID.X ;  /* 0x0000000000027919 */ /* 0x000e240000002100 */
[----:B0-----:R-:W-:-:S05]  /*3d110*/  LOP3.LUT R2, R2, 0x3f, RZ, 0xc0, !PT ;  /* 0x0000003f02027812 */ /* 0x001fca00078ec0ff */
[----:B------:R-:W-:-:S05]  /*3d120*/  IMAD.SHL.U32 R2, R2, 0x2, RZ ;  /* 0x0000000202027824 */ /* 0x000fca00078e00ff */
[----:B---3--:R-:W-:Y:S04]  /*3d130*/  STS.U16 [R2+UR5+0x6400], R8 ;  /* 0x0064000802007988 */ /* 0x008fe80008000405 */
[----:B--2---:R0:W-:Y:S04]  /*3d140*/  STS.U16 [R2+UR5], R14 ;  /* 0x0000000e02007988 */ /* 0x0041e80008000405 */
[----:B0-----:R-:W2:Y:S04]  /*3d150*/  LDL.LU R14, [R1+0x3528] ;  /* 0x00352800010e7983 */ /* 0x001ea80000300800 */
[----:B------:R-:W3:Y:S04]  /*3d160*/  LDL.LU R8, [R1+0x1b4] ;  /* 0x0001b40001087983 */ /* 0x000ee80000300800 */
[----:B---3--:R0:W-:Y:S04]  /*3d170*/  STL [R1+0x351c], R8 ;  /* 0x00351c0801007387 */ /* 0x0081e80000100800 */
[----:B0-----:R-:W3:Y:S04]  /*3d180*/  LDL.LU R8, [R1+0x1b8] ;  /* 0x0001b80001087983 */ /* 0x001ee80000300800 */
[----:B---3--:R0:W-:Y:S04]  /*3d190*/  STL [R1+0x3520], R8 ;  /* 0x0035200801007387 */ /* 0x0081e80000100800 */
[----:B0-----:R-:W3:Y:S04]  /*3d1a0*/  LDL.LU R8, [R1+0x1bc] ;  /* 0x0001bc0001087983 */ /* 0x001ee80000300800 */
[----:B----4-:R-:W-:Y:S04]  /*3d1b0*/  STS.U16 [R2+UR5+0x6800], R9 ;  /* 0x0068000902007988 */ /* 0x010fe80008000405 */
[----:B------:R-:W-:Y:S04]  /*3d1c0*/  STS.U16 [R2+UR5+0x6c00], R10 ;  /* 0x006c000a02007988 */ /* 0x000fe80008000405 */
[----:B------:R-:W-:Y:S04]  /*3d1d0*/  STS.U16 [R2+UR5+0x7000], R11 ;  /* 0x0070000b02007988 */ /* 0x000fe80008000405 */
[----:B--2---:R-:W-:Y:S04]  /*3d1e0*/  STS.U16 [R2+UR5+0x400], R14 ;  /* 0x0004000e02007988 */ /* 0x004fe80008000405 */
        /* <DEDUP_REMOVED lines=9> */
[----:B---3--:R0:W-:Y:S04]  /*3d280*/  STL [R1+0x3524], R8 ;  /* 0x0035240801007387 */ /* 0x0081e80000100800 */
        /* <DEDUP_REMOVED lines=13> */
[----:B------:R0:W-:Y:S04]  /*3d360*/  STS.U16 [R2+UR5+0x2c00], R18 ;  /* 0x002c001202007988 */ /* 0x0001e80008000405 */
[----:B------:R-:W4:Y:S04]  /*3d370*/  LDL.LU R16, [R1+0x180] ;  /* 0x0001800001107983 */ /* 0x000f280000300800 */
[----:B------:R1:W-:Y:S04]  /*3d380*/  STS.U16 [R2+UR5+0x3000], R20 ;  /* 0x0030001402007988 */ /* 0x0003e80008000405 */
[----:B------:R1:W-:Y:S04]  /*3d390*/  STS.U16 [R2+UR5+0x3400], R24 ;  /* 0x0034001802007988 */ /* 0x0003e80008000405 */
[----:B------:R1:W-:Y:S04]  /*3d3a0*/  STS.U16 [R2+UR5+0x3800], R25 ;  /* 0x0038001902007988 */ /* 0x0003e80008000405 */
[----:B------:R1:W-:Y:S04]  /*3d3b0*/  STS.U16 [R2+UR5+0x3c00], R26 ;  /* 0x003c001a02007988 */ /* 0x0003e80008000405 */
[----:B------:R1:W-:Y:S04]  /*3d3c0*/  STS.U16 [R2+UR5+0x4000], R27 ;  /* 0x0040001b02007988 */ /* 0x0003e80008000405 */
[----:B0-----:R-:W4:Y:S04]  /*3d3d0*/  LDL.LU R18, [R1+0x17c] ;  /* 0x00017c0001127983 */ /* 0x001f280000300800 */
[----:B-1----:R-:W4:Y:S04]  /*3d3e0*/  LDL.LU R20, [R1+0x178] ;  /* 0x0001780001147983 */ /* 0x002f280000300800 */
        /* <DEDUP_REMOVED lines=18> */
[----:B0-----:R-:W4:Y:S04]  /*3d510*/  LDL.LU R6, [R1+0x64] ;  /* 0x0000640001067983 */ /* 0x001f280000300800 */
[----:B-1----:R-:W4:Y:S04]  /*3d520*/  LDL.LU R7, [R1+0x5c] ;  /* 0x00005c0001077983 */ /* 0x002f280000300800 */
[----:B--2---:R0:W-:Y:S04]  /*3d530*/  STS.U16 [R2+UR5+0x7400], R8 ;  /* 0x0074000802007988 */ /* 0x0041e80008000405 */
[----:B0-----:R-:W2:Y:S04]  /*3d540*/  LDL.LU R8, [R1+0x3524] ;  /* 0x0035240001087983 */ /* 0x001ea80000300800 */
[----:B--2---:R0:W-:Y:S04]  /*3d550*/  STS.U16 [R2+UR5+0x7800], R8 ;  /* 0x0078000802007988 */ /* 0x0041e80008000405 */
[----:B0-----:R-:W2:Y:S04]  /*3d560*/  LDL.LU R8, [R1+0x3520] ;  /* 0x0035200001087983 */ /* 0x001ea80000300800 */
[----:B--2---:R0:W-:Y:S04]  /*3d570*/  STS.U16 [R2+UR5+0x7c00], R8 ;  /* 0x007c000802007988 */ /* 0x0041e80008000405 */
[----:B0-----:R-:W2:Y:S04]  /*3d580*/  LDL.LU R8, [R1+0x351c] ;  /* 0x00351c0001087983 */ /* 0x001ea80000300800 */
[----:B---3--:R-:W-:Y:S04]  /*3d590*/  STS.U16 [R2+UR5+0x8400], R9 ;  /* 0x0084000902007988 */ /* 0x008fe80008000405 */
[----:B----4-:R-:W-:Y:S04]  /*3d5a0*/  STS.U16 [R2+UR5+0x8800], R10 ;  /* 0x0088000a02007988 */ /* 0x010fe80008000405 */
[----:B------:R-:W-:Y:S04]  /*3d5b0*/  STS.U16 [R2+UR5+0x8c00], R11 ;  /* 0x008c000b02007988 */ /* 0x000fe80008000405 */
[----:B--2---:R0:W-:Y:S04]  /*3d5c0*/  STS.U16 [R2+UR5+0x8000], R8 ;  /* 0x0080000802007988 */ /* 0x0041e80008000405 */
[----:B0-----:R-:W2:Y:S04]  /*3d5d0*/  LDL.LU R8, [R1+0x3518] ;  /* 0x0035180001087983 */ /* 0x001ea80000300800 */
[----:B------:R-:W3:Y:S04]  /*3d5e0*/  LDL.LU R9, [R1+0x3514] ;  /* 0x0035140001097983 */ /* 0x000ee80000300800 */
[----:B------:R-:W4:Y:S04]  /*3d5f0*/  LDL.LU R10, [R1+0x3510] ;  /* 0x00351000010a7983 */ /* 0x000f280000300800 */
[----:B------:R-:W2:Y:S04]  /*3d600*/  LDL.LU R11, [R1+0x350c] ;  /* 0x00350c00010b7983 */ /* 0x000ea80000300800 */
[----:B------:R0:W-:Y:S02]  /*3d610*/  STS.U16 [R2+UR5+0xec00], R7 ;  /* 0x00ec000702007988 */ /* 0x0001e40008000405 */
[----:B0-----:R-:W0:Y:S02]  /*3d620*/  S2R R7, SR_TID.X ;  /* 0x0000000000077919 */ /* 0x001e240000002100 */
[----:B------:R1:W-:Y:S04]  /*3d630*/  STS.U16 [R2+UR5+0x9000], R14 ;  /* 0x0090000e02007988 */ /* 0x0003e80008000405 */
        /* <DEDUP_REMOVED lines=21> */
[----:B------:R-:W-:Y:S01]  /*3d790*/  STS.U16 [R2+UR5+0xe800], R6 ;  /* 0x00e8000602007988 */ /* 0x000fe20008000405 */
[----:B0-----:R-:W-:-:S05]  /*3d7a0*/  LOP3.LUT R7, R7, 0x3f, RZ, 0xc0, !PT ;  /* 0x0000003f07077812 */ /* 0x001fca00078ec0ff */
[----:B-1----:R-:W-:Y:S01]  /*3d7b0*/  IMAD.SHL.U32 R14, R7, 0x2, RZ ;  /* 0x00000002070e7824 */ /* 0x002fe200078e00ff */
[----:B--2---:R-:W-:Y:S04]  /*3d7c0*/  STL [R1+0x2fd8], R11 ;  /* 0x002fd80b01007387 */ /* 0x004fe80000100800 */
[----:B------:R-:W-:Y:S04]  /*3d7d0*/  STL [R1+0x2fdc], R11 ;  /* 0x002fdc0b01007387 */ /* 0x000fe80000100800 */
[----:B------:R-:W-:Y:S04]  /*3d7e0*/  STL [R1+0x34d8], R11 ;  /* 0x0034d80b01007387 */ /* 0x000fe80000100800 */
[----:B----4-:R-:W-:Y:S04]  /*3d7f0*/  STL [R1+0x34f4], R10 ;  /* 0x0034f40a01007387 */ /* 0x010fe80000100800 */
[----:B---3--:R-:W-:Y:S04]  /*3d800*/  STL [R1+0x34f8], R9 ;  /* 0x0034f80901007387 */ /* 0x008fe80000100800 */
[----:B------:R-:W-:Y:S04]  /*3d810*/  STL [R1+0x2fb8], R8 ;  /* 0x002fb80801007387 */ /* 0x000fe80000100800 */
[----:B------:R-:W-:Y:S04]  /*3d820*/  STL [R1+0x2fbc], R8 ;  /* 0x002fbc0801007387 */ /* 0x000fe80000100800 */
[----:B------:R-:W-:Y:S04]  /*3d830*/  STL [R1+0x2fc0], R8 ;  /* 0x002fc00801007387 */ /* 0x000fe80000100800 */
[----:B------:R-:W-:Y:S04]  /*3d840*/  STL [R1+0x2fc4], R8 ;  /* 0x002fc40801007387 */ /* 0x000fe80000100800 */
[----:B------:R-:W-:Y:S04]  /*3d850*/  STS.U16 [R2+UR5+0xf000], R11 ;  /* 0x00f0000b02007988 */ /* 0x000fe80008000405 */
[----:B------:R-:W-:Y:S04]  /*3d860*/  STS.U16 [R2+UR5+0xf400], R10 ;  /* 0x00f4000a02007988 */ /* 0x000fe80008000405 */
[----:B------:R-:W-:Y:S04]  /*3d870*/  STS.U16 [R2+UR5+0xf800], R9 ;  /* 0x00f8000902007988 */ /* 0x000fe80008000405 */
[----:B------:R0:W-:Y:S04]  /*3d880*/  STS.U16 [R2+UR5+0xfc00], R8 ;  /* 0x00fc000802007988 */ /* 0x0001e80008000405 */
[----:B------:R-:W-:Y:S04]  /*3d890*/  STL [R1+0x2fc8], R8 ;  /* 0x002fc80801007387 */ /* 0x000fe80000100800 */
        /* <DEDUP_REMOVED lines=30> */
[----:B------:R0:W-:Y:S04]  /*3da80*/  STL [R1+0x34fc], R8 ;  /* 0x0034fc0801007387 */ /* 0x0001e80000100800 */
[----:B0-----:R-:W2:Y:S01]  /*3da90*/  LDL.LU R8, [R1+0x158] ;  /* 0x0001580001087983 */ /* 0x001ea20000300800 */
[----:B------:R-:W-:-:S05]  /*3daa0*/  LOP3.LUT R14, R14, 0x10, RZ, 0x3c, !PT ;  /* 0x000000100e0e7812 */ /* 0x000fca00078e3cff */
[----:B--2---:R0:W-:Y:S04]  /*3dab0*/  STS.U16 [R14+UR5+0x80], R8 ;  /* 0x000080080e007988 */ /* 0x0041e80008000405 */
[----:B0-----:R-:W2:Y:S04]  /*3dac0*/  LDL.LU R8, [R1+0xdc] ;  /* 0x0000dc0001087983 */ /* 0x001ea80000300800 */
[----:B--2---:R0:W-:Y:S04]  /*3dad0*/  STL [R1+0x3500], R8 ;  /* 0x0035000801007387 */ /* 0x0041e80000100800 */
[----:B0-----:R-:W2:Y:S04]  /*3dae0*/  LDL.LU R8, [R1+0xe0] ;  /* 0x0000e00001087983 */ /* 0x001ea80000300800 */
[----:B--2---:R0:W-:Y:S04]  /*3daf0*/  STL [R1+0x3504], R8 ;  /* 0x0035040801007387 */ /* 0x0041e80000100800 */
[----:B0-----:R-:W2:Y:S04]  /*3db00*/  LDL.LU R8, [R1+0xe4] ;  /* 0x0000e40001087983 */ /* 0x001ea80000300800 */
[----:B------:R-:W-:Y:S04]  /*3db10*/  STS.U16 [R14+UR5+0x480], R2 ;  /* 0x000480020e007988 */ /* 0x000fe80008000405 */
[----:B---3--:R-:W-:Y:S04]  /*3db20*/  STS.U16 [R14+UR5+0x880], R9 ;  /* 0x000880090e007988 */ /* 0x008fe80008000405 */
[----:B----4-:R-:W-:Y:S04]  /*3db30*/  STS.U16 [R14+UR5+0xc80], R10 ;  /* 0x000c800a0e007988 */ /* 0x010fe80008000405 */
        /* <DEDUP_REMOVED lines=22> */
[----:B------:R-:W3:Y:S04]  /*3dca0*/  LDL.LU R9, [R1+0xd8] ;  /* 0x0000d80001097983 */ /* 0x000ee80000300800 */
[----:B------:R-:W4:Y:S04]  /*3dcb0*/  LDL.LU R10, [R1+0xd4] ;  /* 0x0000d400010a7983 */ /* 0x000f280000300800 */
[----:B------:R0:W-:Y:S04]  /*3dcc0*/  STS.U16 [R14+UR5+0x6080], R4 ;  /* 0x006080040e007988 */ /* 0x0001e80008000405 */
[----:B------:R-:W4:Y:S04]  /*3dcd0*/  LDL.LU R3, [R1+0xd0] ;  /* 0x0000d00001037983 */ /* 0x000f280000300800 */
        /* <DEDUP_REMOVED lines=27> */
[----:B--2---:R0:W-:Y:S04]  /*3de90*/  STS.U16 [R14+UR5+0x7080], R8 ;  /* 0x007080080e007988 */ /* 0x0041e80008000405 */
[----:B0-----:R-:W2:Y:S04]  /*3dea0*/  LDL.LU R8, [R1+0x3508] ;  /* 0x0035080001087983 */ /* 0x001ea80000300800 */
[----:B--2---:R0:W-:Y:S04]  /*3deb0*/  STS.U16 [R14+UR5+0x7480], R8 ;  /* 0x007480080e007988 */ /* 0x0041e80008000405 */
[----:B0-----:R-:W2:Y:S04]  /*3dec0*/  LDL.LU R8, [R1+0x3504] ;  /* 0x0035040001087983 */ /* 0x001ea80000300800 */
[----:B--2---:R0:W-:Y:S04]  /*3ded0*/  STS.U16 [R14+UR5+0x7880], R8 ;  /* 0x007880080e007988 */ /* 0x0041e80008000405 */
[----:B0-----:R-:W2:Y:S04]  /*3dee0*/  LDL.LU R8, [R1+0x3500] ;  /* 0x0035000001087983 */ /* 0x001ea80000300800 */
[----:B--2---:R0:W-:Y:S04]  /*3def0*/  STS.U16 [R14+UR5+0x7c80], R8 ;  /* 0x007c80080e007988 */ /* 0x0041e80008000405 */
[----:B---3--:R1:W-:Y:S04]  /*3df00*/  STS.U16 [R14+UR5+0x8080], R9 ;  /* 0x008080090e007988 */ /* 0x0083e80008000405 */
[----:B----4-:R2:W-:Y:S04]  /*3df10*/  STS.U16 [R14+UR5+0x8480], R10 ;  /* 0x0084800a0e007988 */ /* 0x0105e80008000405 */
[----:B------:R3:W-:Y:S04]  /*3df20*/  STS.U16 [R14+UR5+0x8880], R3 ;  /* 0x008880030e007988 */ /* 0x0007e80008000405 */
[----:B------:R4:W-:Y:S04]  /*3df30*/  STS.U16 [R14+UR5+0x8c80], R4 ;  /* 0x008c80040e007988 */ /* 0x0009e80008000405 */
[----:B------:R4:W-:Y:S04]  /*3df40*/  STS.U16 [R14+UR5+0x9080], R5 ;  /* 0x009080050e007988 */ /* 0x0009e80008000405 */
[----:B0-----:R-:W4:Y:S04]  /*3df50*/  LDL.LU R8, [R1+0x34fc] ;  /* 0x0034fc0001087983 */ /* 0x001f280000300800 */
[----:B-1----:R-:W4:Y:S04]  /*3df60*/  LDL.LU R9, [R1+0x34f8] ;  /* 0x0034f80001097983 */ /* 0x002f280000300800 */
[----:B--2---:R-:W2:Y:S04]  /*3df70*/  LDL.LU R10, [R1+0x34f4] ;  /* 0x0034f400010a7983 */ /* 0x004ea80000300800 */
[----:B---3--:R-:W3:Y:S04]  /*3df80*/  LDL.LU R3, [R1+0x34f0] ;  /* 0x0034f00001037983 */ /* 0x008ee80000300800 */
[----:B----4-:R-:W4:Y:S04]  /*3df90*/  LDL.LU R4, [R1+0x34ec] ;  /* 0x0034ec0001047983 */ /* 0x010f280000300800 */
[----:B------:R-:W2:Y:S04]  /*3dfa0*/  LDL.LU R5, [R1+0x34e8] ;  /* 0x0034e80001057983 */ /* 0x000ea80000300800 */
[----:B------:R0:W-:Y:S04]  /*3dfb0*/  STS.U16 [R14+UR5+0x9480], R6 ;  /* 0x009480060e007988 */ /* 0x0001e80008000405 */
[----:B------:R1:W-:Y:S04]  /*3dfc0*/  STS.U16 [R14+UR5+0x9880], R7 ;  /* 0x009880070e007988 */ /* 0x0003e80008000405 */
[----:B0-----:R-:W3:Y:S04]  /*3dfd0*/  LDL.LU R6, [R1+0x34e4] ;  /* 0x0034e40001067983 */ /* 0x001ee80000300800 */
[----:B-1----:R-:W4:Y:S04]  /*3dfe0*/  LDL.LU R7, [R1+0x34e0] ;  /* 0x0034e00001077983 */ /* 0x002f280000300800 */
[----:B------:R-:W-:Y:S04]  /*3dff0*/  STS.U16 [R14+UR5+0x9c80], R2 ;  /* 0x009c80020e007988 */ /* 0x000fe80008000405 */
[----:B------:R0:W-:Y:S04]  /*3e000*/  STS.U16 [R14+UR5+0xa080], R11 ;  /* 0x00a0800b0e007988 */ /* 0x0001e80008000405 */
[----:B------:R1:W-:Y:S04]  /*3e010*/  STS.U16 [R14+UR5+0xa480], R15 ;  /* 0x00a4800f0e007988 */ /* 0x0003e80008000405 */
[----:B------:R1:W-:Y:S04]  /*3e020*/  STS.U16 [R14+UR5+0xa880], R23 ;  /* 0x00a880170e007988 */ /* 0x0003e80008000405 */
[----:B------:R1:W-:Y:S04]  /*3e030*/  STS.U16 [R14+UR5+0xac80], R22 ;  /* 0x00ac80160e007988 */ /* 0x0003e80008000405 */
[----:B------:R1:W-:Y:S04]  /*3e040*/  STS.U16 [R14+UR5+0xb080], R21 ;  /* 0x00b080150e007988 */ /* 0x0003e80008000405 */
[----:B------:R1:W-:Y:S04]  /*3e050*/  STS.U16 [R14+UR5+0xb480], R19 ;  /* 0x00b480130e007988 */ /* 0x0003e80008000405 */
[----:B------:R1:W-:Y:S04]  /*3e060*/  STS.U16 [R14+UR5+0xb880], R17 ;  /* 0x00b880110e007988 */ /* 0x0003e80008000405 */
[----:B0-----:R-:W2:Y:S04]  /*3e070*/  LDL.LU R11, [R1+0x58] ;  /* 0x00005800010b7983 */ /* 0x001ea80000300800 */
[----:B-1----:R-:W2:Y:S04]  /*3e080*/  LDL.LU R15, [R1+0x54] ;  /* 0x00005400010f7983 */ /* 0x002ea80000300800 */
[----:B------:R-:W2:Y:S04]  /*3e090*/  LDL.LU R23, [R1+0x50] ;  /* 0x0000500001177983 */ /* 0x000ea80000300800 */
[----:B------:R-:W2:Y:S04]  /*3e0a0*/  LDL.LU R22, [R1+0x4c] ;  /* 0x00004c0001167983 */ /* 0x000ea80000300800 */
[----:B------:R-:W2:Y:S04]  /*3e0b0*/  LDL.LU R21, [R1+0x48] ;  /* 0x0000480001157983 */ /* 0x000ea80000300800 */
[----:B------:R0:W-:Y:S04]  /*3e0c0*/  STS.U16 [R14+UR5+0xbc80], R13 ;  /* 0x00bc800d0e007988 */ /* 0x0001e80008000405 */
[----:B------:R-:W2:Y:S04]  /*3e0d0*/  LDL.LU R19, [R1+0x44] ;  /* 0x0000440001137983 */ /* 0x000ea80000300800 */
[----:B------:R1:W-:Y:S04]  /*3e0e0*/  STS.U16 [R14+UR5+0xc080], R12 ;  /* 0x00c0800c0e007988 */ /* 0x0003e80008000405 */
[----:B------:R-:W2:Y:S04]  /*3e0f0*/  LDL.LU R17, [R1+0x40] ;  /* 0x0000400001117983 */ /* 0x000ea80000300800 */
[----:B------:R1:W-:Y:S04]  /*3e100*/  STS.U16 [R14+UR5+0xc480], R16 ;  /* 0x00c480100e007988 */ /* 0x0003e80008000405 */
[----:B------:R1:W-:Y:S04]  /*3e110*/  STS.U16 [R14+UR5+0xc880], R18 ;  /* 0x00c880120e007988 */ /* 0x0003e80008000405 */
[----:B------:R1:W-:Y:S04]  /*3e120*/  STS.U16 [R14+UR5+0xcc80], R20 ;  /* 0x00cc80140e007988 */ /* 0x0003e80008000405 */
[----:B------:R1:W-:Y:S04]  /*3e130*/  STS.U16 [R14+UR5+0xd080], R24 ;  /* 0x00d080180e007988 */ /* 0x0003e80008000405 */
[----:B0-----:R-:W2:Y:S04]  /*3e140*/  LDL.LU R13, [R1+0x3c] ;  /* 0x00003c00010d7983 */ /* 0x001ea80000300800 */
[----:B-1----:R-:W2:Y:S04]  /*3e150*/  LDL.LU R12, [R1+0x38] ;  /* 0x00003800010c7983 */ /* 0x002ea80000300800 */
[----:B------:R0:W-:Y:S04]  /*3e160*/  STS.U16 [R14+UR5+0xd480], R25 ;  /* 0x00d480190e007988 */ /* 0x0001e80008000405 */
[----:B------:R-:W2:Y:S04]  /*3e170*/  LDL.LU R16, [R1+0x34] ;  /* 0x0000340001107983 */ /* 0x000ea80000300800 */
[----:B------:R-:W2:Y:S04]  /*3e180*/  LDL.LU R18, [R1+0x30] ;  /* 0x0000300001127983 */ /* 0x000ea80000300800 */
[----:B------:R-:W2:Y:S04]  /*3e190*/  LDL.LU R20, [R1+0x2c] ;  /* 0x00002c0001147983 */ /* 0x000ea80000300800 */
[----:B------:R1:W-:Y:S04]  /*3e1a0*/  STS.U16 [R14+UR5+0xd880], R26 ;  /* 0x00d8801a0e007988 */ /* 0x0003e80008000405 */
[----:B------:R-:W2:Y:S04]  /*3e1b0*/  LDL.LU R24, [R1+0x28] ;  /* 0x0000280001187983 */ /* 0x000ea80000300800 */
[----:B------:R1:W-:Y:S04]  /*3e1c0*/  STS.U16 [R14+UR5+0xdc80], R27 ;  /* 0x00dc801b0e007988 */ /* 0x0003e80008000405 */
[----:B------:R1:W-:Y:S04]  /*3e1d0*/  STS.U16 [R14+UR5+0xe080], R28 ;  /* 0x00e0801c0e007988 */ /* 0x0003e80008000405 */
[----:B------:R1:W-:Y:S04]  /*3e1e0*/  STS.U16 [R14+UR5+0xe480], R29 ;  /* 0x00e4801d0e007988 */ /* 0x0003e80008000405 */
[----:B0-----:R-:W2:Y:S04]  /*3e1f0*/  LDL.LU R25, [R1+0x24] ;  /* 0x0000240001197983 */ /* 0x001ea80000300800 */
[----:B------:R0:W-:Y:S04]  /*3e200*/  STS.U16 [R14+UR5+0xe880], R0 ;  /* 0x00e880000e007988 */ /* 0x0001e80008000405 */
[----:B-1----:R-:W2:Y:S04]  /*3e210*/  LDL.LU R26, [R1+0x20] ;  /* 0x00002000011a7983 */ /* 0x002ea80000300800 */
[----:B------:R-:W2:Y:S04]  /*3e220*/  LDL.LU R27, [R1+0x1c] ;  /* 0x00001c00011b7983 */ /* 0x000ea80000300800 */
[----:B------:R-:W2:Y:S04]  /*3e230*/  LDL.LU R28, [R1+0x18] ;  /* 0x00001800011c7983 */ /* 0x000ea80000300800 */
[----:B------:R-:W2:Y:S04]  /*3e240*/  LDL.LU R29, [R1+0x14] ;  /* 0x00001400011d7983 */ /* 0x000ea80000300800 */
[----:B0-----:R-:W2:Y:S04]  /*3e250*/  LDL.LU R0, [R1+0x10] ;  /* 0x0000100001007983 */ /* 0x001ea80000300800 */
[----:B------:R-:W2:Y:S04]  /*3e260*/  LDL.LU R2, [R1+0x4] ;  /* 0x0000040001027983 */ /* 0x000ea80000300800 */
[----:B----4-:R-:W-:Y:S04]  /*3e270*/  STS.U16 [R14+UR5+0xec80], R7 ;  /* 0x00ec80070e007988 */ /* 0x010fe80008000405 */
[----:B---3--:R-:W-:Y:S04]  /*3e280*/  STS.U16 [R14+UR5+0xf080], R6 ;  /* 0x00f080060e007988 */ /* 0x008fe80008000405 */
[----:B--2---:R0:W-:Y:S04]  /*3e290*/  STS.U16 [R14+UR5+0xf480], R5 ;  /* 0x00f480050e007988 */ /* 0x0041e80008000405 */
[----:B------:R1:W-:Y:S04]  /*3e2a0*/  STS.U16 [R14+UR5+0xf880], R4 ;  /* 0x00f880040e007988 */ /* 0x0003e80008000405 */
[----:B------:R2:W-:Y:S04]  /*3e2b0*/  STS.U16 [R14+UR5+0xfc80], R3 ;  /* 0x00fc80030e007988 */ /* 0x0005e80008000405 */
[----:B0-----:R-:W3:Y:S04]  /*3e2c0*/  LDL.LU R5, [R1+0x8] ;  /* 0x0000080001057983 */ /* 0x001ee80000300800 */
[----:B-1----:R-:W4:Y:S04]  /*3e2d0*/  LDL.LU R4, [R1+0xc] ;  /* 0x00000c0001047983 */ /* 0x002f280000300800 */
[----:B--2---:R-:W2:Y:S04]  /*3e2e0*/  LDL.LU R14, [R1+0x34dc] ;  /* 0x0034dc00010e7983 */ /* 0x004ea80000300800 */
[----:B------:R-:W-:Y:S04]  /*3e2f0*/  STL [R1+0x2fa8], R3 ;  /* 0x002fa80301007387 */ /* 0x000fe80000100800 */
[----:B------:R-:W-:Y:S04]  /*3e300*/  STL [R1+0x2fac], R3 ;  /* 0x002fac0301007387 */ /* 0x000fe80000100800 */
[----:B------:R-:W-:Y:S04]  /*3e310*/  STL [R1+0x2fb0], R3 ;  /* 0x002fb00301007387 */ /* 0x000fe80000100800 */
[----:B------:R-:W-:Y:S04]  /*3e320*/  STL [R1+0x2fb4], R3 ;  /* 0x002fb40301007387 */ /* 0x000fe80000100800 */
[----:B--2---:R0:W-:Y:S04]  /*3e330*/  STS.U16 [R14+UR5+0x100], R11 ;  /* 0x0001000b0e007988 */ /* 0x0041e80008000405 */
[----:B------:R1:W-:Y:S04]  /*3e340*/  STS.U16 [R14+UR5+0x500], R15 ;  /* 0x0005000f0e007988 */ /* 0x0003e80008000405 */
[----:B------:R2:W-:Y:S04]  /*3e350*/  STS.U16 [R14+UR5+0x900], R23 ;  /* 0x000900170e007988 */ /* 0x0005e80008000405 */
[----:B------:R3:W-:Y:S04]  /*3e360*/  STS.U16 [R14+UR5+0xd00], R22 ;  /* 0x000d00160e007988 */ /* 0x0007e80008000405 */
        /* <DEDUP_REMOVED lines=10> */
[----:B------:R-:W3:Y:S04]  /*3e410*/  LDL.LU R17, [R1+0x34c0] ;  /* 0x0034c00001117983 */ /* 0x000ee80000300800 */
[----:B------:R1:W-:Y:S04]  /*3e420*/  STS.U16 [R14+UR5+0x2100], R12 ;  /* 0x0021000c0e007988 */ /* 0x0003e80008000405 */
[----:B------:R1:W-:Y:S04]  /*3e430*/  STS.U16 [R14+UR5+0x2500], R16 ;  /* 0x002500100e007988 */ /* 0x0003e80008000405 */
[----:B------:R1:W-:Y:S04]  /*3e440*/  STS.U16 [R14+UR5+0x2900], R18 ;  /* 0x002900120e007988 */ /* 0x0003e80008000405 */
[----:B------:R1:W-:Y:S04]  /*3e450*/  STS.U16 [R14+UR5+0x2d00], R20 ;  /* 0x002d00140e007988 */ /* 0x0003e80008000405 */
[----:B------:R1:W-:Y:S04]  /*3e460*/  STS.U16 [R14+UR5+0x3100], R24 ;  /* 0x003100180e007988 */ /* 0x0003e80008000405 */
[----:B0-----:R-:W4:Y:S04]  /*3e470*/  LDL.LU R13, [R1+0x34bc] ;  /* 0x0034bc00010d7983 */ /* 0x001f280000300800 */
[----:B-1----:R-:W2:Y:S04]  /*3e480*/  LDL.LU R12, [R1+0x34b8] ;  /* 0x0034b800010c7983 */ /* 0x002ea80000300800 */
[----:B------:R-:W3:Y:S04]  /*3e490*/  LDL.LU R16, [R1+0x34b4] ;  /* 0x0034b40001107983 */ /* 0x000ee80000300800 */
[----:B------:R0:W-:Y:S04]  /*3e4a0*/  STS.U16 [R14+UR5+0x3500], R25 ;  /* 0x003500190e007988 */ /* 0x0001e80008000405 */
[----:B------:R-:W4:Y:S04]  /*3e4b0*/  LDL.LU R18, [R1+0x34b0] ;  /* 0x0034b00001127983 */ /* 0x000f280000300800 */
[----:B------:R-:W2:Y:S04]  /*3e4c0*/  LDL.LU R20, [R1+0x34ac] ;  /* 0x0034ac0001147983 */ /* 0x000ea80000300800 */
[----:B------:R-:W3:Y:S04]  /*3e4d0*/  LDL.LU R24, [R1+0x34a8] ;  /* 0x0034a80001187983 */ /* 0x000ee80000300800 */
[----:B------:R1:W-:Y:S04]  /*3e4e0*/  STS.U16 [R14+UR5+0x3900], R26 ;  /* 0x0039001a0e007988 */ /* 0x0003e80008000405 */
[----:B------:R1:W-:Y:S04]  /*3e4f0*/  STS.U16 [R14+UR5+0x3d00], R27 ;  /* 0x003d001b0e007988 */ /* 0x0003e80008000405 */
[----:B------:R1:W-:Y:S04]  /*3e500*/  STS.U16 [R14+UR5+0x4100], R28 ;  /* 0x0041001c0e007988 */ /* 0x0003e80008000405 */
[----:B------:R1:W-:Y:S04]  /*3e510*/  STS.U16 [R14+UR5+0x4500], R29 ;  /* 0x0045001d0e007988 */ /* 0x0003e80008000405 */
[----:B0-----:R-:W4:Y:S04]  /*3e520*/  LDL.LU R25, [R1+0x34a4] ;  /* 0x0034a40001197983 */ /* 0x001f280000300800 */
[----:B------:R0:W-:Y:S04]  /*3e530*/  STS.U16 [R14+UR5+0x4900], R0 ;  /* 0x004900000e007988 */ /* 0x0001e80008000405 */
[----:B-1----:R-:W2:Y:S04]  /*3e540*/  LDL.LU R26, [R1+0x34a0] ;  /* 0x0034a000011a7983 */ /* 0x002ea80000300800 */
[----:B------:R-:W3:Y:S04]  /*3e550*/  LDL.LU R27, [R1+0x349c] ;  /* 0x00349c00011b7983 */ /* 0x000ee80000300800 */
[----:B------:R1:W-:Y:S04]  /*3e560*/  STS.U16 [R14+UR5+0x4d00], R4 ;  /* 0x004d00040e007988 */ /* 0x0003e80008000405 */
[----:B------:R-:W4:Y:S04]  /*3e570*/  LDL.LU R28, [R1+0x3498] ;  /* 0x00349800011c7983 */ /* 0x000f280000300800 */
[----:B------:R-:W2:Y:S04]  /*3e580*/  LDL.LU R29, [R1+0x3494] ;  /* 0x00349400011d7983 */ /* 0x000ea80000300800 */
[----:B------:R1:W-:Y:S04]  /*3e590*/  STS.U16 [R14+UR5+0x5100], R5 ;  /* 0x005100050e007988 */ /* 0x0003e80008000405 */
[----:B0-----:R-:W3:Y:S04]  /*3e5a0*/  LDL.LU R0, [R1+0x3490] ;  /* 0x0034900001007983 */ /* 0x001ee80000300800 */
[----:B-1----:R-:W4:Y:S04]  /*3e5b0*/  LDL R4, [R1+0x19bc] ;  /* 0x0019bc0001047983 */ /* 0x002f280000100800 */
[----:B------:R-:W4:Y:S01]  /*3e5c0*/  LDL R5, [R1+0xac4] ;  /* 0x000ac40001057983 */ /* 0x000f220000100800 */
[----:B------:R-:W-:-:S06]  /*3e5d0*/  PRMT R15, RZ, 0x7610, R15 ;  /* 0x00007610ff0f7816 */ /* 0x000fcc000000000f */
[----:B----4-:R-:W4:Y:S04]  /*3e5e0*/  @!P1 LDG.E.U16 R15, desc[UR10][R4.64] ;  /* 0x0000000a040f9981 */ /* 0x010f28000c1e1500 */
[----:B------:R-:W-:Y:S04]  /*3e5f0*/  STS.U16 [R14+UR5+0x5500], R2 ;  /* 0x005500020e007988 */ /* 0x000fe80008000405 */
[----:B---3--:R0:W-:Y:S04]  /*3e600*/  STS.U16 [R14+UR5+0x5900], R0 ;  /* 0x005900000e007988 */ /* 0x0081e80008000405 */
        /* <DEDUP_REMOVED lines=14> */
[----:B0-----:R-:W2:Y:S04]  /*3e6f0*/  LDL.LU R0, [R1+0x1a6c] ;  /* 0x001a6c0001007983 */ /* 0x001ea80000300800 */
[----:B------:R-:W-:Y:S04]  /*3e700*/  STS.U16 [R14+UR5+0x9500], R22 ;  /* 0x009500160e007988 */ /* 0x000fe80008000405 */
[----:B------:R-:W3:Y:S04]  /*3e710*/  LDL.LU R2, [R1+0x1a84] ;  /* 0x001a840001027983 */ /* 0x000ee80000300800 */
[----:B------:R0:W-:Y:S04]  /*3e720*/  STS.U16 [R14+UR5+0x9900], R23 ;  /* 0x009900170e007988 */ /* 0x0001e80008000405 */
[----:B0-----:R-:W2:Y:S04]  /*3e730*/  LDL.LU R14, [R1+0x348c] ;  /* 0x00348c00010e7983 */ /* 0x001ea80000300800 */
        /* <DEDUP_REMOVED lines=13> */
[----:B----4-:R-:W-:-:S02]  /*3e810*/  PRMT R15, RZ, 0x7610, R15 ;  /* 0x00007610ff0f7816 */ /* 0x010fc4000000000f */
        /* <DEDUP_REMOVED lines=2167> */
[----:B------:R-:W4:Y:S02]  /*46f90*/  LDL R5, [R1+0xe18] ;  /* 0x000e180001057983 */ /* 0x000f240000100800 */
[----:B----4-:R-:W-:-:S02]  /*46fa0*/  @!P1 LOP3.LUT R5, R5, R4, RZ, 0x3c, !PT ;  /* 0x0000000405059212 */ /* 0x010fc400078e3cff */
[----:B---3--:R-:W-:Y:S02]  /*46fb0*/  PRMT R15, RZ, 0x7610, R15 ;  /* 0x00007610ff0f7816 */ /* 0x008fe4000000000f */
        /* <DEDUP_REMOVED lines=477> */
[----:B---3--:R0:W-:Y:S04]  /*48d90*/  STL [R1], R15 ;  /* 0x0000000f01007387 */ /* 0x0081e80000100800 */
[----:B------:R1:W3:Y:S01]  /*48da0*/  @!P1 LDG.E.U16 R13, desc[UR10][R4.64] ;  /* 0x0000000a040d9981 */ /* 0x0002e2000c1e1500 */
[----:B------:R-:W-:Y:S02]  /*48db0*/  PRMT R12, RZ, 0x7610, R12 ;  /* 0x00007610ff0c7816 */ /* 0x000fe4000000000c */
[----:B--2---:R-:W-:Y:S01]  /*48dc0*/  PRMT R14, RZ, 0x7610, R14 ;  /* 0x00007610ff0e7816 */ /* 0x004fe2000000000e */
[----:B0-----:R-:W2:Y:S04]  /*48dd0*/  LDL R15, [R1+0xb90] ;  /* 0x000b9000010f7983 */ /* 0x001ea80000100800 */
[----:B------:R-:W1:Y:S04]  /*48de0*/  LDL R4, [R1+0x1a64] ;  /* 0x001a640001047983 */ /* 0x000e680000100800 */
[----:B------:R-:W1:Y:S02]  /*48df0*/  LDL R5, [R1+0x1aa8] ;  /* 0x001aa80001057983 */ /* 0x000e640000100800 */
[----:B-1----:R-:W-:-:S04]  /*48e00*/  @!P1 LOP3.LUT R5, R5, R4, RZ, 0x3c, !PT ;  /* 0x0000000405059212 */ /* 0x002fc800078e3cff */
[----:B------:R-:W-:-:S04]  /*48e10*/  @!P1 LOP3.LUT R4, R5, R4, RZ, 0x3c, !PT ;  /* 0x0000000405049212 */ /* 0x000fc800078e3cff */
[----:B------:R-:W-:-:S05]  /*48e20*/  @!P1 LOP3.LUT R5, R5, R4, RZ, 0x3c, !PT ;  /* 0x0000000405059212 */ /* 0x000fca00078e3cff */
[----:B------:R0:W4:Y:S04]  /*48e30*/  @!P1 LDG.E.U16 R12, desc[UR10][R4.64] ;  /* 0x0000000a040c9981 */ /* 0x000128000c1e1500 */
[----:B------:R-:W0:Y:S04]  /*48e40*/  LDL R4, [R1+0xc34] ;  /* 0x000c340001047983 */ /* 0x000e280000100800 */
[----:B------:R-:W0:Y:S02]  /*48e50*/  LDL R5, [R1+0xc38] ;  /* 0x000c380001057983 */ /* 0x000e240000100800 */
[----:B0-----:R-:W-:-:S04]  /*48e60*/  @!P1 LOP3.LUT R5, R5, R4, RZ, 0x3c, !PT ;  /* 0x0000000405059212 */ /* 0x001fc800078e3cff */
[----:B------:R-:W-:-:S04]  /*48e70*/  @!P1 LOP3.LUT R4, R5, R4, RZ, 0x3c, !PT ;  /* 0x0000000405049212 */ /* 0x000fc800078e3cff */
[----:B------:R-:W-:-:S05]  /*48e80*/  @!P1 LOP3.LUT R5, R5, R4, RZ, 0x3c, !PT ;  /* 0x0000000405059212 */ /* 0x000fca00078e3cff */
[----:B------:R-:W3:Y:S04]  /*48e90*/  @!P1 LDG.E.U16 R14, desc[UR10][R4.64] ;  /* 0x0000000a040e9981 */ /* 0x000ee8000c1e1500 */
[----:B---3--:R0:W-:Y:S04]  /*48ea0*/  STL [R1+0x74], R14 ;  /* 0x0000740e01007387 */ /* 0x0081e80000100800 */
[----:B0-----:R-:W3:Y:S04]  /*48eb0*/  LDL.LU R14, [R1+0x2fec] ;  /* 0x002fec00010e7983 */ /* 0x001ee80000300800 */
[----:B------:R-:W2:Y:S04]  /*48ec0*/  LDL R4, [R1+0xc0c] ;  /* 0x000c0c0001047983 */ /* 0x000ea80000100800 */
[----:B------:R-:W2:Y:S02]  /*48ed0*/  LDL R5, [R1+0xc10] ;  /* 0x000c100001057983 */ /* 0x000ea40000100800 */
[----:B--2---:R-:W-:-:S02]  /*48ee0*/  @!P1 LOP3.LUT R5, R5, R4, RZ, 0x3c, !PT ;  /* 0x0000000405059212 */ /* 0x004fc400078e3cff */
[----:B---3--:R-:W-:Y:S02]  /*48ef0*/  PRMT R14, RZ, 0x7610, R14 ;  /* 0x00007610ff0e7816 */ /* 0x008fe4000000000e */
[----:B------:R-:W-:-:S04]  /*48f00*/  @!P1 LOP3.LUT R4, R5, R4, RZ, 0x3c, !PT ;  /* 0x0000000405049212 */ /* 0x000fc800078e3cff */
[----:B------:R-:W-:-:S05]  /*48f10*/  @!P1 LOP3.LUT R5, R5, R4, RZ, 0x3c, !PT ;  /* 0x0000000405059212 */ /* 0x000fca00078e3cff */
[----:B------:R-:W2:Y:S04]  /*48f20*/  @!P1 LDG.E.U16 R14, desc[UR10][R4.64] ;  /* 0x0000000a040e9981 */ /* 0x000ea8000c1e1500 */
[----:B--2---:R0:W-:Y:S04]  /*48f30*/  STL [R1+0x6c], R14 ;  /* 0x00006c0e01007387 */ /* 0x0041e80000100800 */
[----:B0-----:R-:W2:Y:S04]  /*48f40*/  LDL.LU R14, [R1+0x2fe8] ;  /* 0x002fe800010e7983 */ /* 0x001ea80000300800 */
[----:B------:R-:W3:Y:S04]  /*48f50*/  LDL R4, [R1+0xbcc] ;  /* 0x000bcc0001047983 */ /* 0x000ee80000100800 */
[----:B------:R-:W3:Y:S02]  /*48f60*/  LDL R5, [R1+0xbd0] ;  /* 0x000bd00001057983 */ /* 0x000ee40000100800 */
[----:B---3--:R-:W-:-:S02]  /*48f70*/  @!P1 LOP3.LUT R5, R5, R4, RZ, 0x3c, !PT ;  /* 0x0000000405059212 */ /* 0x008fc400078e3cff */
[----:B--2---:R-:W-:Y:S02]  /*48f80*/  PRMT R14, RZ, 0x7610, R14 ;  /* 0x00007610ff0e7816 */ /* 0x004fe4000000000e */
[----:B------:R-:W-:-:S04]  /*48f90*/  @!P1 LOP3.LUT R4, R5, R4, RZ, 0x3c, !PT ;  /* 0x0000000405049212 */ /* 0x000fc800078e3cff */
[----:B------:R-:W-:-:S05]  /*48fa0*/  @!P1 LOP3.LUT R5, R5, R4, RZ, 0x3c, !PT ;  /* 0x0000000405059212 */ /* 0x000fca00078e3cff */
[----:B------:R-:W2:Y:S04]  /*48fb0*/  @!P1 LDG.E.U16 R14, desc[UR10][R4.64] ;  /* 0x0000000a040e9981 */ /* 0x000ea8000c1e1500 */
[----:B--2---:R0:W-:Y:S04]  /*48fc0*/  STL [R1+0x64], R14 ;  /* 0x0000640e01007387 */ /* 0x0041e80000100800 */
[----:B0-----:R-:W2:Y:S04]  /*48fd0*/  LDL.LU R14, [R1+0x2fe4] ;  /* 0x002fe400010e7983 */ /* 0x001ea80000300800 */
[----:B------:R-:W3:Y:S01]  /*48fe0*/  LDL R5, [R1+0xb8c] ;  /* 0x000b8c0001057983 */ /* 0x000ee20000100800 */
[----:B------:R-:W-:-:S03]  /*48ff0*/  @!P1 IMAD.MOV.U32 R4, RZ, RZ, R15 ;  /* 0x000000ffff049224 */ /* 0x000fc600078e000f */
[----:B------:R-:W4:Y:S01]  /*49000*/  LDL R15, [R1+0x1a68] ;  /* 0x001a6800010f7983 */ /* 0x000f220000100800 */
[----:B--2---:R-:W-:-:S06]  /*49010*/  PRMT R14, RZ, 0x7610, R14 ;  /* 0x00007610ff0e7816 */ /* 0x004fcc000000000e */
[----:B---3--:R-:W2:Y:S04]  /*49020*/  @!P1 LDG.E.U16 R14, desc[UR10][R4.64] ;  /* 0x0000000a040e9981 */ /* 0x008ea8000c1e1500 */
        /* <DEDUP_REMOVED lines=36> */
[----:B------:R-:W4:Y:S01]  /*49270*/  LDL R5, [R1+0x1a2c] ;  /* 0x001a2c0001057983 */ /* 0x000f220000100800 */
[----:B------:R-:W-:Y:S01]  /*49280*/  PRMT R10, RZ, 0x7610, R10 ;  /* 0x00007610ff0a7816 */ /* 0x000fe2000000000a */
[----:B0-----:R-:W-:Y:S01]  /*49290*/  @!P1 IMAD.MOV.U32 R4, RZ, RZ, R15 ;  /* 0x000000ffff049224 */ /* 0x001fe200078e000f */
[----:B------:R-:W-:-:S04]  /*492a0*/  PRMT R9, RZ, 0x7610, R9 ;  /* 0x00007610ff097816 */ /* 0x000fc80000000009 */
[----:B----4-:R2:W4:Y:S04]  /*492b0*/  @!P1 LDG.E.U16 R10, desc[UR10][R4.64] ;  /* 0x0000000a040a9981 */ /* 0x010528000c1e1500 */
[----:B---3--:R-:W-:Y:S04]  /*492c0*/  STL [R1+0x2f94], R11 ;  /* 0x002f940b01007387 */ /* 0x008fe80000100800 */
[----:B------:R-:W3:Y:S01]  /*492d0*/  LDL R15, [R1+0xbc8] ;  /* 0x000bc800010f7983 */ /* 0x000ee20000100800 */
[----:B--2---:R-:W-:Y:S02]  /*492e0*/  @!P1 IMAD.MOV.U32 R4, RZ, RZ, R14 ;  /* 0x000000ffff049224 */ /* 0x004fe400078e000e */
[----:B------:R-:W-:-:S05]  /*492f0*/  @!P1 IMAD.MOV.U32 R5, RZ, RZ, R0 ;  /* 0x000000ffff059224 */ /* 0x000fca00078e0000 */
[----:B------:R0:W2:Y:S04]  /*49300*/  @!P1 LDG.E.U16 R9, desc[UR10][R4.64] ;  /* 0x0000000a04099981 */ /* 0x0000a8000c1e1500 */
[----:B----4-:R1:W-:Y:S04]  /*49310*/  STL [R1+0x2f98], R10 ;  /* 0x002f980a01007387 */ /* 0x0103e80000100800 */
[----:B------:R-:W4:Y:S04]  /*49320*/  LDL R14, [R1+0xb84] ;  /* 0x000b8400010e7983 */ /* 0x000f280000100800 */
[----:B-1----:R-:W4:Y:S04]  /*49330*/  LDL R10, [R1+0xb88] ;  /* 0x000b8800010a7983 */ /* 0x002f280000100800 */
[----:B------:R-:W-:Y:S04]  /*49340*/  STL [R1+0x1b60], R0 ;  /* 0x001b600001007387 */ /* 0x000fe80000100800 */
[----:B------:R-:W0:Y:S04]  /*49350*/  LDL R4, [R1+0xc2c] ;  /* 0x000c2c0001047983 */ /* 0x000e280000100800 */
[----:B------:R-:W0:Y:S01]  /*49360*/  LDL R5, [R1+0xc30] ;  /* 0x000c300001057983 */ /* 0x000e220000100800 */
[----:B------:R-:W-:-:S02]  /*49370*/  PRMT R8, RZ, 0x7610, R8 ;  /* 0x00007610ff087816 */ /* 0x000fc40000000008 */
        /* <DEDUP_REMOVED lines=31> */
[----:B0-----:R-:W2:Y:S01]  /*49570*/  LDL.LU R8, [R1+0x2fc8] ;  /* 0x002fc80001087983 */ /* 0x001ea20000300800 */
[----:B----4-:R-:W-:Y:S02]  /*49580*/  @!P1 IMAD.MOV.U32 R4, RZ, RZ, R10 ;  /* 0x000000ffff049224 */ /* 0x010fe400078e000a */
[----:B------:R-:W-:Y:S01]  /*49590*/  @!P1 IMAD.MOV.U32 R5, RZ, RZ, R14 ;  /* 0x000000ffff059224 */ /* 0x000fe200078e000e */
[----:B------:R-:W3:Y:S04]  /*495a0*/  LDL R10, [R1+0x1a70] ;  /* 0x001a7000010a7983 */ /* 0x000ee80000100800 */
[----:B------:R-:W4:Y:S01]  /*495b0*/  LDL R14, [R1+0x1a34] ;  /* 0x001a3400010e7983 */ /* 0x000f220000100800 */
[----:B--2---:R-:W-:-:S06]  /*495c0*/  PRMT R8, RZ, 0x7610, R8 ;  /* 0x00007610ff087816 */ /* 0x004fcc0000000008 */
        /* <DEDUP_REMOVED lines=31> */
[----:B------:R-:W-:Y:S01]  /*497c0*/  @!P1 IMAD.MOV.U32 R4, RZ, RZ, R15 ;  /* 0x000000ffff049224 */ /* 0x000fe200078e000f */
[----:B--2---:R-:W-:-:S06]  /*497d0*/  PRMT R8, RZ, 0x7610, R8 ;  /* 0x00007610ff087816 */ /* 0x004fcc0000000008 */
[----:B---3--:R0:W2:Y:S01]  /*497e0*/  @!P1 LDG.E.U16 R8, desc[UR10][R4.64] ;  /* 0x0000000a04089981 */ /* 0x0080a2000c1e1500 */
[----:B------:R-:W-:Y:S01]  /*497f0*/  PRMT R7, RZ, 0x7610, R7 ;  /* 0x00007610ff077816 */ /* 0x000fe20000000007 */
[----:B0-----:R-:W-:Y:S02]  /*49800*/  @!P1 IMAD.MOV.U32 R4, RZ, RZ, R10 ;  /* 0x000000ffff049224 */ /* 0x001fe400078e000a */
[----:B----4-:R-:W-:-:S05]  /*49810*/  @!P1 IMAD.MOV.U32 R5, RZ, RZ, R14 ;  /* 0x000000ffff059224 */ /* 0x010fca00078e000e */
[----:B------:R-:W3:Y:S04]  /*49820*/  @!P1 LDG.E.U16 R7, desc[UR10][R4.64] ;  /* 0x0000000a04079981 */ /* 0x000ee8000c1e1500 */
[----:B--2---:R0:W-:Y:S04]  /*49830*/  STL [R1+0x2f6c], R8 ;  /* 0x002f6c0801007387 */ /* 0x0041e80000100800 */
[----:B------:R-:W2:Y:S04]  /*49840*/  LDL R4, [R1+0x1a74] ;  /* 0x001a740001047983 */ /* 0x000ea80000100800 */
[----:B------:R-:W2:Y:S01]  /*49850*/  LDL R5, [R1+0x1aa0] ;  /* 0x001aa00001057983 */ /* 0x000ea20000100800 */
[----:B------:R-:W-:-:S03]  /*49860*/  PRMT R6, RZ, 0x7610, R6 ;  /* 0x00007610ff067816 */ /* 0x000fc60000000006 */
[----:B------:R-:W4:Y:S04]  /*49870*/  LDL R15, [R1+0xbc0] ;  /* 0x000bc000010f7983 */ /* 0x000f280000100800 */
[----:B------:R-:W4:Y:S04]  /*49880*/  LDL R14, [R1+0xbb4] ;  /* 0x000bb400010e7983 */ /* 0x000f280000100800 */
[----:B------:R-:W4:Y:S04]  /*49890*/  LDL R10, [R1+0xbb8] ;  /* 0x000bb800010a7983 */ /* 0x000f280000100800 */
[----:B0-----:R-:W4:Y:S04]  /*498a0*/  LDL R8, [R1+0xbf0] ;  /* 0x000bf00001087983 */ /* 0x001f280000100800 */
[----:B---3--:R0:W-:Y:S01]  /*498b0*/  STL [R1+0x2f70], R7 ;  /* 0x002f700701007387 */ /* 0x0081e20000100800 */
[----:B------:R-:W-:-:S03]  /*498c0*/  PRMT R3, RZ, 0x7610, R3 ;  /* 0x00007610ff037816 */ /* 0x000fc60000000003 */
[----:B0-----:R-:W3:Y:S01]  /*498d0*/  LDL R7, [R1+0xbec] ;  /* 0x000bec0001077983 */ /* 0x001ee20000100800 */
[----:B--2---:R-:W-:-:S04]  /*498e0*/  @!P1 LOP3.LUT R5, R5, R4, RZ, 0x3c, !PT ;  /* 0x0000000405059212 */ /* 0x004fc800078e3cff */
[----:B------:R-:W-:-:S04]  /*498f0*/  @!P1 LOP3.LUT R4, R5, R4, RZ, 0x3c, !PT ;  /* 0x0000000405049212 */ /* 0x000fc800078e3cff */
[----:B------:R-:W-:-:S05]  /*49900*/  @!P1 LOP3.LUT R5, R5, R4, RZ, 0x3c, !PT ;  /* 0x0000000405059212 */ /* 0x000fca00078e3cff */
[----:B------:R0:W2:Y:S04]  /*49910*/  @!P1 LDG.E.U16 R6, desc[UR10][R4.64] ;  /* 0x0000000a04069981 */ /* 0x0000a8000c1e1500 */
[----:B------:R-:W0:Y:S04]  /*49920*/  LDL R4, [R1+0xbf4] ;  /* 0x000bf40001047983 */ /* 0x000e280000100800 */
[----:B------:R-:W0:Y:S02]  /*49930*/  LDL R5, [R1+0xbf8] ;  /* 0x000bf80001057983 */ /* 0x000e240000100800 */
[----:B0-----:R-:W-:-:S04]  /*49940*/  @!P1 LOP3.LUT R5, R5, R4, RZ, 0x3c, !PT ;  /* 0x0000000405059212 */ /* 0x001fc800078e3cff */
[----:B------:R-:W-:-:S04]  /*49950*/  @!P1 LOP3.LUT R4, R5, R4, RZ, 0x3c, !PT ;  /* 0x0000000405049212 */ /* 0x000fc800078e3cff */
[----:B------:R-:W-:-:S05]  /*49960*/  @!P1 LOP3.LUT R5, R5, R4, RZ, 0x3c, !PT ;  /* 0x0000000405059212 */ /* 0x000fca00078e3cff */
[----:B------:R-:W4:Y:S04]  /*49970*/  @!P1 LDG.E.U16 R3, desc[UR10][R4.64] ;  /* 0x0000000a04039981 */ /* 0x000f28000c1e1500 */
[----:B--2---:R-:W-:Y:S04]  /*49980*/  STL [R1+0x2f74], R6 ;  /* 0x002f740601007387 */ /* 0x004fe80000100800 */
[----:B----4-:R0:W-:Y:S04]  /*49990*/  STL [R1+0x28], R3 ;  /* 0x0000280301007387 */ /* 0x0101e80000100800 */
[----:B0-----:R-:W2:Y:S01]  /*499a0*/  LDL.LU R3, [R1+0x2fb4] ;  /* 0x002fb40001037983 */ /* 0x001ea20000300800 */
[----:B------:R-:W-:-:S02]  /*499b0*/  @!P1 IMAD.MOV.U32 R4, RZ, RZ, R8 ;  /* 0x000000ffff049224 */ /* 0x000fc400078e0008 */
[----:B---3--:R-:W-:Y:S01]  /*499c0*/  @!P1 IMAD.MOV.U32 R5, RZ, RZ, R7 ;  /* 0x000000ffff059224 */ /* 0x008fe200078e0007 */
[----:B------:R-:W3:Y:S04]  /*499d0*/  LDL R8, [R1+0xb3c] ;  /* 0x000b3c0001087983 */ /* 0x000ee80000100800 */
[----:B------:R-:W4:Y:S01]  /*499e0*/  LDL R7, [R1+0xb40] ;  /* 0x000b400001077983 */ /* 0x000f220000100800 */
[----:B--2---:R-:W-:-:S06]  /*499f0*/  PRMT R3, RZ, 0x7610, R3 ;  /* 0x00007610ff037816 */ /* 0x004fcc0000000003 */
[----:B------:R-:W2:Y:S01]  /*49a00*/  @!P1 LDG.E.U16 R3, desc[UR10][R4.64] ;  /* 0x0000000a04039981 */ /* 0x000ea2000c1e1500 */
[----:B------:R-:W-:-:S03]  /*49a10*/  PRMT R6, RZ, 0x7610, R6 ;  /* 0x00007610ff067816 */ /* 0x000fc60000000006 */
[----:B--2---:R0:W-:Y:S04]  /*49a20*/  STL [R1+0x24], R3 ;  /* 0x0000240301007387 */ /* 0x0041e80000100800 */
[----:B0-----:R-:W2:Y:S04]  /*49a30*/  LDL.LU R3, [R1+0x2fb0] ;  /* 0x002fb00001037983 */ /* 0x001ea80000300800 */
[----:B------:R-:W3:Y:S01]  /*49a40*/  LDL R5, [R1+0xbbc] ;  /* 0x000bbc0001057983 */ /* 0x000ee20000100800 */
[----:B------:R-:W-:Y:S01]  /*49a50*/  @!P1 IMAD.MOV.U32 R4, RZ, RZ, R15 ;  /* 0x000000ffff049224 */ /* 0x000fe200078e000f */
[----:B------:R-:W-:-:S04]  /*49a60*/  PRMT R9, RZ, 0x7610, R9 ;  /* 0x00007610ff097816 */ /* 0x000fc80000000009 */
[----:B---3--:R0:W3:Y:S02]  /*49a70*/  @!P1 LDG.E.U16 R6, desc[UR10][R4.64] ;  /* 0x0000000a04069981 */ /* 0x0080e4000c1e1500 */
[----:B0-----:R-:W-:Y:S02]  /*49a80*/  @!P1 IMAD.MOV.U32 R4, RZ, RZ, R10 ;  /* 0x000000ffff049224 */ /* 0x001fe400078e000a */
[----:B------:R-:W-:-:S05]  /*49a90*/  @!P1 IMAD.MOV.U32 R5, RZ, RZ, R14 ;  /* 0x000000ffff059224 */ /* 0x000fca00078e000e */
[----:B------:R0:W4:Y:S04]  /*49aa0*/  @!P1 LDG.E.U16 R9, desc[UR10][R4.64] ;  /* 0x0000000a04099981 */ /* 0x000128000c1e1500 */
[----:B---3--:R1:W-:Y:S04]  /*49ab0*/  STL [R1+0x20], R6 ;  /* 0x0000200601007387 */ /* 0x0083e80000100800 */
[----:B------:R-:W0:Y:S04]  /*49ac0*/  LDL R4, [R1+0xb7c] ;  /* 0x000b7c0001047983 */ /* 0x000e280000100800 */
[----:B------:R-:W0:Y:S01]  /*49ad0*/  LDL R5, [R1+0xb80] ;  /* 0x000b800001057983 */ /* 0x000e220000100800 */
[----:B--2---:R-:W-:-:S03]  /*49ae0*/  PRMT R3, RZ, 0x7610, R3 ;  /* 0x00007610ff037816 */ /* 0x004fc60000000003 */
[----:B------:R-:W2:Y:S04]  /*49af0*/  LDL R15, [R1+0xad4] ;  /* 0x000ad400010f7983 */ /* 0x000ea80000100800 */
[----:B------:R-:W3:Y:S04]  /*49b00*/  LDL R14, [R1+0x19f8] ;  /* 0x0019f800010e7983 */ /* 0x000ee80000100800 */
[----:B------:R-:W2:Y:S04]  /*49b10*/  LDL R10, [R1+0x19fc] ;  /* 0x0019fc00010a7983 */ /* 0x000ea80000100800 */
[----:B-1----:R-:W3:Y:S01]  /*49b20*/  LDL R6, [R1+0xb00] ;  /* 0x000b000001067983 */ /* 0x002ee20000100800 */
[----:B0-----:R-:W-:-:S04]  /*49b30*/  @!P1 LOP3.LUT R5, R5, R4, RZ, 0x3c, !PT ;  /* 0x0000000405059212 */ /* 0x001fc800078e3cff */
[----:B------:R-:W-:-:S04]  /*49b40*/  @!P1 LOP3.LUT R4, R5, R4, RZ, 0x3c, !PT ;  /* 0x0000000405049212 */ /* 0x000fc800078e3cff */
[----:B------:R-:W-:-:S05]  /*49b50*/  @!P1 LOP3.LUT R5, R5, R4, RZ, 0x3c, !PT ;  /* 0x0000000405059212 */ /* 0x000fca00078e3cff */
[----:B------:R-:W2:Y:S04]  /*49b60*/  @!P1 LDG.E.U16 R3, desc[UR10][R4.64] ;  /* 0x0000000a04039981 */ /* 0x000ea8000c1e1500 */
[----:B----4-:R0:W-:Y:S04]  /*49b70*/  STL [R1+0x1c], R9 ;  /* 0x00001c0901007387 */ /* 0x0101e80000100800 */
[----:B0-----:R-:W4:Y:S04]  /*49b80*/  LDL R9, [R1+0x1a38] ;  /* 0x001a380001097983 */ /* 0x001f280000100800 */
[----:B--2---:R0:W-:Y:S04]  /*49b90*/  STL [R1+0x18], R3 ;  /* 0x0000180301007387 */ /* 0x0041e80000100800 */
[----:B0-----:R-:W2:Y:S01]  /*49ba0*/  LDL.LU R3, [R1+0x2fac] ;  /* 0x002fac0001037983 */ /* 0x001ea20000300800 */
[----:B------:R-:W-:-:S02]  /*49bb0*/  @!P1 IMAD.MOV.U32 R4, RZ, RZ, R7 ;  /* 0x000000ffff049224 */ /* 0x000fc400078e0007 */
[----:B------:R-:W-:Y:S01]  /*49bc0*/  @!P1 IMAD.MOV.U32 R5, RZ, RZ, R8 ;  /* 0x000000ffff059224 */ /* 0x000fe200078e0008 */
[----:B------:R-:W4:Y:S04]  /*49bd0*/  LDL R7, [R1+0x1a78] ;  /* 0x001a780001077983 */ /* 0x000f280000100800 */
[----:B------:R-:W4:Y:S01]  /*49be0*/  LDL R8, [R1+0x1a3c] ;  /* 0x001a3c0001087983 */ /* 0x000f220000100800 */
[----:B--2---:R-:W-:-:S06]  /*49bf0*/  PRMT R3, RZ, 0x7610, R3 ;  /* 0x00007610ff037816 */ /* 0x004fcc0000000003 */
[----:B------:R-:W2:Y:S01]  /*49c00*/  @!P1 LDG.E.U16 R3, desc[UR10][R4.64] ;  /* 0x0000000a04039981 */ /* 0x000ea2000c1e1500 */
[----:B------:R-:W-:-:S03]  /*49c10*/  PRMT R0, RZ, 0x7610, R0 ;  /* 0x00007610ff007816 */ /* 0x000fc60000000000 */
[----:B--2---:R0:W-:Y:S04]  /*49c20*/  STL [R1+0x14], R3 ;  /* 0x0000140301007387 */ /* 0x0041e80000100800 */
[----:B0-----:R-:W2:Y:S04]  /*49c30*/  LDL.LU R3, [R1+0x2fa8] ;  /* 0x002fa80001037983 */ /* 0x001ea80000300800 */
[----:B------:R-:W4:Y:S01]  /*49c40*/  LDL R5, [R1+0xafc] ;  /* 0x000afc0001057983 */ /* 0x000f220000100800 */
[----:B---3--:R-:W-:Y:S01]  /*49c50*/  @!P1 IMAD.MOV.U32 R4, RZ, RZ, R6 ;  /* 0x000000ffff049224 */ /* 0x008fe200078e0006 */
[----:B------:R-:W-:-:S02]  /*49c60*/  PRMT R11, RZ, 0x7610, R11 ;  /* 0x00007610ff0b7816 */ /* 0x000fc4000000000b */
[----:B------:R-:W3:Y:S04]  /*49c70*/  LDL R6, [R1+0x1a7c] ;  /* 0x001a7c0001067983 */ /* 0x000ee80000100800 */
[----:B----4-:R0:W4:Y:S02]  /*49c80*/  @!P1 LDG.E.U16 R0, desc[UR10][R4.64] ;  /* 0x0000000a04009981 */ /* 0x010124000c1e1500 */
[----:B0-----:R-:W-:Y:S02]  /*49c90*/  @!P1 IMAD.MOV.U32 R4, RZ, RZ, R14 ;  /* 0x000000ffff049224 */ /* 0x001fe400078e000e */
[----:B------:R-:W-:Y:S02]  /*49ca0*/  @!P1 IMAD.MOV.U32 R5, RZ, RZ, R15 ;  /* 0x000000ffff059224 */ /* 0x000fe400078e000f */
[----:B------:R-:W-:-:S02]  /*49cb0*/  @!P1 IMAD.MOV.U32 R14, RZ, RZ, R9 ;  /* 0x000000ffff0e9224 */ /* 0x000fc400078e0009 */
[----:B------:R-:W-:Y:S01]  /*49cc0*/  @!P1 IMAD.MOV.U32 R15, RZ, RZ, R10 ;  /* 0x000000ffff0f9224 */ /* 0x000fe200078e000a */
[----:B------:R0:W3:Y:S02]  /*49cd0*/  @!P1 LDG.E.U16 R11, desc[UR10][R4.64] ;  /* 0x0000000a040b9981 */ /* 0x0000e4000c1e1500 */
[----:B0-----:R-:W-:-:S06]  /*49ce0*/  PRMT R5, RZ, 0x7610, R5 ;  /* 0x00007610ff057816 */ /* 0x001fcc0000000005 */
[----:B------:R0:W2:Y:S01]  /*49cf0*/  @!P1 LDG.E.U16 R5, desc[UR10][R14.64] ;  /* 0x0000000a0e059981 */ /* 0x0000a2000c1e1500 */
[----:B------:R-:W-:Y:S01]  /*49d00*/  PRMT R4, RZ, 0x7610, R4 ;  /* 0x00007610ff047816 */ /* 0x000fe20000000004 */
[----:B0-----:R-:W-:Y:S02]  /*49d10*/  @!P1 IMAD.MOV.U32 R14, RZ, RZ, R7 ;  /* 0x000000ffff0e9224 */ /* 0x001fe400078e0007 */
[----:B------:R-:W-:-:S05]  /*49d20*/  @!P1 IMAD.MOV.U32 R15, RZ, RZ, R8 ;  /* 0x000000ffff0f9224 */ /* 0x000fca00078e0008 */
[----:B------:R3:W3:Y:S04]  /*49d30*/  @!P1 LDG.E.U16 R4, desc[UR10][R14.64] ;  /* 0x0000000a0e049981 */ /* 0x0006e8000c1e1500 */
[----:B----4-:R0:W-:Y:S04]  /*49d40*/  STL [R1+0x10], R0 ;  /* 0x0000100001007387 */ /* 0x0101e80000100800 */
[----:B------:R-:W4:Y:S04]  /*49d50*/  LDL R10, [R1+0xbac] ;  /* 0x000bac00010a7983 */ /* 0x000f280000100800 */
[----:B------:R-:W4:Y:S04]  /*49d60*/  LDL R9, [R1+0xbb0] ;  /* 0x000bb00001097983 */ /* 0x000f280000100800 */
[----:B0-----:R-:W4:Y:S04]  /*49d70*/  LDL R0, [R1+0x1a9c] ;  /* 0x001a9c0001007983 */ /* 0x001f280000100800 */
[----:B--2---:R0:W-:Y:S04]  /*49d80*/  STL [R1+0x2f54], R5 ;  /* 0x002f540501007387 */ /* 0x0041e80000100800 */
[----:B------:R-:W2:Y:S04]  /*49d90*/  LDL R8, [R1+0xb74] ;  /* 0x000b740001087983 */ /* 0x000ea80000100800 */
[----:B------:R-:W2:Y:S01]  /*49da0*/  LDL R7, [R1+0xb78] ;  /* 0x000b780001077983 */ /* 0x000ea20000100800 */
[----:B------:R-:W-:Y:S01]  /*49db0*/  PRMT R3, RZ, 0x7610, R3 ;  /* 0x00007610ff037816 */ /* 0x000fe20000000003 */
[----:B---3--:R-:W-:Y:S01]  /*49dc0*/  @!P1 IMAD.MOV.U32 R15, RZ, RZ, R6 ;  /* 0x000000ffff0f9224 */ /* 0x008fe200078e0006 */
[----:B------:R-:W-:-:S02]  /*49dd0*/  PRMT R28, RZ, 0x7610, R28 ;  /* 0x00007610ff1c7816 */ /* 0x000fc4000000001c */
[----:B------:R-:W-:Y:S01]  /*49de0*/  PRMT R26, RZ, 0x7610, R26 ;  /* 0x00007610ff1a7816 */ /* 0x000fe2000000001a */
[----:B------:R1:W-:Y:S04]  /*49df0*/  STL [R1+0x2f58], R4 ;  /* 0x002f580401007387 */ /* 0x0003e80000100800 */
[----:B------:R-:W3:Y:S04]  /*49e00*/  LDL R6, [R1+0xb6c] ;  /* 0x000b6c0001067983 */ /* 0x000ee80000100800 */
[----:B0-----:R-:W3:Y:S01]  /*49e10*/  LDL R5, [R1+0xb70] ;  /* 0x000b700001057983 */ /* 0x001ee20000100800 */
[----:B----4-:R-:W-:-:S03]  /*49e20*/  @!P1 IMAD.MOV.U32 R14, RZ, RZ, R0 ;  /* 0x000000ffff0e9224 */ /* 0x010fc600078e0000 */
[----:B------:R-:W4:Y:S04]  /*49e30*/  LDL.LU R0, [R1+0x1a4c] ;  /* 0x001a4c0001007983 */ /* 0x000f280000300800 */
[----:B------:R0:W4:Y:S02]  /*49e40*/  @!P1 LDG.E.U16 R3, desc[UR10][R14.64] ;  /* 0x0000000a0e039981 */ /* 0x000124000c1e1500 */
[----:B0-----:R-:W-:Y:S02]  /*49e50*/  @!P1 IMAD.MOV.U32 R14, RZ, RZ, R9 ;  /* 0x000000ffff0e9224 */ /* 0x001fe400078e0009 */
[----:B------:R-:W-:-:S05]  /*49e60*/  @!P1 IMAD.MOV.U32 R15, RZ, RZ, R10 ;  /* 0x000000ffff0f9224 */ /* 0x000fca00078e000a */
[----:B------:R2:W4:Y:S02]  /*49e70*/  @!P1 LDG.E.U16 R28, desc[UR10][R14.64] ;  /* 0x0000000a0e1c9981 */ /* 0x000524000c1e1500 */
[----:B--2---:R-:W-:Y:S02]  /*49e80*/  @!P1 IMAD.MOV.U32 R14, RZ, RZ, R7 ;  /* 0x000000ffff0e9224 */ /* 0x004fe400078e0007 */
[----:B------:R-:W-:-:S05]  /*49e90*/  @!P1 IMAD.MOV.U32 R15, RZ, RZ, R8 ;  /* 0x000000ffff0f9224 */ /* 0x000fca00078e0008 */
[----:B------:R3:W2:Y:S02]  /*49ea0*/  @!P1 LDG.E.U16 R26, desc[UR10][R14.64] ;  /* 0x0000000a0e1a9981 */ /* 0x0006a4000c1e1500 */
[----:B---3--:R-:W-:Y:S02]  /*49eb0*/  @!P1 IMAD.MOV.U32 R14, RZ, RZ, R5 ;  /* 0x000000ffff0e9224 */ /* 0x008fe400078e0005 */
[----:B------:R-:W-:Y:S01]  /*49ec0*/  @!P1 IMAD.MOV.U32 R15, RZ, RZ, R6 ;  /* 0x000000ffff0f9224 */ /* 0x000fe200078e0006 */
[----:B----4-:R0:W-:Y:S04]  /*49ed0*/  STL [R1+0x2f50], R3 ;  /* 0x002f500301007387 */ /* 0x0101e80000100800 */
[----:B------:R-:W3:Y:S04]  /*49ee0*/  LDL R10, [R1+0xb34] ;  /* 0x000b3400010a7983 */ /* 0x000ee80000100800 */
[----:B------:R-:W4:Y:S04]  /*49ef0*/  LDL R9, [R1+0xb38] ;  /* 0x000b380001097983 */ /* 0x000f280000100800 */
[----:B-1----:R-:W4:Y:S04]  /*49f00*/  LDL R4, [R1+0xb2c] ;  /* 0x000b2c0001047983 */ /* 0x002f280000100800 */
[----:B0-----:R-:W4:Y:S04]  /*49f10*/  LDL R3, [R1+0xb30] ;  /* 0x000b300001037983 */ /* 0x001f280000100800 */
[----:B------:R-:W-:Y:S04]  /*49f20*/  STL [R1+0x2f08], R28 ;  /* 0x002f081c01007387 */ /* 0x000fe80000100800 */
[----:B------:R-:W4:Y:S04]  /*49f30*/  LDL R8, [R1+0xaf4] ;  /* 0x000af40001087983 */ /* 0x000f280000100800 */
[----:B------:R-:W4:Y:S04]  /*49f40*/  LDL R7, [R1+0xaf8] ;  /* 0x000af80001077983 */ /* 0x000f280000100800 */
[----:B------:R0:W-:Y:S04]  /*49f50*/  STL [R1+0x4], R11 ;  /* 0x0000040b01007387 */ /* 0x0001e80000100800 */
[----:B--2---:R-:W-:Y:S04]  /*49f60*/  STL [R1+0x2f28], R26 ;  /* 0x002f281a01007387 */ /* 0x004fe80000100800 */
[----:B------:R-:W2:Y:S04]  /*49f70*/  LDL R6, [R1+0xad0] ;  /* 0x000ad00001067983 */ /* 0x000ea80000100800 */
[----:B------:R-:W2:Y:S01]  /*49f80*/  LDL R5, [R1+0x1a00] ;  /* 0x001a000001057983 */ /* 0x000ea20000100800 */
[----:B------:R-:W-:-:S02]  /*49f90*/  PRMT R24, RZ, 0x7610, R24 ;  /* 0x00007610ff187816 */ /* 0x000fc40000000018 */
[----:B------:R-:W-:-:S04]  /*49fa0*/  PRMT R22, RZ, 0x7610, R22 ;  /* 0x00007610ff167816 */ /* 0x000fc80000000016 */
[----:B------:R3:W2:Y:S01]  /*49fb0*/  @!P1 LDG.E.U16 R24, desc[UR10][R14.64] ;  /* 0x0000000a0e189981 */ /* 0x0006a2000c1e1500 */
[----:B------:R-:W-:Y:S02]  /*49fc0*/  PRMT R20, RZ, 0x7610, R20 ;  /* 0x00007610ff147816 */ /* 0x000fe40000000014 */
[----:B------:R-:W-:Y:S02]  /*49fd0*/  PRMT R18, RZ, 0x7610, R18 ;  /* 0x00007610ff127816 */ /* 0x000fe40000000012 */
[----:B------:R-:W-:Y:S01]  /*49fe0*/  PRMT R16, RZ, 0x7610, R16 ;  /* 0x00007610ff107816 */ /* 0x000fe20000000010 */
[----:B---3--:R-:W-:Y:S02]  /*49ff0*/  @!P1 IMAD.MOV.U32 R15, RZ, RZ, R10 ;  /* 0x000000ffff0f9224 */ /* 0x008fe400078e000a */
[----:B----4-:R-:W-:-:S05]  /*4a000*/  @!P1 IMAD.MOV.U32 R14, RZ, RZ, R9 ;  /* 0x000000ffff0e9224 */ /* 0x010fca00078e0009 */
[----:B------:R1:W3:Y:S02]  /*4a010*/  @!P1 LDG.E.U16 R22, desc[UR10][R14.64] ;  /* 0x0000000a0e169981 */ /* 0x0002e4000c1e1500 */
[----:B-1----:R-:W-:Y:S02]  /*4a020*/  @!P1 IMAD.MOV.U32 R14, RZ, RZ, R3 ;  /* 0x000000ffff0e9224 */ /* 0x002fe400078e0003 */
[----:B------:R-:W-:-:S05]  /*4a030*/  @!P1 IMAD.MOV.U32 R15, RZ, RZ, R4 ;  /* 0x000000ffff0f9224 */ /* 0x000fca00078e0004 */
[----:B------:R1:W4:Y:S02]  /*4a040*/  @!P1 LDG.E.U16 R20, desc[UR10][R14.64] ;  /* 0x0000000a0e149981 */ /* 0x000324000c1e1500 */
[----:B-1----:R-:W-:Y:S02]  /*4a050*/  @!P1 IMAD.MOV.U32 R14, RZ, RZ, R7 ;  /* 0x000000ffff0e9224 */ /* 0x002fe400078e0007 */
[----:B------:R-:W-:-:S05]  /*4a060*/  @!P1 IMAD.MOV.U32 R15, RZ, RZ, R8 ;  /* 0x000000ffff0f9224 */ /* 0x000fca00078e0008 */
[----:B------:R2:W4:Y:S02]  /*4a070*/  @!P1 LDG.E.U16 R18, desc[UR10][R14.64] ;  /* 0x0000000a0e129981 */ /* 0x000524000c1e1500 */
[----:B--2---:R-:W-:Y:S02]  /*4a080*/  @!P1 IMAD.MOV.U32 R14, RZ, RZ, R5 ;  /* 0x000000ffff0e9224 */ /* 0x004fe400078e0005 */
[----:B------:R-:W-:-:S05]  /*4a090*/  @!P1 IMAD.MOV.U32 R15, RZ, RZ, R6 ;  /* 0x000000ffff0f9224 */ /* 0x000fca00078e0006 */
[----:B------:R-:W2:Y:S04]  /*4a0a0*/  @!P1 LDG.E.U16 R16, desc[UR10][R14.64] ;  /* 0x0000000a0e109981 */ /* 0x000ea8000c1e1500 */
[----:B------:R-:W-:Y:S04]  /*4a0b0*/  STL [R1+0x2f0c], R24 ;  /* 0x002f0c1801007387 */ /* 0x000fe80000100800 */
[----:B---3--:R-:W-:Y:S04]  /*4a0c0*/  STL [R1+0x2f2c], R22 ;  /* 0x002f2c1601007387 */ /* 0x008fe80000100800 */
[----:B------:R-:W3:Y:S04]  /*4a0d0*/  LDL R4, [R1+0x1a04] ;  /* 0x001a040001047983 */ /* 0x000ee80000100800 */
[----:B------:R-:W3:Y:S04]  /*4a0e0*/  LDL R3, [R1+0x1a40] ;  /* 0x001a400001037983 */ /* 0x000ee80000100800 */
[----:B----4-:R-:W-:Y:S04]  /*4a0f0*/  STL [R1+0x2f10], R20 ;  /* 0x002f101401007387 */ /* 0x010fe80000100800 */
[----:B0-----:R-:W4:Y:S04]  /*4a100*/  LDL R11, [R1+0x1a44] ;  /* 0x001a4400010b7983 */ /* 0x001f280000100800 */
[----:B------:R-:W4:Y:S04]  /*4a110*/  LDL R10, [R1+0x1a80] ;  /* 0x001a8000010a7983 */ /* 0x000f280000100800 */
[----:B------:R-:W-:Y:S04]  /*4a120*/  STL [R1+0x2f30], R18 ;  /* 0x002f301201007387 */ /* 0x000fe80000100800 */
[----:B------:R-:W4:Y:S04]  /*4a130*/  LDL R9, [R1+0x1a98] ;  /* 0x001a980001097983 */ /* 0x000f280000100800 */
[----:B------:R-:W4:Y:S04]  /*4a140*/  LDL R8, [R1+0xaec] ;  /* 0x000aec0001087983 */ /* 0x000f280000100800 */
[----:B------:R-:W4:Y:S04]  /*4a150*/  LDL R7, [R1+0xaf0] ;  /* 0x000af00001077983 */ /* 0x000f280000100800 */
[----:B--2---:R-:W-:Y:S04]  /*4a160*/  STL [R1+0x2f34], R16 ;  /* 0x002f341001007387 */ /* 0x004fe80000100800 */
[----:B------:R-:W2:Y:S04]  /*4a170*/  LDL R6, [R1+0x19cc] ;  /* 0x0019cc0001067983 */ /* 0x000ea80000100800 */
[----:B------:R-:W2:Y:S01]  /*4a180*/  LDL R5, [R1+0x1a08] ;  /* 0x001a080001057983 */ /* 0x000ea20000100800 */
[----:B------:R-:W-:-:S02]  /*4a190*/  PRMT R17, RZ, 0x7610, R17 ;  /* 0x00007610ff117816 */ /* 0x000fc40000000011 */
[----:B------:R-:W-:Y:S02]  /*4a1a0*/  PRMT R19, RZ, 0x7610, R19 ;  /* 0x00007610ff137816 */ /* 0x000fe40000000013 */
[----:B------:R-:W-:Y:S02]  /*4a1b0*/  PRMT R21, RZ, 0x7610, R21 ;  /* 0x00007610ff157816 */ /* 0x000fe40000000015 */
[----:B------:R-:W-:Y:S02]  /*4a1c0*/  PRMT R23, RZ, 0x7610, R23 ;  /* 0x00007610ff177816 */ /* 0x000fe40000000017 */
[----:B------:R-:W-:Y:S01]  /*4a1d0*/  PRMT R25, RZ, 0x7610, R25 ;  /* 0x00007610ff197816 */ /* 0x000fe20000000019 */
[----:B---3--:R-:W-:Y:S02]  /*4a1e0*/  @!P1 IMAD.MOV.U32 R15, RZ, RZ, R4 ;  /* 0x000000ffff0f9224 */ /* 0x008fe400078e0004 */
[----:B------:R-:W-:Y:S01]  /*4a1f0*/  @!P1 IMAD.MOV.U32 R14, RZ, RZ, R3 ;  /* 0x000000ffff0e9224 */ /* 0x000fe200078e0003 */
[----:B------:R-:W3:Y:S04]  /*4a200*/  LDL R4, [R1+0x1a0c] ;  /* 0x001a0c0001047983 */ /* 0x000ee80000100800 */
[----:B------:R-:W3:Y:S04]  /*4a210*/  LDL R3, [R1+0x1a48] ;  /* 0x001a480001037983 */ /* 0x000ee80000100800 */
[----:B------:R4:W3:Y:S02]  /*4a220*/  @!P1 LDG.E.U16 R17, desc[UR10][R14.64] ;  /* 0x0000000a0e119981 */ /* 0x0008e4000c1e1500 */
[----:B----4-:R-:W-:-:S02]  /*4a230*/  @!P1 IMAD.MOV.U32 R15, RZ, RZ, R11 ;  /* 0x000000ffff0f9224 */ /* 0x010fc400078e000b */
[----:B------:R-:W-:-:S05]  /*4a240*/  @!P1 IMAD.MOV.U32 R14, RZ, RZ, R10 ;  /* 0x000000ffff0e9224 */ /* 0x000fca00078e000a */
[----:B------:R0:W4:Y:S02]  /*4a250*/  @!P1 LDG.E.U16 R19, desc[UR10][R14.64] ;  /* 0x0000000a0e139981 */ /* 0x000124000c1e1500 */
[----:B0-----:R-:W-:Y:S02]  /*4a260*/  @!P1 IMAD.MOV.U32 R14, RZ, RZ, R9 ;  /* 0x000000ffff0e9224 */ /* 0x001fe400078e0009 */
[----:B------:R-:W-:-:S05]  /*4a270*/  @!P1 IMAD.MOV.U32 R15, RZ, RZ, R2 ;  /* 0x000000ffff0f9224 */ /* 0x000fca00078e0002 */
[----:B------:R0:W4:Y:S02]  /*4a280*/  @!P1 LDG.E.U16 R21, desc[UR10][R14.64] ;  /* 0x0000000a0e159981 */ /* 0x000124000c1e1500 */
[----:B0-----:R-:W-:Y:S02]  /*4a290*/  @!P1 IMAD.MOV.U32 R14, RZ, RZ, R7 ;  /* 0x000000ffff0e9224 */ /* 0x001fe400078e0007 */
[----:B------:R-:W-:-:S05]  /*4a2a0*/  @!P1 IMAD.MOV.U32 R15, RZ, RZ, R8 ;  /* 0x000000ffff0f9224 */ /* 0x000fca00078e0008 */
[----:B------:R2:W4:Y:S02]  /*4a2b0*/  @!P1 LDG.E.U16 R23, desc[UR10][R14.64] ;  /* 0x0000000a0e179981 */ /* 0x000524000c1e1500 */
[----:B--2---:R-:W-:Y:S02]  /*4a2c0*/  @!P1 IMAD.MOV.U32 R14, RZ, RZ, R5 ;  /* 0x000000ffff0e9224 */ /* 0x004fe400078e0005 */
[----:B------:R-:W-:-:S05]  /*4a2d0*/  @!P1 IMAD.MOV.U32 R15, RZ, RZ, R6 ;  /* 0x000000ffff0f9224 */ /* 0x000fca00078e0006 */
[----:B------:R0:W2:Y:S01]  /*4a2e0*/  @!P1 LDG.E.U16 R25, desc[UR10][R14.64] ;  /* 0x0000000a0e199981 */ /* 0x0000a2000c1e1500 */
[----:B------:R-:W-:-:S03]  /*4a2f0*/  PRMT R27, RZ, 0x7610, R27 ;  /* 0x00007610ff1b7816 */ /* 0x000fc6000000001b */
[----:B---3--:R-:W-:Y:S01]  /*4a300*/  STL [R1+0x2f38], R17 ;  /* 0x002f381101007387 */ /* 0x008fe20000100800 */
[----:B0-----:R-:W-:Y:S02]  /*4a310*/  @!P1 IMAD.MOV.U32 R14, RZ, RZ, R3 ;  /* 0x000000ffff0e9224 */ /* 0x001fe400078e0003 */
[----:B------:R-:W-:-:S05]  /*4a320*/  @!P1 IMAD.MOV.U32 R15, RZ, RZ, R4 ;  /* 0x000000ffff0f9224 */ /* 0x000fca00078e0004 */
[----:B------:R0:W3:Y:S04]  /*4a330*/  @!P1 LDG.E.U16 R27, desc[UR10][R14.64] ;  /* 0x0000000a0e1b9981 */ /* 0x0000e8000c1e1500 */
[----:B----4-:R-:W-:Y:S04]  /*4a340*/  STL [R1+0x2f24], R19 ;  /* 0x002f241301007387 */ /* 0x010fe80000100800 */
[----:B------:R-:W-:Y:S04]  /*4a350*/  STL [R1+0x1b64], R2 ;  /* 0x001b640201007387 */ /* 0x000fe80000100800 */
[----:B------:R-:W-:Y:S04]  /*4a360*/  STL [R1+0x2f3c], R21 ;  /* 0x002f3c1501007387 */ /* 0x000fe80000100800 */
[----:B------:R-:W-:Y:S04]  /*4a370*/  STL [R1+0x2f14], R23 ;  /* 0x002f141701007387 */ /* 0x000fe80000100800 */
[----:B--2---:R1:W-:Y:S04]  /*4a380*/  STL [R1+0x2f18], R25 ;  /* 0x002f181901007387 */ /* 0x0043e80000100800 */
[----:B------:R-:W2:Y:S04]  /*4a390*/  LDL R10, [R1+0x1a88] ;  /* 0x001a8800010a7983 */ /* 0x000ea80000100800 */
        /* <DEDUP_REMOVED lines=18> */
[----:B------:R-:W-:-:S03]  /*4a4c0*/  PRMT R29, RZ, 0x7610, R29 ;  /* 0x00007610ff1d7816 */ /* 0x000fc6000000001d */
[----:B------:R-:W4:Y:S01]  /*4a4d0*/  LDL.LU R8, [R1+0x2c] ;  /* 0x00002c0001087983 */ /* 0x000f220000300800 */
[----:B0-----:R-:W-:-:S03]  /*4a4e0*/  @!P1 IMAD.MOV.U32 R15, RZ, RZ, R0 ;  /* 0x000000ffff0f9224 */ /* 0x001fc600078e0000 */
[----:B------:R-:W4:Y:S04]  /*4a4f0*/  LDL.LU R11, [R1] ;  /* 0x00000000010b7983 */ /* 0x000f280000300800 */
[----:B---3--:R0:W-:Y:S04]  /*4a500*/  STL [R1+0x2f1c], R27 ;  /* 0x002f1c1b01007387 */ /* 0x0081e80000100800 */
[----:B0-----:R-:W3:Y:S04]  /*4a510*/  LDL.LU R27, [R1+0x1bc] ;  /* 0x0001bc00011b7983 */ /* 0x001ee80000300800 */
[----:B------:R0:W-:Y:S04]  /*4a520*/  STL [R1+0x1b68], R0 ;  /* 0x001b680001007387 */ /* 0x0001e80000100800 */
[----:B0-----:R-:W4:Y:S01]  /*4a530*/  LDL.LU R0, [R1+0x1d4] ;  /* 0x0001d40001007983 */ /* 0x001f220000300800 */
[----:B--2---:R-:W-:-:S05]  /*4a540*/  @!P1 IMAD.MOV.U32 R14, RZ, RZ, R10 ;  /* 0x000000ffff0e9224 */ /* 0x004fca00078e000a */
[----:B------:R-:W2:Y:S04]  /*4a550*/  @!P1 LDG.E.U16 R29, desc[UR10][R14.64] ;  /* 0x0000000a0e1d9981 */ /* 0x000ea8000c1e1500 */
[----:B------:R-:W3:Y:S01]  /*4a560*/  LDL.LU R15, [R1+0x1ec] ;  /* 0x0001ec00010f7983 */ /* 0x000ee20000300800 */
[----:B------:R-:W0:Y:S02]  /*4a570*/  S2R R9, SR_TID.X ;  /* 0x0000000000097919 */ /* 0x000e240000002100 */
[----:B0-----:R-:W-:-:S05]  /*4a580*/  LOP3.LUT R9, R9, 0x3f, RZ, 0xc0, !PT ;  /* 0x0000003f09097812 */ /* 0x001fca00078ec0ff */
[----:B------:R-:W-:-:S05]  /*4a590*/  IMAD.SHL.U32 R10, R9, 0x2, RZ ;  /* 0x00000002090a7824 */ /* 0x000fca00078e00ff */
[----:B------:R-:W-:-:S05]  /*4a5a0*/  LOP3.LUT R10, R10, 0x20, RZ, 0x3c, !PT ;  /* 0x000000200a0a7812 */ /* 0x000fca00078e3cff */
        /* <DEDUP_REMOVED lines=22> */
[----:B--2---:R-:W-:Y:S04]  /*4a710*/  STL [R1+0x2f20], R29 ;  /* 0x002f201d01007387 */ /* 0x004fe80000100800 */
[----:B------:R0:W-:Y:S04]  /*4a720*/  STS.U16 [R10+UR5+0xf500], R11 ;  /* 0x00f5000b0a007988 */ /* 0x0001e80008000405 */
[----:B0-----:R-:W2:Y:S04]  /*4a730*/  LDL.LU R11, [R1+0x508] ;  /* 0x00050800010b7983 */ /* 0x001ea80000300800 */
[----:B------:R-:W3:Y:S01]  /*4a740*/  LDL.LU R29, [R1+0x4b8] ;  /* 0x0004b800011d7983 */ /* 0x000ee20000300800 */
[----:B------:R-:W-:-:S03]  /*4a750*/  IMAD.SHL.U32 R6, R9, 0x2, RZ ;  /* 0x0000000209067824 */ /* 0x000fc600078e00ff */
[----:B------:R-:W-:Y:S04]  /*4a760*/  STS.U16 [R10+UR5+0xf900], R13 ;  /* 0x00f9000d0a007988 */ /* 0x000fe80008000405 */
[----:B------:R-:W-:Y:S04]  /*4a770*/  STS.U16 [R10+UR5+0xfd00], R12 ;  /* 0x00fd000c0a007988 */ /* 0x000fe80008000405 */
        /* <DEDUP_REMOVED lines=22> */
[----:B------:R-:W-:-:S03]  /*4a8e0*/  LOP3.LUT R6, R6, 0x30, RZ, 0x3c, !PT ;  /* 0x0000003006067812 */ /* 0x000fc600078e3cff */
[----:B------:R-:W4:Y:S04]  /*4a8f0*/  LDL.LU R13, [R1+0x4cc] ;  /* 0x0004cc00010d7983 */ /* 0x000f280000300800 */
[----:B------:R-:W4:Y:S04]  /*4a900*/  LDL.LU R12, [R1+0x4e0] ;  /* 0x0004e000010c7983 */ /* 0x000f280000300800 */
[----:B------:R-:W4:Y:S04]  /*4a910*/  LDL.LU R7, [R1+0x304] ;  /* 0x0003040001077983 */ /* 0x000f280000300800 */
[----:B------:R-:W4:Y:S04]  /*4a920*/  LDL.LU R8, [R1+0x2f0] ;  /* 0x0002f00001087983 */ /* 0x000f280000300800 */
[----:B------:R-:W4:Y:S04]  /*4a930*/  LDL.LU R9, [R1+0x2dc] ;  /* 0x0002dc0001097983 */ /* 0x000f280000300800 */
[----:B--2---:R0:W-:Y:S04]  /*4a940*/  STS.U16 [R6+UR5+0x180], R11 ;  /* 0x0001800b06007988 */ /* 0x0041e80008000405 */
[----:B------:R-:W2:Y:S04]  /*4a950*/  LDL.LU R10, [R1+0x2c8] ;  /* 0x0002c800010a7983 */ /* 0x000ea80000300800 */
[----:B0-----:R-:W2:Y:S04]  /*4a960*/  LDL.LU R11, [R1+0x2b4] ;  /* 0x0002b400010b7983 */ /* 0x001ea80000300800 */
[----:B---3--:R0:W-:Y:S04]  /*4a970*/  STS.U16 [R6+UR5+0x580], R29 ;  /* 0x0005801d06007988 */ /* 0x0081e80008000405 */
[----:B0-----:R-:W3:Y:S04]  /*4a980*/  LDL.LU R29, [R1+0x2fa4] ;  /* 0x002fa400011d7983 */ /* 0x001ee80000300800 */
[----:B----4-:R-:W-:Y:S04]  /*4a990*/  STS.U16 [R6+UR5+0x980], R12 ;  /* 0x0009800c06007988 */ /* 0x010fe80008000405 */
[----:B------:R-:W-:Y:S04]  /*4a9a0*/  STS.U16 [R6+UR5+0xd80], R13 ;  /* 0x000d800d06007988 */ /* 0x000fe80008000405 */
[----:B---3--:R-:W-:Y:S04]  /*4a9b0*/  STS.U16 [R6+UR5+0x1180], R29 ;  /* 0x0011801d06007988 */ /* 0x008fe80008000405 */
        /* <DEDUP_REMOVED lines=19> */
[----:B------:R0:W-:Y:S04]  /*4aaf0*/  STS.U16 [R6+UR5+0x6180], R5 ;  /* 0x0061800506007988 */ /* 0x0001e80008000405 */
[----:B------:R1:W-:Y:S04]  /*4ab00*/  STS.U16 [R6+UR5+0x6580], R7 ;  /* 0x0065800706007988 */ /* 0x0003e80008000405 */
[----:B------:R-:W-:Y:S04]  /*4ab10*/  STS.U16 [R6+UR5+0x6980], R8 ;  /* 0x0069800806007988 */ /* 0x000fe80008000405 */
[----:B------:R3:W-:Y:S04]  /*4ab20*/  STS.U16 [R6+UR5+0x6d80], R9 ;  /* 0x006d800906007988 */ /* 0x0007e80008000405 */
[----:B0-----:R-:W4:Y:S04]  /*4ab30*/  LDL.LU R5, [R1+0x2a0] ;  /* 0x0002a00001057983 */ /* 0x001f280000300800 */
[----:B-1----:R-:W4:Y:S04]  /*4ab40*/  LDL.LU R7, [R1+0x28c] ;  /* 0x00028c0001077983 */ /* 0x002f280000300800 */
[----:B---3--:R-:W3:Y:S04]  /*4ab50*/  LDL.LU R9, [R1+0x264] ;  /* 0x0002640001097983 */ /* 0x008ee80000300800 */
[----:B--2---:R-:W-:Y:S04]  /*4ab60*/  STS.U16 [R6+UR5+0x7180], R10 ;  /* 0x0071800a06007988 */ /* 0x004fe80008000405 */
[----:B------:R-:W-:Y:S04]  /*4ab70*/  STS.U16 [R6+UR5+0x7580], R11 ;  /* 0x0075800b06007988 */ /* 0x000fe80008000405 */
[----:B---3--:R0:W-:Y:S04]  /*4ab80*/  STL [R1+0x2fa0], R9 ;  /* 0x002fa00901007387 */ /* 0x0081e80000100800 */
[----:B0-----:R-:W2:Y:S04]  /*4ab90*/  LDL.LU R9, [R1+0x278] ;  /* 0x0002780001097983 */ /* 0x001ea80000300800 */
        /* <DEDUP_REMOVED lines=22> */
[----:B----4-:R0:W-:Y:S04]  /*4ad00*/  STS.U16 [R6+UR5+0x7980], R5 ;  /* 0x0079800506007988 */ /* 0x0101e80008000405 */
[----:B------:R-:W4:Y:S04]  /*4ad10*/  LDL.LU R28, [R1+0x64] ;  /* 0x00006400011c7983 */ /* 0x000f280000300800 */
[----:B------:R1:W-:Y:S04]  /*4ad20*/  STS.U16 [R6+UR5+0x7d80], R7 ;  /* 0x007d800706007988 */ /* 0x0003e80008000405 */
[----:B0-----:R-:W4:Y:S04]  /*4ad30*/  LDL.LU R5, [R1+0x5c] ;  /* 0x00005c0001057983 */ /* 0x001f280000300800 */
[----:B------:R-:W4:Y:S04]  /*4ad40*/  LDL.LU R3, [R1+0x54] ;  /* 0x0000540001037983 */ /* 0x000f280000300800 */
[----:B------:R-:W4:Y:S04]  /*4ad50*/  LDL.LU R4, [R1+0x34] ;  /* 0x0000340001047983 */ /* 0x000f280000300800 */
[----:B-1----:R-:W4:Y:S04]  /*4ad60*/  LDL.LU R7, [R1+0xc] ;  /* 0x00000c0001077983 */ /* 0x002f280000300800 */
[----:B--2---:R0:W-:Y:S04]  /*4ad70*/  STS.U16 [R6+UR5+0x8180], R9 ;  /* 0x0081800906007988 */ /* 0x0041e80008000405 */
[----:B0-----:R-:W2:Y:S04]  /*4ad80*/  LDL.LU R9, [R1+0x2fa0] ;  /* 0x002fa00001097983 */ /* 0x001ea80000300800 */
[----:B--2---:R0:W-:Y:S04]  /*4ad90*/  STS.U16 [R6+UR5+0x8580], R9 ;  /* 0x0085800906007988 */ /* 0x0041e80008000405 */
[----:B---3--:R1:W-:Y:S04]  /*4ada0*/  STS.U16 [R6+UR5+0x8980], R10 ;  /* 0x0089800a06007988 */ /* 0x0083e80008000405 */
[----:B------:R2:W-:Y:S04]  /*4adb0*/  STS.U16 [R6+UR5+0x8d80], R11 ;  /* 0x008d800b06007988 */ /* 0x0005e80008000405 */
[----:B------:R3:W-:Y:S04]  /*4adc0*/  STS.U16 [R6+UR5+0x9180], R12 ;  /* 0x0091800c06007988 */ /* 0x0007e80008000405 */
[----:B0-----:R-:W4:Y:S04]  /*4add0*/  LDL.LU R9, [R1+0x2f9c] ;  /* 0x002f9c0001097983 */ /* 0x001f280000300800 */
[----:B-1----:R-:W4:Y:S04]  /*4ade0*/  LDL.LU R10, [R1+0x2f98] ;  /* 0x002f9800010a7983 */ /* 0x002f280000300800 */
[----:B--2---:R-:W2:Y:S04]  /*4adf0*/  LDL.LU R11, [R1+0x2f94] ;  /* 0x002f9400010b7983 */ /* 0x004ea80000300800 */
[----:B---3--:R-:W3:Y:S04]  /*4ae00*/  LDL.LU R12, [R1+0x48c] ;  /* 0x00048c00010c7983 */ /* 0x008ee80000300800 */
[----:B---3--:R0:W-:Y:S04]  /*4ae10*/  STL [R1+0x2f88], R12 ;  /* 0x002f880c01007387 */ /* 0x0081e80000100800 */
[----:B0-----:R-:W3:Y:S04]  /*4ae20*/  LDL.LU R12, [R1+0x4f0] ;  /* 0x0004f000010c7983 */ /* 0x001ee80000300800 */
        /* <DEDUP_REMOVED lines=19> */
[----:B0-----:R-:W3:Y:S01]  /*4af60*/  LDL.LU R12, [R1+0x504] ;  /* 0x00050400010c7983 */ /* 0x001ee20000300800 */
[----:B------:R-:W0:Y:S03]  /*4af70*/  S2R R8, SR_TID.X ;  /* 0x0000000000087919 */ /* 0x000e260000002100 */
[----:B------:R-:W-:Y:S04]  /*4af80*/  STS.U16 [R6+UR5+0xdd80], R26 ;  /* 0x00dd801a06007988 */ /* 0x000fe80008000405 */
[----:B----4-:R-:W-:Y:S04]  /*4af90*/  STS.U16 [R6+UR5+0xe180], R28 ;  /* 0x00e1801c06007988 */ /* 0x010fe80008000405 */
[----:B------:R0:W-:Y:S04]  /*4afa0*/  STS.U16 [R6+UR5+0xe580], R5 ;  /* 0x00e5800506007988 */ /* 0x0001e80008000405 */
[----:B------:R-:W-:Y:S04]  /*4afb0*/  STS.U16 [R6+UR5+0xe980], R3 ;  /* 0x00e9800306007988 */ /* 0x000fe80008000405 */
[----:B------:R1:W-:Y:S04]  /*4afc0*/  STS.U16 [R6+UR5+0xed80], R4 ;  /* 0x00ed800406007988 */ /* 0x0003e80008000405 */
[----:B------:R-:W-:Y:S01]  /*4afd0*/  STS.U16 [R6+UR5+0xf180], R7 ;  /* 0x00f1800706007988 */ /* 0x000fe20008000405 */
[----:B0-----:R-:W-:-:S05]  /*4afe0*/  LOP3.LUT R5, R8, 0x3f, RZ, 0xc0, !PT ;  /* 0x0000003f08057812 */ /* 0x001fca00078ec0ff */
[----:B-1----:R-:W-:Y:S01]  /*4aff0*/  IMAD.SHL.U32 R4, R5, 0x2, RZ ;  /* 0x0000000205047824 */ /* 0x002fe200078e00ff */
        /* <DEDUP_REMOVED lines=11> */
[----:B0-----:R-:W-:-:S03]  /*4b0b0*/  LOP3.LUT R12, R8, 0x3f, RZ, 0xc0, !PT ;  /* 0x0000003f080c7812 */ /* 0x001fc600078ec0ff */
[----:B------:R-:W4:Y:S04]  /*4b0c0*/  LDL.LU R19, [R1+0x3a0] ;  /* 0x0003a00001137983 */ /* 0x000f280000300800 */
[----:B------:R-:W4:Y:S04]  /*4b0d0*/  LDL.LU R17, [R1+0x38c] ;  /* 0x00038c0001117983 */ /* 0x000f280000300800 */
[----:B------:R-:W4:Y:S04]  /*4b0e0*/  LDL.LU R16, [R1+0x378] ;  /* 0x0003780001107983 */ /* 0x000f280000300800 */
[----:B------:R-:W4:Y:S04]  /*4b0f0*/  LDL.LU R18, [R1+0x364] ;  /* 0x0003640001127983 */ /* 0x000f280000300800 */
[----:B------:R-:W4:Y:S01]  /*4b100*/  LDL.LU R20, [R1+0x350] ;  /* 0x0003500001147983 */ /* 0x000f220000300800 */
[----:B------:R-:W-:-:S03]  /*4b110*/  IMAD.SHL.U32 R12, R12, 0x2, RZ ;  /* 0x000000020c0c7824 */ /* 0x000fc600078e00ff */
        /* <DEDUP_REMOVED lines=9> */
[----:B------:R0:W-:Y:S04]  /*4b1b0*/  STL [R1+0x2f78], R5 ;  /* 0x002f780501007387 */ /* 0x0001e80000100800 */
[----:B--2---:R1:W-:Y:S04]  /*4b1c0*/  STS.U16 [R12+UR5+0xf580], R11 ;  /* 0x00f5800b0c007988 */ /* 0x0043e80008000405 */
[----:B------:R2:W-:Y:S04]  /*4b1d0*/  STS.U16 [R12+UR5+0xf980], R10 ;  /* 0x00f9800a0c007988 */ /* 0x0005e80008000405 */
[----:B------:R2:W-:Y:S04]  /*4b1e0*/  STS.U16 [R12+UR5+0xfd80], R9 ;  /* 0x00fd80090c007988 */ /* 0x0005e80008000405 */
[----:B0-----:R-:W3:Y:S04]  /*4b1f0*/  LDL.LU R5, [R1+0x4a0] ;  /* 0x0004a00001057983 */ /* 0x001ee80000300800 */
[----:B-1----:R-:W4:Y:S04]  /*4b200*/  LDL.LU R11, [R1+0x4b4] ;  /* 0x0004b400010b7983 */ /* 0x002f280000300800 */
[----:B--2---:R-:W2:Y:S04]  /*4b210*/  LDL.LU R10, [R1+0x4c8] ;  /* 0x0004c800010a7983 */ /* 0x004ea80000300800 */
[----:B------:R-:W3:Y:S01]  /*4b220*/  LDL.LU R12, [R1+0x2f90] ;  /* 0x002f9000010c7983 */ /* 0x000ee20000300800 */
[----:B------:R-:W-:-:S03]  /*4b230*/  LOP3.LUT R4, R4, 0x40, RZ, 0x3c, !PT ;  /* 0x0000004004047812 */ /* 0x000fc600078e3cff */
[----:B------:R-:W4:Y:S04]  /*4b240*/  LDL.LU R9, [R1+0x4dc] ;  /* 0x0004dc0001097983 */ /* 0x000f280000300800 */
[----:B---3--:R0:W-:Y:S04]  /*4b250*/  STS.U16 [R4+UR5+0x200], R12 ;  /* 0x0002000c04007988 */ /* 0x0081e80008000405 */
[----:B0-----:R-:W3:Y:S04]  /*4b260*/  LDL.LU R12, [R1+0x2f8c] ;  /* 0x002f8c00010c7983 */ /* 0x001ee80000300800 */
[----:B---3--:R0:W-:Y:S04]  /*4b270*/  STS.U16 [R4+UR5+0x600], R12 ;  /* 0x0006000c04007988 */ /* 0x0081e80008000405 */
[----:B----4-:R-:W-:Y:S04]  /*4b280*/  STS.U16 [R4+UR5+0xa00], R9 ;  /* 0x000a000904007988 */ /* 0x010fe80008000405 */
[----:B--2---:R-:W-:Y:S04]  /*4b290*/  STS.U16 [R4+UR5+0xe00], R10 ;  /* 0x000e000a04007988 */ /* 0x004fe80008000405 */
[----:B------:R-:W-:Y:S04]  /*4b2a0*/  STS.U16 [R4+UR5+0x1200], R11 ;  /* 0x0012000b04007988 */ /* 0x000fe80008000405 */
[----:B------:R1:W-:Y:S04]  /*4b2b0*/  STS.U16 [R4+UR5+0x1600], R5 ;  /* 0x0016000504007988 */ /* 0x0003e80008000405 */
[----:B0-----:R-:W2:Y:S04]  /*4b2c0*/  LDL.LU R12, [R1+0x2f88] ;  /* 0x002f8800010c7983 */ /* 0x001ea80000300800 */
[----:B-1----:R-:W3:Y:S04]  /*4b2d0*/  LDL.LU R5, [R1+0x260] ;  /* 0x0002600001057983 */ /* 0x002ee80000300800 */
[----:B---3--:R0:W-:Y:S04]  /*4b2e0*/  STL [R1+0x2f7c], R5 ;  /* 0x002f7c0501007387 */ /* 0x0081e80000100800 */
[----:B0-----:R-:W3:Y:S04]  /*4b2f0*/  LDL.LU R5, [R1+0x274] ;  /* 0x0002740001057983 */ /* 0x001ee80000300800 */
[----:B---3--:R0:W-:Y:S04]  /*4b300*/  STL [R1+0x2f80], R5 ;  /* 0x002f800501007387 */ /* 0x0081e80000100800 */
[----:B0-----:R-:W3:Y:S04]  /*4b310*/  LDL.LU R5, [R1+0x288] ;  /* 0x0002880001057983 */ /* 0x001ee80000300800 */
        /* <DEDUP_REMOVED lines=64> */
[----:B0-----:R-:W4:Y:S04]  /*4b720*/  LDL.LU R5, [R1+0x2f78] ;  /* 0x002f780001057983 */ /* 0x001f280000300800 */
[----:B-1----:R-:W4:Y:S04]  /*4b730*/  LDL.LU R6, [R1+0x2f74] ;  /* 0x002f740001067983 */ /* 0x002f280000300800 */
[----:B--2---:R-:W2:Y:S04]  /*4b740*/  LDL.LU R7, [R1+0x2f70] ;  /* 0x002f700001077983 */ /* 0x004ea80000300800 */
[----:B---3--:R-:W3:Y:S04]  /*4b750*/  LDL.LU R8, [R1+0x2f6c] ;  /* 0x002f6c0001087983 */ /* 0x008ee80000300800 */
[----:B----4-:R-:W4:Y:S04]  /*4b760*/  LDL.LU R9, [R1+0x49c] ;  /* 0x00049c0001097983 */ /* 0x010f280000300800 */
[----:B----4-:R0:W-:Y:S04]  /*4b770*/  STL [R1+0x2f64], R9 ;  /* 0x002f640901007387 */ /* 0x0101e80000100800 */
[----:B0-----:R-:W4:Y:S04]  /*4b780*/  LDL.LU R9, [R1+0x4ec] ;  /* 0x0004ec0001097983 */ /* 0x001f280000300800 */
        /* <DEDUP_REMOVED lines=16> */
[----:B----4-:R0:W-:Y:S04]  /*4b890*/  STL [R1+0x2f68], R9 ;  /* 0x002f680901007387 */ /* 0x0101e80000100800 */
        /* <DEDUP_REMOVED lines=13> */
[----:B------:R-:W4:Y:S04]  /*4b970*/  LDL.LU R23, [R1+0x3b0] ;  /* 0x0003b00001177983 */ /* 0x000f280000300800 */
[----:B------:R2:W-:Y:S04]  /*4b980*/  STS.U16 [R4+UR5+0xe200], R22 ;  /* 0x00e2001604007988 */ /* 0x0005e80008000405 */
[----:B------:R-:W4:Y:S04]  /*4b990*/  LDL.LU R21, [R1+0x39c] ;  /* 0x00039c0001157983 */ /* 0x000f280000300800 */
[----:B------:R-:W-:Y:S04]  /*4b9a0*/  STS.U16 [R4+UR5+0xe600], R24 ;  /* 0x00e6001804007988 */ /* 0x000fe80008000405 */
[----:B------:R-:W4:Y:S04]  /*4b9b0*/  LDL.LU R2, [R1+0x388] ;  /* 0x0003880001027983 */ /* 0x000f280000300800 */
[----:B------:R-:W-:Y:S04]  /*4b9c0*/  STS.U16 [R4+UR5+0xea00], R26 ;  /* 0x00ea001a04007988 */ /* 0x000fe80008000405 */
[----:B------:R-:W4:Y:S04]  /*4b9d0*/  LDL.LU R19, [R1+0x374] ;  /* 0x0003740001137983 */ /* 0x000f280000300800 */
[----:B------:R3:W-:Y:S04]  /*4b9e0*/  STS.U16 [R4+UR5+0xee00], R28 ;  /* 0x00ee001c04007988 */ /* 0x0007e80008000405 */
[----:B------:R-:W4:Y:S04]  /*4b9f0*/  LDL.LU R17, [R1+0x360] ;  /* 0x0003600001117983 */ /* 0x000f280000300800 */
[----:B------:R3:W-:Y:S04]  /*4ba00*/  STS.U16 [R4+UR5+0xf200], R3 ;  /* 0x00f2000304007988 */ /* 0x0007e80008000405 */
[----:B------:R-:W4:Y:S04]  /*4ba10*/  LDL.LU R16, [R1+0x34c] ;  /* 0x00034c0001107983 */ /* 0x000f280000300800 */
[----:B0-----:R-:W4:Y:S04]  /*4ba20*/  LDL.LU R18, [R1+0x338] ;  /* 0x0003380001127983 */ /* 0x001f280000300800 */
[----:B-1----:R-:W4:Y:S04]  /*4ba30*/  LDL.LU R20, [R1+0x324] ;  /* 0x0003240001147983 */ /* 0x002f280000300800 */
[----:B--2---:R-:W2:Y:S04]  /*4ba40*/  LDL.LU R22, [R1+0x310] ;  /* 0x0003100001167983 */ /* 0x004ea80000300800 */
[----:B---3--:R0:W-:Y:S04]  /*4ba50*/  STS.U16 [R4+UR5+0xf600], R8 ;  /* 0x00f6000804007988 */ /* 0x0081e80008000405 */
[----:B------:R-:W3:Y:S01]  /*4ba60*/  LDL.LU R28, [R1+0x2fc] ;  /* 0x0002fc00011c7983 */ /* 0x000ee20000300800 */
[----:B------:R-:W-:-:S03]  /*4ba70*/  IMAD.SHL.U32 R3, R5, 0x2, RZ ;  /* 0x0000000205037824 */ /* 0x000fc600078e00ff */
[----:B------:R1:W-:Y:S04]  /*4ba80*/  STS.U16 [R4+UR5+0xfa00], R7 ;  /* 0x00fa000704007988 */ /* 0x0003e80008000405 */
[----:B------:R1:W-:Y:S04]  /*4ba90*/  STS.U16 [R4+UR5+0xfe00], R6 ;  /* 0x00fe000604007988 */ /* 0x0003e80008000405 */
[----:B0-----:R-:W2:Y:S01]  /*4baa0*/  LDL.LU R8, [R1+0x4b0] ;  /* 0x0004b00001087983 */ /* 0x001ea20000300800 */
[----:B------:R-:W-:-:S03]  /*4bab0*/  LOP3.LUT R3, R3, 0x50, RZ, 0x3c, !PT ;  /* 0x0000005003037812 */ /* 0x000fc600078e3cff */
[----:B-1----:R-:W3:Y:S04]  /*4bac0*/  LDL.LU R7, [R1+0x4c4] ;  /* 0x0004c40001077983 */ /* 0x002ee80000300800 */
[----:B------:R-:W2:Y:S04]  /*4bad0*/  LDL.LU R6, [R1+0x4d8] ;  /* 0x0004d80001067983 */ /* 0x000ea80000300800 */
[----:B------:R-:W3:Y:S04]  /*4bae0*/  LDL.LU R24, [R1+0x2e8] ;  /* 0x0002e80001187983 */ /* 0x000ee80000300800 */
[----:B------:R-:W3:Y:S04]  /*4baf0*/  LDL.LU R26, [R1+0x2d4] ;  /* 0x0002d400011a7983 */ /* 0x000ee80000300800 */
[----:B------:R-:W3:Y:S04]  /*4bb00*/  LDL.LU R4, [R1+0x2c0] ;  /* 0x0002c00001047983 */ /* 0x000ee80000300800 */
[----:B------:R-:W3:Y:S04]  /*4bb10*/  LDL.LU R5, [R1+0x2ac] ;  /* 0x0002ac0001057983 */ /* 0x000ee80000300800 */
[----:B----4-:R0:W-:Y:S04]  /*4bb20*/  STS.U16 [R3+UR5+0x280], R9 ;  /* 0x0002800903007988 */ /* 0x0101e80008000405 */
[----:B0-----:R-:W4:Y:S04]  /*4bb30*/  LDL.LU R9, [R1+0x2f68] ;  /* 0x002f680001097983 */ /* 0x001f280000300800 */
[----:B----4-:R0:W-:Y:S04]  /*4bb40*/  STS.U16 [R3+UR5+0x680], R9 ;  /* 0x0006800903007988 */ /* 0x0101e80008000405 */
[----:B0-----:R-:W4:Y:S04]  /*4bb50*/  LDL.LU R9, [R1+0x2f64] ;  /* 0x002f640001097983 */ /* 0x001f280000300800 */
[----:B--2---:R-:W-:Y:S04]  /*4bb60*/  STS.U16 [R3+UR5+0xa80], R6 ;  /* 0x000a800603007988 */ /* 0x004fe80008000405 */
[----:B---3--:R-:W-:Y:S04]  /*4bb70*/  STS.U16 [R3+UR5+0xe80], R7 ;  /* 0x000e800703007988 */ /* 0x008fe80008000405 */
[----:B------:R-:W-:Y:S04]  /*4bb80*/  STS.U16 [R3+UR5+0x1280], R8 ;  /* 0x0012800803007988 */ /* 0x000fe80008000405 */
        /* <DEDUP_REMOVED lines=21> */
[----:B------:R-:W-:Y:S04]  /*4bce0*/  STS.U16 [R3+UR5+0x6a80], R24 ;  /* 0x006a801803007988 */ /* 0x000fe80008000405 */
[----:B------:R-:W-:Y:S04]  /*4bcf0*/  STS.U16 [R3+UR5+0x6e80], R26 ;  /* 0x006e801a03007988 */ /* 0x000fe80008000405 */
[----:B------:R1:W-:Y:S04]  /*4bd00*/  STS.U16 [R3+UR5+0x7280], R4 ;  /* 0x0072800403007988 */ /* 0x0003e80008000405 */
[----:B0-----:R-:W2:Y:S04]  /*4bd10*/  LDL.LU R28, [R1+0x298] ;  /* 0x00029800011c7983 */ /* 0x001ea80000300800 */
[----:B-1----:R-:W3:Y:S04]  /*4bd20*/  LDL.LU R4, [R1+0x25c] ;  /* 0x00025c0001047983 */ /* 0x002ee80000300800 */
[----:B---3--:R0:W-:Y:S04]  /*4bd30*/  STL [R1+0x2f5c], R4 ;  /* 0x002f5c0401007387 */ /* 0x0081e80000100800 */
[----:B0-----:R-:W3:Y:S04]  /*4bd40*/  LDL.LU R4, [R1+0x270] ;  /* 0x0002700001047983 */ /* 0x001ee80000300800 */
        /* <DEDUP_REMOVED lines=33> */
[----:B---3--:R0:W-:Y:S04]  /*4bf60*/  STS.U16 [R3+UR5+0x8280], R4 ;  /* 0x0082800403007988 */ /* 0x0081e80008000405 */
[----:B0-----:R-:W3:Y:S04]  /*4bf70*/  LDL.LU R4, [R1+0x2f5c] ;  /* 0x002f5c0001047983 */ /* 0x001ee80000300800 */
[----:B---3--:R0:W-:Y:S04]  /*4bf80*/  STS.U16 [R3+UR5+0x8680], R4 ;  /* 0x0086800403007988 */ /* 0x0081e80008000405 */
[----:B----4-:R1:W-:Y:S04]  /*4bf90*/  STS.U16 [R3+UR5+0x8a80], R5 ;  /* 0x008a800503007988 */ /* 0x0103e80008000405 */
[----:B0-----:R-:W3:Y:S04]  /*4bfa0*/  LDL.LU R4, [R1+0x2f58] ;  /* 0x002f580001047983 */ /* 0x001ee80000300800 */
[----:B-1----:R-:W4:Y:S04]  /*4bfb0*/  LDL.LU R5, [R1+0x2f54] ;  /* 0x002f540001057983 */ /* 0x002f280000300800 */
[----:B------:R0:W-:Y:S04]  /*4bfc0*/  STS.U16 [R3+UR5+0x8e80], R6 ;  /* 0x008e800603007988 */ /* 0x0001e80008000405 */
        /* <DEDUP_REMOVED lines=19> */
[----:B0-----:R-:W3:Y:S04]  /*4c100*/  LDL.LU R6, [R1+0x4d4] ;  /* 0x0004d40001067983 */ /* 0x001ee80000300800 */
[----:B-1----:R-:W3:Y:S04]  /*4c110*/  LDL.LU R7, [R1+0x4c0] ;  /* 0x0004c00001077983 */ /* 0x002ee80000300800 */
[----:B--2---:R-:W2:Y:S04]  /*4c120*/  LDL.LU R8, [R1+0x4ac] ;  /* 0x0004ac0001087983 */ /* 0x004ea80000300800 */
[----:B------:R-:W2:Y:S04]  /*4c130*/  LDL.LU R9, [R1+0x498] ;  /* 0x0004980001097983 */ /* 0x000ea80000300800 */
[----:B------:R-:W2:Y:S04]  /*4c140*/  LDL.LU R10, [R1+0x484] ;  /* 0x00048400010a7983 */ /* 0x000ea80000300800 */
[----:B------:R-:W2:Y:S04]  /*4c150*/  LDL.LU R11, [R1+0x470] ;  /* 0x00047000010b7983 */ /* 0x000ea80000300800 */
[----:B------:R-:W2:Y:S04]  /*4c160*/  LDL.LU R12, [R1+0x45c] ;  /* 0x00045c00010c7983 */ /* 0x000ea80000300800 */
[----:B------:R-:W2:Y:S04]  /*4c170*/  LDL.LU R13, [R1+0x448] ;  /* 0x00044800010d7983 */ /* 0x000ea80000300800 */
[----:B------:R-:W2:Y:S01]  /*4c180*/  LDL.LU R29, [R1+0x434] ;  /* 0x00043400011d7983 */ /* 0x000ea20000300800 */
        /* <DEDUP_REMOVED lines=14> */
[----:B------:R0:W-:Y:S04]  /*4c270*/  STS.U16 [R3+UR5+0xee80], R26 ;  /* 0x00ee801a03007988 */ /* 0x0001e80008000405 */
[----:B------:R0:W-:Y:S04]  /*4c280*/  STS.U16 [R3+UR5+0xf280], R28 ;  /* 0x00f2801c03007988 */ /* 0x0001e80008000405 */
[----:B-1----:R-:W2:Y:S04]  /*4c290*/  LDL.LU R16, [R1+0x35c] ;  /* 0x00035c0001107983 */ /* 0x002ea80000300800 */
[----:B0-----:R-:W2:Y:S04]  /*4c2a0*/  LDL.LU R18, [R1+0x348] ;  /* 0x0003480001127983 */ /* 0x001ea80000300800 */
[----:B------:R-:W2:Y:S04]  /*4c2b0*/  LDL.LU R20, [R1+0x334] ;  /* 0x0003340001147983 */ /* 0x000ea80000300800 */
[----:B------:R-:W2:Y:S04]  /*4c2c0*/  LDL.LU R22, [R1+0x320] ;  /* 0x0003200001167983 */ /* 0x000ea80000300800 */
[----:B------:R-:W2:Y:S04]  /*4c2d0*/  LDL.LU R26, [R1+0x30c] ;  /* 0x00030c00011a7983 */ /* 0x000ea80000300800 */
[----:B------:R-:W2:Y:S01]  /*4c2e0*/  LDL.LU R28, [R1+0x2f8] ;  /* 0x0002f800011c7983 */ /* 0x000ea20000300800 */
[----:B------:R-:W-:-:S05]  /*4c2f0*/  LOP3.LUT R24, R24, 0x3f, RZ, 0xc0, !PT ;  /* 0x0000003f18187812 */ /* 0x000fca00078ec0ff */
[----:B------:R-:W-:Y:S01]  /*4c300*/  IMAD.SHL.U32 R19, R24, 0x2, RZ ;  /* 0x0000000218137824 */ /* 0x000fe200078e00ff */
[----:B------:R0:W-:Y:S04]  /*4c310*/  STL [R1+0x2f40], R24 ;  /* 0x002f401801007387 */ /* 0x0001e80000100800 */
[----:B0-----:R-:W2:Y:S04]  /*4c320*/  LDL.LU R24, [R1+0x4e8] ;  /* 0x0004e80001187983 */ /* 0x001ea80000300800 */
[----:B----4-:R0:W-:Y:S04]  /*4c330*/  STS.U16 [R3+UR5+0xf680], R5 ;  /* 0x00f6800503007988 */ /* 0x0101e80008000405 */
[----:B---3--:R1:W-:Y:S04]  /*4c340*/  STS.U16 [R3+UR5+0xfa80], R4 ;  /* 0x00fa800403007988 */ /* 0x0083e80008000405 */
[----:B0-----:R-:W3:Y:S04]  /*4c350*/  LDL.LU R5, [R1+0x4fc] ;  /* 0x0004fc0001057983 */ /* 0x001ee80000300800 */
[----:B-1----:R-:W4:Y:S01]  /*4c360*/  LDL.LU R3, [R1+0x2f50] ;  /* 0x002f500001037983 */ /* 0x002f220000300800 */
[----:B------:R-:W0:Y:S01]  /*4c370*/  S2R R4, SR_TID.X ;  /* 0x0000000000047919 */ /* 0x000e220000002100 */
[----:B------:R-:W-:-:S02]  /*4c380*/  LOP3.LUT R19, R19, 0x60, RZ, 0x3c, !PT ;  /* 0x0000006013137812 */ /* 0x000fc400078e3cff */
[----:B0-----:R-:W-:-:S05]  /*4c390*/  LOP3.LUT R4, R4, 0x3f, RZ, 0xc0, !PT ;  /* 0x0000003f04047812 */ /* 0x001fca00078ec0ff */
[----:B------:R-:W-:-:S05]  /*4c3a0*/  IMAD.SHL.U32 R4, R4, 0x2, RZ ;  /* 0x0000000204047824 */ /* 0x000fca00078e00ff */
[----:B------:R-:W-:-:S05]  /*4c3b0*/  LOP3.LUT R4, R4, 0x50, RZ, 0x3c, !PT ;  /* 0x0000005004047812 */ /* 0x000fca00078e3cff */
[----:B----4-:R-:W-:Y:S04]  /*4c3c0*/  STS.U16 [R4+UR5+0xfe80], R3 ;  /* 0x00fe800304007988 */ /* 0x010fe80008000405 */
[----:B---3--:R-:W-:Y:S04]  /*4c3d0*/  STS.U16 [R19+UR5+0x300], R5 ;  /* 0x0003000513007988 */ /* 0x008fe80008000405 */
[----:B--2---:R0:W-:Y:S04]  /*4c3e0*/  STS.U16 [R19+UR5+0x700], R24 ;  /* 0x0007001813007988 */ /* 0x0041e80008000405 */
[----:B0-----:R-:W2:Y:S04]  /*4c3f0*/  LDL.LU R24, [R1+0x2a8] ;  /* 0x0002a80001187983 */ /* 0x001ea80000300800 */
[----:B--2---:R0:W-:Y:S04]  /*4c400*/  STL [R1+0x2f44], R24 ;  /* 0x002f441801007387 */ /* 0x0041e80000100800 */
[----:B0-----:R-:W2:Y:S04]  /*4c410*/  LDL.LU R24, [R1+0x2bc] ;  /* 0x0002bc0001187983 */ /* 0x001ea80000300800 */
[----:B--2---:R0:W-:Y:S04]  /*4c420*/  STL [R1+0x2f48], R24 ;  /* 0x002f481801007387 */ /* 0x0041e80000100800 */
[----:B0-----:R-:W2:Y:S04]  /*4c430*/  LDL.LU R24, [R1+0x2d0] ;  /* 0x0002d00001187983 */ /* 0x001ea80000300800 */
        /* <DEDUP_REMOVED lines=26> */
[----:B------:R-:W4:Y:S04]  /*4c5e0*/  LDL.LU R16, [R1+0x26c] ;  /* 0x00026c0001107983 */ /* 0x000f280000300800 */
[----:B------:R-:W4:Y:S04]  /*4c5f0*/  LDL.LU R18, [R1+0x258] ;  /* 0x0002580001127983 */ /* 0x000f280000300800 */
[----:B------:R0:W-:Y:S04]  /*4c600*/  STS.U16 [R19+UR5+0x6300], R26 ;  /* 0x0063001a13007988 */ /* 0x0001e80008000405 */
[----:B------:R-:W4:Y:S04]  /*4c610*/  LDL.LU R22, [R1+0x244] ;  /* 0x0002440001167983 */ /* 0x000f280000300800 */
        /* <DEDUP_REMOVED lines=22> */
[----:B0-----:R-:W4:Y:S04]  /*4c780*/  LDL.LU R28, [R1+0x1c] ;  /* 0x00001c00011c7983 */ /* 0x001f280000300800 */
        /* <DEDUP_REMOVED lines=41> */
[----:B0-----:R-:W4:Y:S04]  /*4ca20*/  LDL.LU R28, [R1+0x4bc] ;  /* 0x0004bc00011c7983 */ /* 0x001f280000300800 */
[----:B------:R-:W4:Y:S04]  /*4ca30*/  LDL.LU R4, [R1+0x494] ;  /* 0x0004940001047983 */ /* 0x000f280000300800 */
[----:B------:R-:W4:Y:S04]  /*4ca40*/  LDL.LU R14, [R1+0x480] ;  /* 0x00048000010e7983 */ /* 0x000f280000300800 */
[----:B---3--:R0:W-:Y:S04]  /*4ca50*/  STS.U16 [R19+UR5+0xe700], R26 ;  /* 0x00e7001a13007988 */ /* 0x0081e80008000405 */
[----:B--2---:R1:W-:Y:S04]  /*4ca60*/  STS.U16 [R19+UR5+0xeb00], R22 ;  /* 0x00eb001613007988 */ /* 0x0043e80008000405 */
[----:B----4-:R2:W-:Y:S04]  /*4ca70*/  STS.U16 [R19+UR5+0xef00], R18 ;  /* 0x00ef001213007988 */ /* 0x0105e80008000405 */
[----:B------:R3:W-:Y:S04]  /*4ca80*/  STS.U16 [R19+UR5+0xf300], R16 ;  /* 0x00f3001013007988 */ /* 0x0007e80008000405 */
[----:B0-----:R-:W4:Y:S04]  /*4ca90*/  LDL.LU R26, [R1+0x4a8] ;  /* 0x0004a800011a7983 */ /* 0x001f280000300800 */
[----:B-1----:R-:W4:Y:S04]  /*4caa0*/  LDL.LU R22, [R1+0x4d0] ;  /* 0x0004d00001167983 */ /* 0x002f280000300800 */
[----:B--2---:R-:W2:Y:S04]  /*4cab0*/  LDL.LU R18, [R1+0x4e4] ;  /* 0x0004e40001127983 */ /* 0x004ea80000300800 */
[----:B---3--:R-:W3:Y:S04]  /*4cac0*/  LDL.LU R16, [R1+0x4f8] ;  /* 0x0004f80001107983 */ /* 0x008ee80000300800 */
        /* <DEDUP_REMOVED lines=19> */
[----:B------:R0:W-:Y:S04]  /*4cc00*/  STS.U16 [R19+UR5+0xf700], R17 ;  /* 0x00f7001113007988 */ /* 0x0001e80008000405 */
[----:B0-----:R-:W2:Y:S01]  /*4cc10*/  LDL.LU R19, [R1+0x2f24] ;  /* 0x002f240001137983 */ /* 0x001ea20000300800 */
[----:B------:R-:W0:Y:S01]  /*4cc20*/  S2R R17, SR_TID.X ;  /* 0x0000000000117919 */ /* 0x000e220000002100 */
[----:B------:R-:W-:-:S02]  /*4cc30*/  LOP3.LUT R3, R3, 0x70, RZ, 0x3c, !PT ;  /* 0x0000007003037812 */ /* 0x000fc400078e3cff */
[----:B0-----:R-:W-:-:S05]  /*4cc40*/  LOP3.LUT R17, R17, 0x3f, RZ, 0xc0, !PT ;  /* 0x0000003f11117812 */ /* 0x001fca00078ec0ff */
[----:B------:R-:W-:-:S05]  /*4cc50*/  IMAD.SHL.U32 R17, R17, 0x2, RZ ;  /* 0x0000000211117824 */ /* 0x000fca00078e00ff */
[----:B------:R-:W-:-:S05]  /*4cc60*/  LOP3.LUT R17, R17, 0x60, RZ, 0x3c, !PT ;  /* 0x0000006011117812 */ /* 0x000fca00078e3cff */
[----:B--2---:R-:W-:Y:S04]  /*4cc70*/  STS.U16 [R17+UR5+0xfb00], R19 ;  /* 0x00fb001311007988 */ /* 0x004fe80008000405 */
[----:B------:R-:W-:Y:S04]  /*4cc80*/  STS.U16 [R17+UR5+0xff00], R21 ;  /* 0x00ff001511007988 */ /* 0x000fe80008000405 */
[----:B---3--:R-:W-:Y:S04]  /*4cc90*/  STS.U16 [R3+UR5+0x380], R16 ;  /* 0x0003801003007988 */ /* 0x008fe80008000405 */
[----:B------:R-:W-:Y:S04]  /*4cca0*/  STS.U16 [R3+UR5+0x780], R18 ;  /* 0x0007801203007988 */ /* 0x000fe80008000405 */
[----:B----4-:R-:W-:Y:S04]  /*4ccb0*/  STS.U16 [R3+UR5+0xb80], R22 ;  /* 0x000b801603007988 */ /* 0x010fe80008000405 */
[----:B------:R0:W-:Y:S04]  /*4ccc0*/  STS.U16 [R3+UR5+0xf80], R28 ;  /* 0x000f801c03007988 */ /* 0x0001e80008000405 */
[----:B0-----:R-:W2:Y:S04]  /*4ccd0*/  LDL.LU R28, [R1+0x2f4] ;  /* 0x0002f400011c7983 */ /* 0x001ea80000300800 */
[----:B------:R-:W-:Y:S04]  /*4cce0*/  STS.U16 [R3+UR5+0x1380], R26 ;  /* 0x0013801a03007988 */ /* 0x000fe80008000405 */
[----:B------:R-:W-:Y:S04]  /*4ccf0*/  STS.U16 [R3+UR5+0x1780], R4 ;  /* 0x0017800403007988 */ /* 0x000fe80008000405 */
        /* <DEDUP_REMOVED lines=13> */
[----:B------:R-:W-:Y:S04]  /*4cdd0*/  STS.U16 [R3+UR5+0x4b80], R0 ;  /* 0x004b800003007988 */ /* 0x000fe80008000405 */
[----:B------:R0:W-:Y:S04]  /*4cde0*/  STS.U16 [R3+UR5+0x4f80], R27 ;  /* 0x004f801b03007988 */ /* 0x0001e80008000405 */
[----:B------:R4:W-:Y:S04]  /*4cdf0*/  STS.U16 [R3+UR5+0x5380], R25 ;  /* 0x0053801903007988 */ /* 0x0009e80008000405 */
[----:B------:R4:W-:Y:S04]  /*4ce00*/  STS.U16 [R3+UR5+0x5780], R23 ;  /* 0x0057801703007988 */ /* 0x0009e80008000405 */
[----:B------:R-:W-:Y:S04]  /*4ce10*/  STS.U16 [R3+UR5+0x5b80], R2 ;  /* 0x005b800203007988 */ /* 0x000fe80008000405 */
[----:B-1----:R-:W3:Y:S04]  /*4ce20*/  LDL.LU R15, [R1+0x2cc] ;  /* 0x0002cc00010f7983 */ /* 0x002ee80000300800 */
[----:B------:R-:W3:Y:S04]  /*4ce30*/  LDL.LU R29, [R1+0x2b8] ;  /* 0x0002b800011d7983 */ /* 0x000ee80000300800 */
[----:B0-----:R-:W3:Y:S04]  /*4ce40*/  LDL.LU R27, [R1+0x2a4] ;  /* 0x0002a400011b7983 */ /* 0x001ee80000300800 */
[----:B------:R0:W-:Y:S04]  /*4ce50*/  STS.U16 [R3+UR5+0x5f80], R20 ;  /* 0x005f801403007988 */ /* 0x0001e80008000405 */
[----:B----4-:R-:W4:Y:S04]  /*4ce60*/  LDL.LU R25, [R1+0x290] ;  /* 0x0002900001197983 */ /* 0x010f280000300800 */
[----:B------:R-:W4:Y:S04]  /*4ce70*/  LDL.LU R23, [R1+0x27c] ;  /* 0x00027c0001177983 */ /* 0x000f280000300800 */
[----:B------:R1:W-:Y:S04]  /*4ce80*/  STS.U16 [R3+UR5+0x6380], R24 ;  /* 0x0063801803007988 */ /* 0x0003e80008000405 */
[----:B0-----:R-:W4:Y:S04]  /*4ce90*/  LDL.LU R20, [R1+0x268] ;  /* 0x0002680001147983 */ /* 0x001f280000300800 */
[----:B-1----:R-:W4:Y:S04]  /*4cea0*/  LDL.LU R24, [R1+0x254] ;  /* 0x0002540001187983 */ /* 0x002f280000300800 */
[----:B------:R-:W4:Y:S04]  /*4ceb0*/  LDL.LU R2, [R1+0x240] ;  /* 0x0002400001027983 */ /* 0x000f280000300800 */
[----:B--2---:R0:W-:Y:S04]  /*4cec0*/  STS.U16 [R3+UR5+0x6780], R28 ;  /* 0x0067801c03007988 */ /* 0x0041e80008000405 */
[----:B0-----:R-:W2:Y:S04]  /*4ced0*/  LDL.LU R28, [R1+0x22c] ;  /* 0x00022c00011c7983 */ /* 0x001ea80000300800 */
        /* <DEDUP_REMOVED lines=17> */
[----:B---3--:R0:W-:Y:S04]  /*4cff0*/  STS.U16 [R3+UR5+0x6b80], R14 ;  /* 0x006b800e03007988 */ /* 0x0081e80008000405 */
[----:B------:R-:W3:Y:S04]  /*4d000*/  LDL.LU R12, [R1+0x88] ;  /* 0x00008800010c7983 */ /* 0x000ee80000300800 */
[----:B------:R1:W-:Y:S04]  /*4d010*/  STS.U16 [R3+UR5+0x6f80], R15 ;  /* 0x006f800f03007988 */ /* 0x0003e80008000405 */
[----:B------:R1:W-:Y:S04]  /*4d020*/  STS.U16 [R3+UR5+0x7380], R29 ;  /* 0x0073801d03007988 */ /* 0x0003e80008000405 */
[----:B------:R1:W-:Y:S04]  /*4d030*/  STS.U16 [R3+UR5+0x7780], R27 ;  /* 0x0077801b03007988 */ /* 0x0003e80008000405 */
[----:B----4-:R4:W-:Y:S04]  /*4d040*/  STS.U16 [R3+UR5+0x7b80], R25 ;  /* 0x007b801903007988 */ /* 0x0109e80008000405 */
[----:B------:R4:W-:Y:S04]  /*4d050*/  STS.U16 [R3+UR5+0x7f80], R23 ;  /* 0x007f801703007988 */ /* 0x0009e80008000405 */
[----:B0-----:R-:W3:Y:S04]  /*4d060*/  LDL.LU R14, [R1+0x4c] ;  /* 0x00004c00010e7983 */ /* 0x001ee80000300800 */
[----:B-1----:R-:W3:Y:S04]  /*4d070*/  LDL.LU R15, [R1+0x24] ;  /* 0x00002400010f7983 */ /* 0x002ee80000300800 */
[----:B------:R-:W3:Y:S04]  /*4d080*/  LDL.LU R29, [R1+0x2f20] ;  /* 0x002f2000011d7983 */ /* 0x000ee80000300800 */
[----:B------:R-:W3:Y:S04]  /*4d090*/  LDL.LU R27, [R1+0x2f1c] ;  /* 0x002f1c00011b7983 */ /* 0x000ee80000300800 */
[----:B----4-:R-:W4:Y:S04]  /*4d0a0*/  LDL.LU R25, [R1+0x2f18] ;  /* 0x002f180001197983 */ /* 0x010f280000300800 */
[----:B------:R-:W4:Y:S04]  /*4d0b0*/  LDL.LU R23, [R1+0x2f14] ;  /* 0x002f140001177983 */ /* 0x000f280000300800 */
[----:B------:R0:W-:Y:S04]  /*4d0c0*/  STS.U16 [R3+UR5+0x8380], R20 ;  /* 0x0083801403007988 */ /* 0x0001e80008000405 */
[----:B------:R1:W-:Y:S04]  /*4d0d0*/  STS.U16 [R3+UR5+0x8780], R24 ;  /* 0x0087801803007988 */ /* 0x0003e80008000405 */
[----:B------:R1:W-:Y:S04]  /*4d0e0*/  STS.U16 [R3+UR5+0x8b80], R2 ;  /* 0x008b800203007988 */ /* 0x0003e80008000405 */
[----:B0-----:R-:W4:Y:S04]  /*4d0f0*/  LDL.LU R20, [R1+0x2f10] ;  /* 0x002f100001147983 */ /* 0x001f280000300800 */
[----:B-1----:R-:W4:Y:S04]  /*4d100*/  LDL.LU R24, [R1+0x2f0c] ;  /* 0x002f0c0001187983 */ /* 0x002f280000300800 */
[----:B------:R-:W4:Y:S04]  /*4d110*/  LDL.LU R2, [R1+0x50c] ;  /* 0x00050c0001027983 */ /* 0x000f280000300800 */
[----:B--2---:R0:W-:Y:S04]  /*4d120*/  STS.U16 [R3+UR5+0x8f80], R28 ;  /* 0x008f801c03007988 */ /* 0x0041e80008000405 */
[----:B0-----:R-:W2:Y:S04]  /*4d130*/  LDL.LU R28, [R1+0x2f08] ;  /* 0x002f0800011c7983 */ /* 0x001ea80000300800 */
        /* <DEDUP_REMOVED lines=15> */
[----:B0-----:R-:W4:Y:S04]  /*4d230*/  LDL R0, [R1+0x5ec] ;  /* 0x0005ec0001007983 */ /* 0x001f280000100800 */
[----:B-1----:R-:W4:Y:S04]  /*4d240*/  LDL R13, [R1+0x5e0] ;  /* 0x0005e000010d7983 */ /* 0x002f280000100800 */
[----:B------:R-:W-:Y:S04]  /*4d250*/  STS.U16 [R3+UR5+0xcf80], R10 ;  /* 0x00cf800a03007988 */ /* 0x000fe80008000405 */
[----:B------:R-:W-:Y:S04]  /*4d260*/  STS.U16 [R3+UR5+0xd380], R11 ;  /* 0x00d3800b03007988 */ /* 0x000fe80008000405 */
[----:B---3--:R-:W-:Y:S04]  /*4d270*/  STS.U16 [R3+UR5+0xd780], R12 ;  /* 0x00d7800c03007988 */ /* 0x008fe80008000405 */
[----:B------:R-:W-:Y:S04]  /*4d280*/  STS.U16 [R3+UR5+0xdb80], R14 ;  /* 0x00db800e03007988 */ /* 0x000fe80008000405 */
[----:B------:R-:W-:Y:S04]  /*4d290*/  STS.U16 [R3+UR5+0xdf80], R15 ;  /* 0x00df800f03007988 */ /* 0x000fe80008000405 */
[----:B--2---:R-:W-:Y:S04]  /*4d2a0*/  STS.U16 [R3+UR5+0xe380], R28 ;  /* 0x00e3801c03007988 */ /* 0x004fe80008000405 */
[----:B----4-:R-:W-:Y:S04]  /*4d2b0*/  STS.U16 [R3+UR5+0xe780], R24 ;  /* 0x00e7801803007988 */ /* 0x010fe80008000405 */
[----:B------:R-:W-:Y:S04]  /*4d2c0*/  STS.U16 [R3+UR5+0xeb80], R20 ;  /* 0x00eb801403007988 */ /* 0x000fe80008000405 */
[----:B------:R-:W-:Y:S04]  /*4d2d0*/  STS.U16 [R3+UR5+0xef80], R23 ;  /* 0x00ef801703007988 */ /* 0x000fe80008000405 */
[----:B------:R-:W-:Y:S04]  /*4d2e0*/  STS.U16 [R3+UR5+0xf380], R25 ;  /* 0x00f3801903007988 */ /* 0x000fe80008000405 */
[----:B------:R-:W-:Y:S04]  /*4d2f0*/  STS.U16 [R3+UR5+0xf780], R27 ;  /* 0x00f7801b03007988 */ /* 0x000fe80008000405 */
[----:B------:R-:W-:Y:S04]  /*4d300*/  STS.U16 [R3+UR5+0xfb80], R29 ;  /* 0x00fb801d03007988 */ /* 0x000fe80008000405 */
[----:B------:R-:W-:Y:S01]  /*4d310*/  STS.U16 [R3+UR5+0xff80], R2 ;  /* 0x00ff800203007988 */ /* 0x000fe20008000405 */
[----:B------:R-:W-:Y:S06]  /*4d320*/  BAR.SYNC.DEFER_BLOCKING 0x0 ;  /* 0x0000000000007b1d */ /* 0x000fec0000010000 */
[----:B------:R-:W0:Y:S04]  /*4d330*/  LDSM.16.M88.4 R4, [R13+UR5] ;  /* 0x000000050d04783b */ /* 0x000e280008000200 */
[----:B------:R-:W-:Y:S04]  /*4d340*/  LDSM.16.M88.4 R24, [R13+UR5+0x1000] ;  /* 0x001000050d18783b */ /* 0x000fe80008000200 */
[----:B------:R-:W-:Y:S04]  /*4d350*/  LDSM.16.M88.4 R20, [R13+UR5+0x1800] ;  /* 0x001800050d14783b */ /* 0x000fe80008000200 */
[----:B------:R-:W-:Y:S04]  /*4d360*/  LDSM.16.MT88.4 R16, [R0+UR5+0x10000] ;  /* 0x010000050010783b */ /* 0x000fe80008004200 */
[----:B0-----:R-:W-:Y:S01]  /*4d370*/  STL.64 [R1+0x1a0], R4 ;  /* 0x0001a00401007387 */ /* 0x001fe20000100a00 */
[----:B------:R-:W-:-:S03]  /*4d380*/  IMAD.MOV.U32 R9, RZ, RZ, R4 ;  /* 0x000000ffff097224 */ /* 0x000fc600078e0004 */
[----:B------:R-:W-:Y:S01]  /*4d390*/  STL.64 [R1+0x1a8], R6 ;  /* 0x0001a80601007387 */ /* 0x000fe20000100a00 */
[----:B------:R-:W-:-:S03]  /*4d3a0*/  IMAD.MOV.U32 R8, RZ, RZ, R5 ;  /* 0x000000ffff087224 */ /* 0x000fc600078e0005 */
[----:B------:R-:W0:Y:S04]  /*4d3b0*/  LDSM.16.M88.4 R4, [R13+UR5+0x800] ;  /* 0x000800050d04783b */ /* 0x000e280008000200 */
[----:B0-----:R-:W-:Y:S04]  /*4d3c0*/  STL.64 [R1+0x190], R4 ;  /* 0x0001900401007387 */ /* 0x001fe80000100a00 */
[----:B------:R-:W-:Y:S04]  /*4d3d0*/  STL.64 [R1+0x198], R6 ;  /* 0x0001980601007387 */ /* 0x000fe80000100a00 */
[----:B------:R-:W0:Y:S04]  /*4d3e0*/  LDSM.16.M88.4 R4, [R13+UR5+0x2000] ;  /* 0x002000050d04783b */ /* 0x000e280008000200 */
[----:B------:R-:W-:Y:S04]  /*4d3f0*/  STL.64 [R1+0x180], R24 ;  /* 0x0001801801007387 */ /* 0x000fe80000100a00 */
[----:B------:R-:W-:Y:S04]  /*4d400*/  STL.64 [R1+0x188], R26 ;  /* 0x0001881a01007387 */ /* 0x000fe80000100a00 */
[----:B------:R-:W-:Y:S04]  /*4d410*/  STL.64 [R1+0x170], R20 ;  /* 0x0001701401007387 */ /* 0x000fe80000100a00 */
[----:B------:R-:W-:Y:S04]  /*4d420*/  STL.64 [R1+0x178], R22 ;  /* 0x0001781601007387 */ /* 0x000fe80000100a00 */
[----:B------:R-:W1:Y:S04]  /*4d430*/  LDSM.16.M88.4 R20, [R13+UR5+0x2800] ;  /* 0x002800050d14783b */ /* 0x000e680008000200 */
[----:B------:R-:W-:Y:S04]  /*4d440*/  LDSM.16.M88.4 R24, [R13+UR5+0x3800] ;  /* 0x003800050d18783b */ /* 0x000fe80008000200 */
[----:B0-----:R-:W-:Y:S01]  /*4d450*/  STL.64 [R1+0x160], R4 ;  /* 0x0001600401007387 */ /* 0x001fe20000100a00 */
[----:B------:R-:W-:-:S03]  /*4d460*/  IMAD.MOV.U32 R28, RZ, RZ, R4 ;  /* 0x000000ffff1c7224 */ /* 0x000fc600078e0004 */
[----:B------:R-:W-:Y:S01]  /*4d470*/  STL.64 [R1+0x168], R6 ;  /* 0x0001680601007387 */ /* 0x000fe20000100a00 */
[----:B------:R-:W-:-:S03]  /*4d480*/  IMAD.MOV.U32 R3, RZ, RZ, R5 ;  /* 0x000000ffff037224 */ /* 0x000fc600078e0005 */
[----:B------:R-:W0:Y:S04]  /*4d490*/  LDSM.16.M88.4 R4, [R13+UR5+0x3000] ;  /* 0x003000050d04783b */ /* 0x000e280008000200 */
[----:B-1----:R-:W-:Y:S04]  /*4d4a0*/  STL.64 [R1+0x150], R20 ;  /* 0x0001501401007387 */ /* 0x002fe80000100a00 */
[----:B------:R-:W-:Y:S04]  /*4d4b0*/  STL.64 [R1+0x158], R22 ;  /* 0x0001581601007387 */ /* 0x000fe80000100a00 */
[----:B------:R-:W1:Y:S04]  /*4d4c0*/  LDSM.16.M88.4 R20, [R13+UR5+0x4000] ;  /* 0x004000050d14783b */ /* 0x000e680008000200 */
[----:B0-----:R-:W-:Y:S01]  /*4d4d0*/  STL.64 [R1+0x140], R4 ;  /* 0x0001400401007387 */ /* 0x001fe20000100a00 */
[----:B------:R-:W-:-:S03]  /*4d4e0*/  IMAD.MOV.U32 R2, RZ, RZ, R4 ;  /* 0x000000ffff027224 */ /* 0x000fc600078e0004 */
[----:B------:R-:W-:Y:S01]  /*4d4f0*/  STL.64 [R1+0x148], R6 ;  /* 0x0001480601007387 */ /* 0x000fe20000100a00 */
[----:B------:R-:W-:-:S03]  /*4d500*/  IMAD.MOV.U32 R0, RZ, RZ, R5 ;  /* 0x000000ffff007224 */ /* 0x000fc600078e0005 */
[----:B------:R-:W0:Y:S04]  /*4d510*/  LDSM.16.M88.4 R4, [R13+UR5+0x4800] ;  /* 0x004800050d04783b */ /* 0x000e280008000200 */
[----:B------:R-:W-:Y:S04]  /*4d520*/  STL.64 [R1+0x130], R24 ;  /* 0x0001301801007387 */ /* 0x000fe80000100a00 */
[----:B------:R-:W-:Y:S04]  /*4d530*/  STL.64 [R1+0x138], R26 ;  /* 0x0001381a01007387 */ /* 0x000fe80000100a00 */
[----:B------:R-:W2:Y:S04]  /*4d540*/  LDSM.16.M88.4 R24, [R13+UR5+0x5000] ;  /* 0x005000050d18783b */ /* 0x000ea80008000200 */
[----:B-1----:R-:W-:Y:S04]  /*4d550*/  STL.64 [R1+0x120], R20 ;  /* 0x0001201401007387 */ /* 0x002fe80000100a00 */
[----:B------:R-:W-:Y:S04]  /*4d560*/  STL.64 [R1+0x128], R22 ;  /* 0x0001281601007387 */ /* 0x000fe80000100a00 */
[----:B------:R-:W1:Y:S04]  /*4d570*/  LDSM.16.M88.4 R20, [R13+UR5+0x5800] ;  /* 0x005800050d14783b */ /* 0x000e680008000200 */
[----:B0-----:R-:W-:Y:S04]  /*4d580*/  STL.64 [R1+0x110], R4 ;  /* 0x0001100401007387 */ /* 0x001fe80000100a00 */
[----:B------:R-:W-:Y:S04]  /*4d590*/  STL.64 [R1+0x118], R6 ;  /* 0x0001180601007387 */ /* 0x000fe80000100a00 */
[----:B------:R-:W0:Y:S04]  /*4d5a0*/  LDSM.16.M88.4 R4, [R13+UR5+0x6000] ;  /* 0x006000050d04783b */ /* 0x000e280008000200 */
[----:B--2---:R-:W-:Y:S04]  /*4d5b0*/  STL.64 [R1+0x100], R24 ;  /* 0x0001001801007387 */ /* 0x004fe80000100a00 */
        /* <DEDUP_REMOVED lines=28> */
[----:B-1----:R-:W-:Y:S04]  /*4d780*/  STL.64 [R1+0x60], R20 ;  /* 0x0000601401007387 */ /* 0x002fe80000100a00 */
[----:B------:R-:W1:Y:S04]  /*4d790*/  LDSM.16.M88.4 R24, [R13+UR5+0xb000] ;  /* 0x00b000050d18783b */ /* 0x000e680008000200 */
[----:B------:R-:W-:Y:S04]  /*4d7a0*/  STL.64 [R1+0x68], R22 ;  /* 0x0000681601007387 */ /* 0x000fe80000100a00 */
[----:B------:R-:W-:Y:S04]  /*4d7b0*/  LDSM.16.M88.4 R20, [R13+UR5+0xb800] ;  /* 0x00b800050d14783b */ /* 0x000fe80008000200 */
[----:B0-----:R-:W-:Y:S04]  /*4d7c0*/  STL.64 [R1+0x50], R4 ;  /* 0x0000500401007387 */ /* 0x001fe80000100a00 */
[----:B------:R-:W-:Y:S04]  /*4d7d0*/  STL.64 [R1+0x58], R6 ;  /* 0x0000580601007387 */ /* 0x000fe80000100a00 */
[----:B------:R-:W0:Y:S04]  /*4d7e0*/  LDSM.16.M88.4 R4, [R13+UR5+0xc000] ;  /* 0x00c000050d04783b */ /* 0x000e280008000200 */
[----:B-1----:R-:W-:Y:S04]  /*4d7f0*/  STL.64 [R1+0x40], R24 ;  /* 0x0000401801007387 */ /* 0x002fe80000100a00 */
[----:B------:R-:W-:Y:S04]  /*4d800*/  STL.64 [R1+0x48], R26 ;  /* 0x0000481a01007387 */ /* 0x000fe80000100a00 */
[----:B------:R-:W1:Y:S04]  /*4d810*/  LDSM.16.M88.4 R24, [R13+UR5+0xc800] ;  /* 0x00c800050d18783b */ /* 0x000e680008000200 */
[----:B0-----:R-:W-:Y:S04]  /*4d820*/  STL.64 [R1+0x20], R4 ;  /* 0x0000200401007387 */ /* 0x001fe80000100a00 */
[----:B------:R-:W-:Y:S04]  /*4d830*/  STL.64 [R1+0x28], R6 ;  /* 0x0000280601007387 */ /* 0x000fe80000100a00 */
[----:B------:R-:W0:Y:S04]  /*4d840*/  LDSM.16.M88.4 R4, [R13+UR5+0xd000] ;  /* 0x00d000050d04783b */ /* 0x000e280008000200 */
[----:B------:R-:W2:Y:S04]  /*4d850*/  LDL R12, [R1+0x5e8] ;  /* 0x0005e800010c7983 */ /* 0x000ea80000100800 */
[----:B-1----:R-:W-:Y:S04]  /*4d860*/  STL.64 [R1+0x10], R24 ;  /* 0x0000101801007387 */ /* 0x002fe80000100a00 */
[----:B------:R-:W-:Y:S04]  /*4d870*/  STL.64 [R1+0x18], R26 ;  /* 0x0000181a01007387 */ /* 0x000fe80000100a00 */
[----:B------:R-:W-:Y:S04]  /*4d880*/  STL.64 [R1+0x38], R22 ;  /* 0x0000381601007387 */ /* 0x000fe80000100a00 */
[----:B------:R-:W1:Y:S04]  /*4d890*/  LDSM.16.M88.4 R24, [R13+UR5+0xd800] ;  /* 0x00d800050d18783b */ /* 0x000e680008000200 */
[----:B0-----:R-:W-:Y:S04]  /*4d8a0*/  STL.64 [R1], R4 ;  /* 0x0000000401007387 */ /* 0x001fe80000100a00 */
[----:B------:R-:W-:Y:S04]  /*4d8b0*/  STL.64 [R1+0x8], R6 ;  /* 0x0000080601007387 */ /* 0x000fe80000100a00 */
[----:B------:R-:W0:Y:S04]  /*4d8c0*/  LDSM.16.M88.4 R4, [R13+UR5+0xe000] ;  /* 0x00e000050d04783b */ /* 0x000e280008000200 */
[----:B------:R-:W-:Y:S04]  /*4d8d0*/  STL.64 [R1+0x2e28], R20 ;  /* 0x002e281401007387 */ /* 0x000fe80000100a00 */
[----:B-1----:R-:W-:Y:S04]  /*4d8e0*/  STL [R1+0x2998], R26 ;  /* 0x0029981a01007387 */ /* 0x002fe80000100800 */
[----:B------:R-:W-:Y:S04]  /*4d8f0*/  STL [R1+0x2994], R27 ;  /* 0x0029941b01007387 */ /* 0x000fe80000100800 */
[----:B0-----:R-:W-:Y:S04]  /*4d900*/  STL [R1+0x299c], R6 ;  /* 0x00299c0601007387 */ /* 0x001fe80000100800 */
[----:B------:R-:W-:Y:S04]  /*4d910*/  STL [R1+0x2990], R7 ;  /* 0x0029900701007387 */ /* 0x000fe80000100800 */
[----:B------:R0:W-:Y:S02]  /*4d920*/  STL.64 [R1+0x2eb0], R4 ;  /* 0x002eb00401007387 */ /* 0x0001e40000100a00 */
[----:B0-----:R-:W-:-:S02]  /*4d930*/  IMAD.MOV.U32 R4, RZ, RZ, R9 ;  /* 0x000000ffff047224 */ /* 0x001fc400078e0009 */
[----:B------:R-:W-:Y:S02]  /*4d940*/  IMAD.MOV.U32 R5, RZ, RZ, R8 ;  /* 0x000000ffff057224 */ /* 0x000fe400078e0008 */
[----:B------:R-:W0:Y:S04]  /*4d950*/  LDSM.16.M88.4 R8, [R13+UR5+0xe800] ;  /* 0x00e800050d08783b */ /* 0x000e280008000200 */
[----:B0-----:R-:W-:Y:S04]  /*4d960*/  STL [R1+0x2ae4], R10 ;  /* 0x002ae40a01007387 */ /* 0x001fe80000100800 */
[----:B------:R-:W-:Y:S04]  /*4d970*/  STL [R1+0x2ae0], R11 ;  /* 0x002ae00b01007387 */ /* 0x000fe80000100800 */
[----:B------:R-:W-:Y:S04]  /*4d980*/  STL.64 [R1+0x2f00], R8 ;  /* 0x002f000801007387 */ /* 0x000fe80000100a00 */
[----:B------:R-:W0:Y:S04]  /*4d990*/  LDSM.16.M88.4 R8, [R13+UR5+0xf000] ;  /* 0x00f000050d08783b */ /* 0x000e280008000200 */
[----:B------:R-:W3:Y:S04]  /*4d9a0*/  LDL.LU.64 R20, [R1+0x190] ;  /* 0x0001900001147983 */ /* 0x000ee80000300a00 */
[----:B0-----:R-:W-:Y:S04]  /*4d9b0*/  STL.64 [R1+0x3b0], R8 ;  /* 0x0003b00801007387 */ /* 0x001fe80000100a00 */
[----:B------:R-:W-:Y:S04]  /*4d9c0*/  STL.64 [R1+0x3b8], R10 ;  /* 0x0003b80a01007387 */ /* 0x000fe80000100a00 */
[----:B------:R-:W0:Y:S04]  /*4d9d0*/  LDSM.16.M88.4 R8, [R13+UR5+0xf800] ;  /* 0x00f800050d08783b */ /* 0x000e280008000200 */
[----:B0-----:R0:W-:Y:S01]  /*4d9e0*/  STL.64 [R1+0x3a0], R8 ;  /* 0x0003a00801007387 */ /* 0x0011e20000100a00 */
[----:B------:R-:W-:-:S03]  /*4d9f0*/  IMAD.MOV.U32 R27, RZ, RZ, R8 ;  /* 0x000000ffff1b7224 */ /* 0x000fc600078e0008 */
[----:B------:R1:W-:Y:S01]  /*4da00*/  STL.64 [R1+0x3a8], R10 ;  /* 0x0003a80a01007387 */ /* 0x0003e20000100a00 */
[----:B------:R-:W-:-:S03]  /*4da10*/  IMAD.MOV.U32 R26, RZ, RZ, R9 ;  /* 0x000000ffff1a7224 */ /* 0x000fc600078e0009 */
[----:B0-----:R-:W4:Y:S04]  /*4da20*/  LDL.LU.64 R8, [R1+0x9a0] ;  /* 0x0009a00001087983 */ /* 0x001f280000300a00 */
[----:B-1----:R-:W4:Y:S04]  /*4da30*/  LDL.LU.64 R10, [R1+0x9a8] ;  /* 0x0009a800010a7983 */ /* 0x002f280000300a00 */
[----:B------:R-:W-:Y:S04]  /*4da40*/  STL [R1+0x2d84], R27 ;  /* 0x002d841b01007387 */ /* 0x000fe80000100800 */
[----:B------:R-:W-:Y:S04]  /*4da50*/  STL [R1+0x2ed0], R26 ;  /* 0x002ed01a01007387 */ /* 0x000fe80000100800 */
[----:B------:R0:W-:Y:S02]  /*4da60*/  STL.64 [R1+0x2ec8], R24 ;  /* 0x002ec81801007387 */ /* 0x0001e40000100a00 */
[----:B0-----:R-:W-:-:S02]  /*4da70*/  IMAD.MOV.U32 R24, RZ, RZ, R28 ;  /* 0x000000ffff187224 */ /* 0x001fc400078e001c */
[----:B------:R-:W-:-:S05]  /*4da80*/  IMAD.MOV.U32 R25, RZ, RZ, R3 ;  /* 0x000000ffff197224 */ /* 0x000fca00078e0003 */
[----:B------:R0:W-:Y:S04]  /*4da90*/  STL.64 [R1+0x2ee0], R24 ;  /* 0x002ee01801007387 */ /* 0x0001e80000100a00 */
[----:B0-----:R-:W3:Y:S04]  /*4daa0*/  LDL.64 R24, [R1+0x170] ;  /* 0x0001700001187983 */ /* 0x001ee80000100a00 */
[----:B--2---:R-:W0:Y:S01]  /*4dab0*/  LDSM.16.MT88.4 R12, [R12+UR5+0x10000] ;  /* 0x010000050c0c783b */ /* 0x004e220008004200 */
[----:B----4-:R-:W-:Y:S03]  /*4dac0*/  HMMA.16816.F32 R4, R16, R4, R8 ;  /* 0x000000041004723c */ /* 0x010fe60000001808 */
[----:B---3--:R1:W-:-:S15]  /*4dad0*/  STL.64 [R1+0x2ee8], R24 ;  /* 0x002ee81801007387 */ /* 0x0083de0000100a00 */
[----:B------:R-:W-:-:S06]  /*4dae0*/  NOP ;  /* 0x0000000000007918 */ /* 0x000fcc0000000000 */
[----:B------:R-:W-:Y:S02]  /*4daf0*/  IMAD.MOV.U32 R10, RZ, RZ, R6 ;  /* 0x000000ffff0a7224 */ /* 0x000fe400078e0006 */
[----:B------:R-:W-:Y:S01]  /*4db00*/  IMAD.MOV.U32 R11, RZ, RZ, R7 ;  /* 0x000000ffff0b7224 */ /* 0x000fe200078e0007 */
[----:B-1----:R-:W2:Y:S04]  /*4db10*/  LDL.LU.64 R24, [R1+0x180] ;  /* 0x0001800001187983 */ /* 0x002ea80000300a00 */
[----:B0-----:R-:W-:Y:S04]  /*4db20*/  STL [R1+0x2d5c], R12 ;  /* 0x002d5c0c01007387 */ /* 0x001fe80000100800 */
[----:B------:R0:W-:Y:S04]  /*4db30*/  STL [R1+0x2d58], R13 ;  /* 0x002d580d01007387 */ /* 0x0001e80000100800 */
[----:B------:R-:W-:Y:S04]  /*4db40*/  STL [R1+0x2d54], R14 ;  /* 0x002d540e01007387 */ /* 0x000fe80000100800 */
[----:B------:R1:W-:Y:S04]  /*4db50*/  STL [R1+0x2d50], R15 ;  /* 0x002d500f01007387 */ /* 0x0003e80000100800 */
[----:B0-----:R-:W3:Y:S04]  /*4db60*/  LDL.LU.64 R12, [R1+0x990] ;  /* 0x00099000010c7983 */ /* 0x001ee80000300a00 */
[----:B-1----:R-:W3:Y:S04]  /*4db70*/  LDL.LU.64 R14, [R1+0x998] ;  /* 0x00099800010e7983 */ /* 0x002ee80000300a00 */
[----:B------:R-:W4:Y:S04]  /*4db80*/  LDL.LU.64 R8, [R1+0x2f00] ;  /* 0x002f000001087983 */ /* 0x000f280000300a00 */
[----:B------:R0:W-:Y:S04]  /*4db90*/  STL.64 [R1+0x5a0], R4 ;  /* 0x0005a00401007387 */ /* 0x0001e80000100a00 */
[----:B0-----:R-:W2:Y:S04]  /*4dba0*/  LDL.LU.64 R4, [R1+0x970] ;  /* 0x0009700001047983 */ /* 0x001ea80000300a00 */
[----:B------:R-:W3:Y:S04]  /*4dbb0*/  LDL.LU.64 R6, [R1+0x978] ;  /* 0x0009780001067983 */ /* 0x000ee80000300a00 */
[----:B---3--:R-:W-:Y:S04]  /*4dbc0*/  STL.64 [R1+0x2ef8], R6 ;  /* 0x002ef80601007387 */ /* 0x008fe80000100a00 */
[----:B--2---:R0:W-:Y:S04]  /*4dbd0*/  STL.64 [R1+0x2ef0], R4 ;  /* 0x002ef00401007387 */ /* 0x0041e80000100a00 */
[----:B0-----:R-:W2:Y:S04]  /*4dbe0*/  LDL.LU.64 R4, [R1+0x980] ;  /* 0x0009800001047983 */ /* 0x001ea80000300a00 */
[----:B------:R-:W2:Y:S04]  /*4dbf0*/  LDL.LU.64 R6, [R1+0x988] ;  /* 0x0009880001067983 */ /* 0x000ea80000300a00 */
[----:B------:R-:W-:Y:S04]  /*4dc00*/  STL [R1+0x2d80], R10 ;  /* 0x002d800a01007387 */ /* 0x000fe80000100800 */
[----:B------:R-:W-:Y:S04]  /*4dc10*/  STL [R1+0x2ec0], R11 ;  /* 0x002ec00b01007387 */ /* 0x000fe80000100800 */
[----:B----4-:R0:W-:Y:S04]  /*4dc20*/  STL.64 [R1+0x2eb8], R8 ;  /* 0x002eb80801007387 */ /* 0x0101e80000100a00 */
[----:B0-----:R-:W3:Y:S01]  /*4dc30*/  LDL.LU.64 R8, [R1+0x150] ;  /* 0x0001500001087983 */ /* 0x001ee20000300a00 */
[C---:B--2---:R-:W-:Y:S03]  /*4dc40*/  HMMA.16816.F32 R4, R16.reuse, R24, R4 ;  /* 0x000000181004723c */ /* 0x044fe60000001804 */
[----:B---3--:R0:W-:Y:S03]  /*4dc50*/  STL.64 [R1+0x2ed8], R8 ;  /* 0x002ed80801007387 */ /* 0x0081e60000100a00 */
[----:B0-----:R-:W-:Y:S07]  /*4dc60*/  HMMA.16816.F32 R8, R16, R20, R12 ;  /* 0x000000141008723c */ /* 0x001fee000000180c */
[----:B------:R-:W-:-:S02]  /*4dc70*/  IMAD.MOV.U32 R15, RZ, RZ, R21 ;  /* 0x000000ffff0f7224 */ /* 0x000fc400078e0015 */
[----:B------:R-:W-:Y:S02]  /*4dc80*/  IMAD.MOV.U32 R14, RZ, RZ, R20 ;  /* 0x000000ffff0e7224 */ /* 0x000fe400078e0014 */
[----:B------:R-:W-:Y:S02]  /*4dc90*/  IMAD.MOV.U32 R12, RZ, RZ, R24 ;  /* 0x000000ffff0c7224 */ /* 0x000fe400078e0018 */
[----:B------:R-:W-:-:S10]  /*4dca0*/  IMAD.MOV.U32 R13, RZ, RZ, R25 ;  /* 0x000000ffff0d7224 */ /* 0x000fd400078e0019 */
[----:B------:R0:W-:Y:S04]  /*4dcb0*/  STL.64 [R1+0x590], R8 ;  /* 0x0005900801007387 */ /* 0x0001e80000100a00 */
[----:B------:R1:W-:Y:S04]  /*4dcc0*/  STL.64 [R1+0x598], R10 ;  /* 0x0005980a01007387 */ /* 0x0003e80000100a00 */
[----:B0-----:R-:W2:Y:S04]  /*4dcd0*/  LDL.LU.64 R8, [R1+0x950] ;  /* 0x0009500001087983 */ /* 0x001ea80000300a00 */
[----:B-1----:R-:W2:Y:S04]  /*4dce0*/  LDL.LU.64 R10, [R1+0x958] ;  /* 0x00095800010a7983 */ /* 0x002ea80000300a00 */
[----:B------:R-:W3:Y:S04]  /*4dcf0*/  LDL.LU.64 R20, [R1+0x940] ;  /* 0x0009400001147983 */ /* 0x000ee80000300a00 */
[----:B------:R-:W3:Y:S04]  /*4dd00*/  LDL.LU.64 R22, [R1+0x948] ;  /* 0x0009480001167983 */ /* 0x000ee80000300a00 */
[----:B------:R-:W-:Y:S04]  /*4dd10*/  STL [R1+0x2d60], R15 ;  /* 0x002d600f01007387 */ /* 0x000fe80000100800 */
[----:B------:R-:W-:Y:S04]  /*4dd20*/  STL.64 [R1+0x580], R4 ;  /* 0x0005800401007387 */ /* 0x000fe80000100a00 */
[----:B------:R0:W-:Y:S04]  /*4dd30*/  STL.64 [R1+0x588], R6 ;  /* 0x0005880601007387 */ /* 0x0001e80000100a00 */
[----:B0-----:R-:W4:Y:S04]  /*4dd40*/  LDL.LU.64 R6, [R1+0x2ef8] ;  /* 0x002ef80001067983 */ /* 0x001f280000300a00 */
[----:B------:R-:W4:Y:S04]  /*4dd50*/  LDL.LU.64 R4, [R1+0x2ef0] ;  /* 0x002ef00001047983 */ /* 0x000f280000300a00 */
[----:B------:R-:W4:Y:S02]  /*4dd60*/  LDL.LU.64 R24, [R1+0x2ee8] ;  /* 0x002ee80001187983 */ /* 0x000f240000300a00 */
[----:B----4-:R-:W-:Y:S06]  /*4dd70*/  HMMA.16816.F32 R4, R16, R24, R4 ;  /* 0x000000181004723c */ /* 0x010fec0000001804 */
[----:B------:R-:W-:-:S02]  /*4dd80*/  IMAD.MOV.U32 R15, RZ, RZ, R24 ;  /* 0x000000ffff0f7224 */ /* 0x000fc400078e0018 */
[----:B------:R-:W2:-:S15]  /*4dd90*/  LDL.LU.64 R24, [R1+0x2ee0] ;  /* 0x002ee00001187983 */ /* 0x000e9e0000300a00 */
[----:B------:R0:W-:Y:S04]  /*4dda0*/  STL.64 [R1+0x570], R4 ;  /* 0x0005700401007387 */ /* 0x0001e80000100a00 */
[----:B------:R1:W-:Y:S01]  /*4ddb0*/  STL [R1+0x578], R6 ;  /* 0x0005780601007387 */ /* 0x0003e20000100800 */
[----:B------:R-:W-:-:S03]  /*4ddc0*/  IMAD.MOV.U32 R29, RZ, RZ, R7 ;  /* 0x000000ffff1d7224 */ /* 0x000fc600078e0007 */
[----:B0-----:R-:W4:Y:S04]  /*4ddd0*/  LDL.LU.64 R4, [R1+0x920] ;  /* 0x0009200001047983 */ /* 0x001f280000300a00 */
[----:B-1----:R-:W4:Y:S04]  /*4dde0*/  LDL.LU.64 R6, [R1+0x928] ;  /* 0x0009280001067983 */ /* 0x002f280000300a00 */
[----:B------:R-:W-:Y:S04]  /*4ddf0*/  STL.64 [R1+0x2d70], R14 ;  /* 0x002d700e01007387 */ /* 0x000fe80000100a00 */
[----:B------:R0:W-:Y:S04]  /*4de00*/  STL.64 [R1+0x2d68], R12 ;  /* 0x002d680c01007387 */ /* 0x0001e80000100a00 */
[----:B0-----:R-:W3:Y:S01]  /*4de10*/  LDL.LU.64 R12, [R1+0x110] ;  /* 0x00011000010c7983 */ /* 0x001ee20000300a00 */
[C---:B--2---:R-:W-:Y:S03]  /*4de20*/  HMMA.16816.F32 R24, R16.reuse, R24, R8 ;  /* 0x000000181018723c */ /* 0x044fe60000001808 */
[----:B---3--:R0:W-:Y:S04]  /*4de30*/  STL.64 [R1+0x2ea8], R12 ;  /* 0x002ea80c01007387 */ /* 0x0081e80000100a00 */
[----:B0-----:R-:W2:Y:S04]  /*4de40*/  LDL.LU.64 R12, [R1+0x130] ;  /* 0x00013000010c7983 */ /* 0x001ea80000300a00 */
[----:B------:R-:W-:Y:S04]  /*4de50*/  STL [R1+0x2ac8], R29 ;  /* 0x002ac81d01007387 */ /* 0x000fe80000100800 */
[----:B------:R-:W3:Y:S08]  /*4de60*/  LDL.LU.64 R8, [R1+0x2ed8] ;  /* 0x002ed80001087983 */ /* 0x000ef00000300a00 */
[----:B------:R-:W-:Y:S04]  /*4de70*/  STL.64 [R1+0x560], R24 ;  /* 0x0005601801007387 */ /* 0x000fe80000100a00 */
[----:B------:R0:W-:Y:S04]  /*4de80*/  STL.64 [R1+0x568], R26 ;  /* 0x0005681a01007387 */ /* 0x0001e80000100a00 */
[----:B0-----:R-:W4:Y:S04]  /*4de90*/  LDL.LU R26, [R1+0x2ed0] ;  /* 0x002ed000011a7983 */ /* 0x001f280000300800 */
[----:B------:R-:W2:Y:S04]  /*4dea0*/  LDL.LU.64 R24, [R1+0x2ec8] ;  /* 0x002ec80001187983 */ /* 0x000ea80000300a00 */
[----:B------:R-:W2:Y:S01]  /*4deb0*/  LDL.LU R11, [R1+0x2ec0] ;  /* 0x002ec000010b7983 */ /* 0x000ea20000300800 */
[----:B---3--:R-:W-:Y:S06]  /*4dec0*/  HMMA.16816.F32 R20, R16, R8, R20 ;  /* 0x000000081014723c */ /* 0x008fec0000001814 */
[----:B------:R-:W-:-:S02]  /*4ded0*/  IMAD.MOV.U32 R27, RZ, RZ, R8 ;  /* 0x000000ffff1b7224 */ /* 0x000fc400078e0008 */
[----:B------:R-:W-:Y:S02]  /*4dee0*/  IMAD.MOV.U32 R10, RZ, RZ, R9 ;  /* 0x000000ffff0a7224 */ /* 0x000fe400078e0009 */
[----:B------:R-:W3:-:S13]  /*4def0*/  LDL.LU.64 R8, [R1+0x2eb8] ;  /* 0x002eb80001087983 */ /* 0x000eda0000300a00 */
[----:B------:R0:W-:Y:S04]  /*4df00*/  STL [R1+0x550], R20 ;  /* 0x0005501401007387 */ /* 0x0001e80000100800 */
[----:B------:R-:W-:Y:S01]  /*4df10*/  STL.64 [R1+0x558], R22 ;  /* 0x0005581601007387 */ /* 0x000fe20000100a00 */
[----:B------:R-:W-:-:S03]  /*4df20*/  IMAD.MOV.U32 R29, RZ, RZ, R21 ;  /* 0x000000ffff1d7224 */ /* 0x000fc600078e0015 */
[----:B0-----:R-:W3:Y:S04]  /*4df30*/  LDL.64 R20, [R1+0x100] ;  /* 0x0001000001147983 */ /* 0x001ee80000100a00 */
[----:B----4-:R-:W-:Y:S04]  /*4df40*/  STL.64 [R1+0x2da0], R26 ;  /* 0x002da01a01007387 */ /* 0x010fe80000100a00 */
[----:B--2---:R0:W-:Y:S04]  /*4df50*/  STL.64 [R1+0x2d98], R24 ;  /* 0x002d981801007387 */ /* 0x0041e80000100a00 */
[----:B0-----:R-:W2:Y:S04]  /*4df60*/  LDL.LU.64 R24, [R1+0x910] ;  /* 0x0009100001187983 */ /* 0x001ea80000300a00 */
[----:B------:R-:W2:Y:S04]  /*4df70*/  LDL.LU.64 R26, [R1+0x918] ;  /* 0x00091800011a7983 */ /* 0x000ea80000300a00 */
[----:B------:R-:W-:Y:S04]  /*4df80*/  STL.64 [R1+0x2d90], R10 ;  /* 0x002d900a01007387 */ /* 0x000fe80000100a00 */
[----:B---3--:R0:W-:Y:S02]  /*4df90*/  STL.64 [R1+0x2d88], R8 ;  /* 0x002d880801007387 */ /* 0x0081e40000100a00 */
[----:B0-----:R-:W-:-:S02]  /*4dfa0*/  IMAD.MOV.U32 R8, RZ, RZ, R2 ;  /* 0x000000ffff087224 */ /* 0x001fc400078e0002 */
[----:B------:R-:W-:-:S07]  /*4dfb0*/  IMAD.MOV.U32 R9, RZ, RZ, R0 ;  /* 0x000000ffff097224 */ /* 0x000fce00078e0000 */
[----:B------:R-:W-:Y:S01]  /*4dfc0*/  HMMA.16816.F32 R8, R16, R8, R4 ;  /* 0x000000081008723c */ /* 0x000fe20000001804 */
[----:B------:R-:W-:Y:S04]  /*4dfd0*/  STL [R1+0x2b50], R29 ;  /* 0x002b501d01007387 */ /* 0x000fe80000100800 */
[----:B------:R-:W3:-:S15]  /*4dfe0*/  LDL.LU.64 R4, [R1+0x2eb0] ;  /* 0x002eb00001047983 */ /* 0x000ede0000300a00 */
[----:B------:R-:W-:-:S03]  /*4dff0*/  NOP ;  /* 0x0000000000007918 */ /* 0x000fc60000000000 */
[----:B------:R-:W-:Y:S04]  /*4e000*/  STL.64 [R1+0x540], R8 ;  /* 0x0005400801007387 */ /* 0x000fe80000100a00 */
[----:B------:R2:W-:Y:S02]  /*4e010*/  STL.64 [R1+0x548], R10 ;  /* 0x0005480a01007387 */ /* 0x0005e40000100a00 */
[----:B--2---:R-:W-:Y:S06]  /*4e020*/  HMMA.16816.F32 R8, R16, R12, R24 ;  /* 0x0000000c1008723c */ /* 0x004fec0000001818 */
[----:B------:R-:W-:-:S02]  /*4e030*/  IMAD.MOV.U32 R7, RZ, RZ, R12 ;  /* 0x000000ffff077224 */ /* 0x000fc400078e000c */
[----:B------:R-:W-:Y:S02]  /*4e040*/  IMAD.MOV.U32 R6, RZ, RZ, R13 ;  /* 0x000000ffff067224 */ /* 0x000fe400078e000d */
[----:B------:R-:W2:Y:S04]  /*4e050*/  LDL.LU.64 R12, [R1+0x8f0] ;  /* 0x0008f000010c7983 */ /* 0x000ea80000300a00 */
[----:B------:R-:W2:Y:S10]  /*4e060*/  LDL.LU.64 R14, [R1+0x8f8] ;  /* 0x0008f800010e7983 */ /* 0x000eb40000300a00 */
[----:B------:R-:W-:-:S02]  /*4e070*/  IMAD.MOV.U32 R28, RZ, RZ, R8 ;  /* 0x000000ffff1c7224 */ /* 0x000fc400078e0008 */
[----:B------:R-:W-:Y:S02]  /*4e080*/  IMAD.MOV.U32 R3, RZ, RZ, R9 ;  /* 0x000000ffff037224 */ /* 0x000fe400078e0009 */
[----:B------:R-:W-:Y:S02]  /*4e090*/  IMAD.MOV.U32 R2, RZ, RZ, R10 ;  /* 0x000000ffff027224 */ /* 0x000fe400078e000a */
[----:B------:R-:W-:Y:S01]  /*4e0a0*/  IMAD.MOV.U32 R0, RZ, RZ, R11 ;  /* 0x000000ffff007224 */ /* 0x000fe200078e000b */
[----:B------:R-:W4:Y:S04]  /*4e0b0*/  LDL.LU.64 R8, [R1+0x8c0] ;  /* 0x0008c00001087983 */ /* 0x000f280000300a00 */
[----:B------:R-:W4:Y:S04]  /*4e0c0*/  LDL.LU.64 R10, [R1+0x8c8] ;  /* 0x0008c800010a7983 */ /* 0x000f280000300a00 */
[----:B------:R-:W3:Y:S04]  /*4e0d0*/  LDL.LU.64 R24, [R1+0x90] ;  /* 0x0000900001187983 */ /* 0x000ee80000300a00 */
[----:B---3--:R0:W-:Y:S04]  /*4e0e0*/  STL.64 [R1+0x2e30], R24 ;  /* 0x002e301801007387 */ /* 0x0081e80000100a00 */
[----:B0-----:R-:W3:Y:S04]  /*4e0f0*/  LDL.LU.64 R24, [R1+0x8e0] ;  /* 0x0008e00001187983 */ /* 0x001ee80000300a00 */
[----:B------:R-:W3:Y:S04]  /*4e100*/  LDL.LU.64 R26, [R1+0x8e8] ;  /* 0x0008e800011a7983 */ /* 0x000ee80000300a00 */
[----:B------:R-:W-:Y:S04]  /*4e110*/  STL.64 [R1+0x2db0], R6 ;  /* 0x002db00601007387 */ /* 0x000fe80000100a00 */
[----:B------:R0:W-:Y:S04]  /*4e120*/  STL.64 [R1+0x2da8], R4 ;  /* 0x002da80401007387 */ /* 0x0001e80000100a00 */
[----:B0-----:R-:W2:Y:S04]  /*4e130*/  LDL R4, [R1+0x120] ;  /* 0x0001200001047983 */ /* 0x001ea80000100800 */
[----:B------:R-:W2:Y:S04]  /*4e140*/  LDL R5, [R1+0x124] ;  /* 0x0001240001057983 */ /* 0x000ea80000100800 */
[----:B------:R-:W-:Y:S04]  /*4e150*/  STL [R1+0x2c98], R0 ;  /* 0x002c980001007387 */ /* 0x000fe80000100800 */
[----:B------:R-:W-:Y:S04]  /*4e160*/  STL [R1+0x2c94], R2 ;  /* 0x002c940201007387 */ /* 0x000fe80000100800 */
[----:B------:R-:W-:Y:S04]  /*4e170*/  STL [R1+0x2c90], R3 ;  /* 0x002c900301007387 */ /* 0x000fe80000100800 */
[----:B------:R-:W-:Y:S01]  /*4e180*/  STL [R1+0x2b54], R28 ;  /* 0x002b541c01007387 */ /* 0x000fe20000100800 */
[----:B--2---:R-:W-:Y:S03]  /*4e190*/  HMMA.16816.F32 R4, R16, R4, R12 ;  /* 0x000000041004723c */ /* 0x004fe6000000180c */
[----:B------:R-:W3:-:S15]  /*4e1a0*/  LDL.LU.64 R12, [R1+0x2ea8] ;  /* 0x002ea800010c7983 */ /* 0x000ede0000300a00 */
[----:B------:R-:W-:-:S05]  /*4e1b0*/  NOP ;  /* 0x0000000000007918 */ /* 0x000fca0000000000 */
[----:B------:R-:W-:Y:S04]  /*4e1c0*/  STL.64 [R1+0x520], R4 ;  /* 0x0005200401007387 */ /* 0x000fe80000100a00 */
[----:B------:R3:W-:Y:S02]  /*4e1d0*/  STL.64 [R1+0x528], R6 ;  /* 0x0005280601007387 */ /* 0x0007e40000100a00 */
[----:B---3--:R-:W-:-:S15]  /*4e1e0*/  HMMA.16816.F32 R4, R16, R12, R24 ;  /* 0x0000000c1004723c */ /* 0x008fde0000001818 */
[----:B------:R-:W-:-:S08]  /*4e1f0*/  NOP ;  /* 0x0000000000007918 */ /* 0x000fd00000000000 */
[----:B------:R-:W-:Y:S04]  /*4e200*/  STL.64 [R1+0x510], R4 ;  /* 0x0005100401007387 */ /* 0x000fe80000100a00 */
[----:B------:R4:W-:Y:S04]  /*4e210*/  STL.64 [R1+0x518], R6 ;  /* 0x0005180601007387 */ /* 0x0009e80000100a00 */
[----:B------:R-:W2:Y:S04]  /*4e220*/  LDL R24, [R1+0xb0] ;  /* 0x0000b00001187983 */ /* 0x000ea80000100800 */
[----:B------:R-:W2:Y:S01]  /*4e230*/  LDL R25, [R1+0xb4] ;  /* 0x0000b40001197983 */ /* 0x000ea20000100800 */
[----:B----4-:R-:W-:Y:S03]  /*4e240*/  HMMA.16816.F32 R4, R16, R20, R8 ;  /* 0x000000141004723c */ /* 0x010fe60000001808 */
[----:B--2---:R0:W-:Y:S04]  /*4e250*/  STL.64 [R1+0x2e48], R24 ;  /* 0x002e481801007387 */ /* 0x0041e80000100a00 */
[----:B0-----:R-:W2:Y:S04]  /*4e260*/  LDL R24, [R1+0xc0] ;  /* 0x0000c00001187983 */ /* 0x001ea80000100800 */
[----:B------:R-:W2:Y:S01]  /*4e270*/  LDL R25, [R1+0xc4] ;  /* 0x0000c40001197983 */ /* 0x000ea20000100800 */
[----:B------:R-:W-:-:S02]  /*4e280*/  IMAD.MOV.U32 R3, RZ, RZ, R13 ;  /* 0x000000ffff037224 */ /* 0x000fc400078e000d */
[----:B------:R-:W-:Y:S01]  /*4e290*/  IMAD.MOV.U32 R2, RZ, RZ, R12 ;  /* 0x000000ffff027224 */ /* 0x000fe200078e000c */
[----:B--2---:R0:W-:Y:S04]  /*4e2a0*/  STL.64 [R1+0x2e60], R24 ;  /* 0x002e601801007387 */ /* 0x0041e80000100a00 */
[----:B------:R-:W-:Y:S04]  /*4e2b0*/  STL [R1+0x2ca8], R3 ;  /* 0x002ca80301007387 */ /* 0x000fe80000100800 */
[----:B------:R-:W-:Y:S04]  /*4e2c0*/  STL [R1+0x2ca4], R2 ;  /* 0x002ca40201007387 */ /* 0x000fe80000100800 */
[----:B0-----:R-:W2:Y:S04]  /*4e2d0*/  LDL R24, [R1+0xd0] ;  /* 0x0000d00001187983 */ /* 0x001ea80000100800 */
[----:B------:R-:W-:Y:S04]  /*4e2e0*/  STL.64 [R1+0x500], R4 ;  /* 0x0005000401007387 */ /* 0x000fe80000100a00 */
[----:B------:R-:W-:Y:S04]  /*4e2f0*/  STL.64 [R1+0x508], R6 ;  /* 0x0005080601007387 */ /* 0x000fe80000100a00 */
[----:B------:R-:W2:Y:S04]  /*4e300*/  LDL R25, [R1+0xd4] ;  /* 0x0000d40001197983 */ /* 0x000ea80000100800 */
[----:B--2---:R0:W-:Y:S04]  /*4e310*/  STL.64 [R1+0x2e78], R24 ;  /* 0x002e781801007387 */ /* 0x0041e80000100a00 */
[----:B0-----:R-:W2:Y:S04]  /*4e320*/  LDL R24, [R1+0xe0] ;  /* 0x0000e00001187983 */ /* 0x001ea80000100800 */
[----:B------:R-:W2:Y:S04]  /*4e330*/  LDL R25, [R1+0xe4] ;  /* 0x0000e40001197983 */ /* 0x000ea80000100800 */
[----:B--2---:R0:W-:Y:S04]  /*4e340*/  STL.64 [R1+0x2e90], R24 ;  /* 0x002e901801007387 */ /* 0x0041e80000100a00 */
[----:B0-----:R-:W2:Y:S04]  /*4e350*/  LDL.LU.64 R24, [R1+0xf0] ;  /* 0x0000f00001187983 */ /* 0x001ea80000300a00 */
[----:B------:R-:W3:Y:S04]  /*4e360*/  LDL.64 R12, [R1+0x40] ;  /* 0x00004000010c7983 */ /* 0x000ee80000100a00 */
[----:B---3--:R0:W-:Y:S04]  /*4e370*/  STL.64 [R1+0x2dd8], R12 ;  /* 0x002dd80c01007387 */ /* 0x0081e80000100a00 */
[----:B0-----:R-:W3:Y:S01]  /*4e380*/  LDL.LU.64 R12, [R1+0x50] ;  /* 0x00005000010c7983 */ /* 0x001ee20000300a00 */
[----:B------:R-:W-:-:S03]  /*4e390*/  IMAD.MOV.U32 R0, RZ, RZ, R21 ;  /* 0x000000ffff007224 */ /* 0x000fc600078e0015 */
[----:B---3--:R0:W-:Y:S04]  /*4e3a0*/  STL.64 [R1+0x2df0], R12 ;  /* 0x002df00c01007387 */ /* 0x0081e80000100a00 */
[----:B0-----:R-:W3:Y:S04]  /*4e3b0*/  LDL R12, [R1+0x60] ;  /* 0x00006000010c7983 */ /* 0x001ee80000100800 */
[----:B------:R-:W3:Y:S04]  /*4e3c0*/  LDL R13, [R1+0x64] ;  /* 0x00006400010d7983 */ /* 0x000ee80000100800 */
[----:B------:R-:W4:Y:S04]  /*4e3d0*/  LDL.LU.64 R20, [R1+0x820] ;  /* 0x0008200001147983 */ /* 0x000f280000300a00 */
[----:B------:R-:W2:Y:S04]  /*4e3e0*/  LDL.LU.64 R22, [R1+0x828] ;  /* 0x0008280001167983 */ /* 0x000ea80000300a00 */
[----:B--2---:R-:W-:Y:S04]  /*4e3f0*/  STL.64 [R1+0x2e40], R22 ;  /* 0x002e401601007387 */ /* 0x004fe80000100a00 */
[----:B----4-:R0:W-:Y:S04]  /*4e400*/  STL.64 [R1+0x2e38], R20 ;  /* 0x002e381401007387 */ /* 0x0101e80000100a00 */
[----:B0-----:R-:W2:Y:S04]  /*4e410*/  LDL.LU.64 R20, [R1+0x850] ;  /* 0x0008500001147983 */ /* 0x001ea80000300a00 */
[----:B------:R-:W4:Y:S04]  /*4e420*/  LDL.LU.64 R22, [R1+0x858] ;  /* 0x0008580001167983 */ /* 0x000f280000300a00 */
[----:B----4-:R-:W-:Y:S04]  /*4e430*/  STL.64 [R1+0x2e58], R22 ;  /* 0x002e581601007387 */ /* 0x010fe80000100a00 */
[----:B--2---:R0:W-:Y:S04]  /*4e440*/  STL.64 [R1+0x2e50], R20 ;  /* 0x002e501401007387 */ /* 0x0041e80000100a00 */
        /* <DEDUP_REMOVED lines=13> */
[----:B------:R-:W2:Y:S04]  /*4e520*/  LDL.LU.64 R22, [R1+0x8b8] ;  /* 0x0008b80001167983 */ /* 0x000ea80000300a00 */
[----:B------:R-:W4:Y:S04]  /*4e530*/  LDL.LU.64 R4, [R1+0x810] ;  /* 0x0008100001047983 */ /* 0x000f280000300a00 */
[----:B------:R-:W4:Y:S04]  /*4e540*/  LDL.LU.64 R6, [R1+0x818] ;  /* 0x0008180001067983 */ /* 0x000f280000300a00 */
[----:B---3--:R0:W-:Y:S04]  /*4e550*/  STL.64 [R1+0x2e08], R12 ;  /* 0x002e080c01007387 */ /* 0x0081e80000100a00 */
[----:B------:R-:W3:Y:S01]  /*4e560*/  LDL.64 R8, [R1+0x70] ;  /* 0x0000700001087983 */ /* 0x000ee20000100a00 */
[----:B------:R-:W-:-:S02]  /*4e570*/  IMAD.MOV.U32 R3, RZ, RZ, R24 ;  /* 0x000000ffff037224 */ /* 0x000fc400078e0018 */
[----:B------:R-:W-:Y:S01]  /*4e580*/  IMAD.MOV.U32 R2, RZ, RZ, R25 ;  /* 0x000000ffff027224 */ /* 0x000fe200078e0019 */
[----:B0-----:R-:W4:Y:S04]  /*4e590*/  LDL R12, [R1+0xa0] ;  /* 0x0000a000010c7983 */ /* 0x001f280000100800 */
[----:B------:R-:W4:Y:S01]  /*4e5a0*/  LDL R13, [R1+0xa4] ;  /* 0x0000a400010d7983 */ /* 0x000f220000100800 */
[C---:B--2---:R-:W-:Y:S03]  /*4e5b0*/  HMMA.16816.F32 R20, R16.reuse, R24, R20 ;  /* 0x000000181014723c */ /* 0x044fe60000001814 */
[----:B---3--:R0:W-:Y:S04]  /*4e5c0*/  STL.64 [R1+0x2e10], R8 ;  /* 0x002e100801007387 */ /* 0x0081e80000100a00 */
[----:B0-----:R-:W2:Y:S04]  /*4e5d0*/  LDL R8, [R1+0x80] ;  /* 0x0000800001087983 */ /* 0x001ea80000100800 */
[----:B------:R-:W2:Y:S04]  /*4e5e0*/  LDL R9, [R1+0x84] ;  /* 0x0000840001097983 */ /* 0x000ea80000100800 */
[----:B------:R-:W-:Y:S08]  /*4e5f0*/  STL [R1+0x2cac], R0 ;  /* 0x002cac0001007387 */ /* 0x000ff00000100800 */
[----:B------:R-:W-:Y:S04]  /*4e600*/  STL.64 [R1+0x4f0], R20 ;  /* 0x0004f01401007387 */ /* 0x000fe80000100a00 */
[----:B------:R0:W-:Y:S04]  /*4e610*/  STL.64 [R1+0x4f8], R22 ;  /* 0x0004f81601007387 */ /* 0x0001e80000100a00 */
[----:B0-----:R-:W3:Y:S04]  /*4e620*/  LDL.LU.64 R22, [R1+0x2ea0] ;  /* 0x002ea00001167983 */ /* 0x001ee80000300a00 */
[----:B------:R-:W3:Y:S04]  /*4e630*/  LDL.LU.64 R20, [R1+0x2e98] ;  /* 0x002e980001147983 */ /* 0x000ee80000300a00 */
[----:B------:R-:W3:Y:S04]  /*4e640*/  LDL.LU.64 R24, [R1+0x2e90] ;  /* 0x002e900001187983 */ /* 0x000ee80000300a00 */
[----:B------:R-:W-:Y:S04]  /*4e650*/  STL [R1+0x2cb4], R3 ;  /* 0x002cb40301007387 */ /* 0x000fe80000100800 */
[----:B------:R-:W-:Y:S01]  /*4e660*/  STL [R1+0x2cb0], R2 ;  /* 0x002cb00201007387 */ /* 0x000fe20000100800 */
[----:B---3--:R-:W-:Y:S03]  /*4e670*/  HMMA.16816.F32 R24, R16, R24, R20 ;  /* 0x000000181018723c */ /* 0x008fe60000001814 */
[----:B------:R-:W3:Y:S04]  /*4e680*/  LDL.LU.64 R22, [R1+0x2e88] ;  /* 0x002e880001167983 */ /* 0x000ee80000300a00 */
[----:B------:R-:W3:-:S15]  /*4e690*/  LDL.LU.64 R20, [R1+0x2e80] ;  /* 0x002e800001147983 */ /* 0x000ede0000300a00 */
[----:B------:R-:W-:-:S01]  /*4e6a0*/  NOP ;  /* 0x0000000000007918 */ /* 0x000fc20000000000 */
[----:B------:R0:W-:Y:S04]  /*4e6b0*/  STL.64 [R1+0x4e0], R24 ;  /* 0x0004e01801007387 */ /* 0x0001e80000100a00 */
[----:B------:R3:W-:Y:S04]  /*4e6c0*/  STL.64 [R1+0x4e8], R26 ;  /* 0x0004e81a01007387 */ /* 0x0007e80000100a00 */
[----:B0-----:R-:W3:Y:S02]  /*4e6d0*/  LDL.LU.64 R24, [R1+0x2e78] ;  /* 0x002e780001187983 */ /* 0x001ee40000300a00 */
[----:B---3--:R-:W-:Y:S02]  /*4e6e0*/  HMMA.16816.F32 R24, R16, R24, R20 ;  /* 0x000000181018723c */ /* 0x008fe40000001814 */
[----:B------:R-:W3:Y:S04]  /*4e6f0*/  LDL.LU.64 R22, [R1+0x2e70] ;  /* 0x002e700001167983 */ /* 0x000ee80000300a00 */
[----:B------:R-:W3:-:S15]  /*4e700*/  LDL.LU.64 R20, [R1+0x2e68] ;  /* 0x002e680001147983 */ /* 0x000ede0000300a00 */
[----:B------:R-:W-:-:S02]  /*4e710*/  NOP ;  /* 0x0000000000007918 */ /* 0x000fc40000000000 */
        /* <DEDUP_REMOVED lines=11> */
[----:B------:R-:W4:Y:S04]  /*4e7d0*/  LDL.LU.64 R22, [R1+0x2e40] ;  /* 0x002e400001167983 */ /* 0x000f280000300a00 */
[----:B------:R-:W4:-:S15]  /*4e7e0*/  LDL.LU.64 R20, [R1+0x2e38] ;  /* 0x002e380001147983 */ /* 0x000f1e0000300a00 */
[----:B------:R-:W-:-:S02]  /*4e7f0*/  NOP ;  /* 0x0000000000007918 */ /* 0x000fc40000000000 */
[----:B------:R0:W-:Y:S04]  /*4e800*/  STL.64 [R1+0x4b0], R24 ;  /* 0x0004b01801007387 */ /* 0x0001e80000100a00 */
[----:B------:R-:W-:Y:S04]  /*4e810*/  STL.64 [R1+0x4b8], R26 ;  /* 0x0004b81a01007387 */ /* 0x000fe80000100a00 */
[----:B0-----:R-:W3:Y:S01]  /*4e820*/  LDL.LU.64 R24, [R1+0x2e30] ;  /* 0x002e300001187983 */ /* 0x001ee20000300a00 */
[C---:B----4-:R-:W-:Y:S03]  /*4e830*/  HMMA.16816.F32 R12, R16.reuse, R12, R20 ;  /* 0x0000000c100c723c */ /* 0x050fe60000001814 */
[----:B------:R-:W4:Y:S03]  /*4e840*/  LDL.LU.64 R20, [R1+0x2e28] ;  /* 0x002e280001147983 */ /* 0x000f260000300a00 */
[----:B---3--:R-:W-:-:S15]  /*4e850*/  HMMA.16816.F32 R4, R16, R24, R4 ;  /* 0x000000181004723c */ /* 0x008fde0000001804 */
[----:B------:R-:W-:-:S02]  /*4e860*/  NOP ;  /* 0x0000000000007918 */ /* 0x000fc40000000000 */
[----:B------:R0:W-:Y:S04]  /*4e870*/  STL.64 [R1+0x4a0], R12 ;  /* 0x0004a00c01007387 */ /* 0x0001e80000100a00 */
[----:B------:R1:W-:Y:S04]  /*4e880*/  STL.64 [R1+0x4a8], R14 ;  /* 0x0004a80e01007387 */ /* 0x0003e80000100a00 */
[----:B------:R-:W-:Y:S04]  /*4e890*/  STL.64 [R1+0x490], R4 ;  /* 0x0004900401007387 */ /* 0x000fe80000100a00 */
[----:B------:R-:W-:Y:S04]  /*4e8a0*/  STL.64 [R1+0x498], R6 ;  /* 0x0004980601007387 */ /* 0x000fe80000100a00 */
[----:B0-----:R-:W3:Y:S04]  /*4e8b0*/  LDL.LU.64 R12, [R1+0x7f0] ;  /* 0x0007f000010c7983 */ /* 0x001ee80000300a00 */
[----:B-1----:R-:W2:Y:S04]  /*4e8c0*/  LDL.LU.64 R14, [R1+0x7f8] ;  /* 0x0007f800010e7983 */ /* 0x002ea80000300a00 */
[----:B--2---:R-:W-:Y:S04]  /*4e8d0*/  STL.64 [R1+0x2e20], R14 ;  /* 0x002e200e01007387 */ /* 0x004fe80000100a00 */
[----:B---3--:R0:W-:Y:S04]  /*4e8e0*/  STL.64 [R1+0x2e18], R12 ;  /* 0x002e180c01007387 */ /* 0x0081e80000100a00 */
[----:B0-----:R-:W2:Y:S04]  /*4e8f0*/  LDL.LU.64 R12, [R1+0x800] ;  /* 0x00080000010c7983 */ /* 0x001ea80000300a00 */
[----:B------:R-:W2:Y:S04]  /*4e900*/  LDL.LU.64 R14, [R1+0x808] ;  /* 0x00080800010e7983 */ /* 0x000ea80000300a00 */
[----:B------:R-:W3:Y:S04]  /*4e910*/  LDL.LU.64 R4, [R1+0x7a0] ;  /* 0x0007a00001047983 */ /* 0x000ee80000300a00 */
[----:B------:R-:W4:Y:S04]  /*4e920*/  LDL.LU.64 R6, [R1+0x7a8] ;  /* 0x0007a80001067983 */ /* 0x000f280000300a00 */
[----:B----4-:R-:W-:Y:S04]  /*4e930*/  STL.64 [R1+0x2de8], R6 ;  /* 0x002de80601007387 */ /* 0x010fe80000100a00 */
[----:B---3--:R0:W-:Y:S04]  /*4e940*/  STL.64 [R1+0x2de0], R4 ;  /* 0x002de00401007387 */ /* 0x0081e80000100a00 */
[----:B0-----:R-:W3:Y:S04]  /*4e950*/  LDL.LU.64 R4, [R1+0x7b0] ;  /* 0x0007b00001047983 */ /* 0x001ee80000300a00 */
[----:B------:R-:W4:Y:S01]  /*4e960*/  LDL.LU.64 R6, [R1+0x7b8] ;  /* 0x0007b80001067983 */ /* 0x000f220000300a00 */
[----:B------:R-:W-:-:S02]  /*4e970*/  IMAD.MOV.U32 R23, RZ, RZ, R24 ;  /* 0x000000ffff177224 */ /* 0x000fc400078e0018 */
[----:B------:R-:W-:Y:S01]  /*4e980*/  IMAD.MOV.U32 R22, RZ, RZ, R25 ;  /* 0x000000ffff167224 */ /* 0x000fe200078e0019 */
[----:B----4-:R-:W-:Y:S04]  /*4e990*/  STL.64 [R1+0x2e00], R6 ;  /* 0x002e000601007387 */ /* 0x010fe80000100a00 */
[----:B---3--:R0:W-:Y:S04]  /*4e9a0*/  STL.64 [R1+0x2df8], R4 ;  /* 0x002df80401007387 */ /* 0x0081e80000100a00 */
[----:B0-----:R-:W3:Y:S04]  /*4e9b0*/  LDL.LU.64 R4, [R1+0x7c0] ;  /* 0x0007c00001047983 */ /* 0x001ee80000300a00 */
[----:B------:R-:W3:Y:S04]  /*4e9c0*/  LDL.LU.64 R6, [R1+0x7c8] ;  /* 0x0007c80001067983 */ /* 0x000ee80000300a00 */
[----:B------:R-:W4:Y:S01]  /*4e9d0*/  LDL.LU.64 R24, [R1] ;  /* 0x0000000001187983 */ /* 0x000f220000300a00 */
[C---:B--2---:R-:W-:Y:S03]  /*4e9e0*/  HMMA.16816.F32 R8, R16.reuse, R8, R12 ;  /* 0x000000081008723c */ /* 0x044fe6000000180c */
[----:B----4-:R0:W-:Y:S04]  /*4e9f0*/  STL.64 [R1+0x2db8], R24 ;  /* 0x002db81801007387 */ /* 0x0101e80000100a00 */
[----:B0-----:R-:W2:Y:S04]  /*4ea00*/  LDL.LU.64 R24, [R1+0x10] ;  /* 0x0000100001187983 */ /* 0x001ea80000300a00 */
[----:B--2---:R0:W-:Y:S04]  /*4ea10*/  STL.64 [R1+0x2dd0], R24 ;  /* 0x002dd01801007387 */ /* 0x0041e80000100a00 */
[----:B0-----:R-:W2:Y:S04]  /*4ea20*/  LDL.LU.64 R24, [R1+0x20] ;  /* 0x0000200001187983 */ /* 0x001ea80000300a00 */
[----:B------:R-:W-:Y:S04]  /*4ea30*/  STL [R1+0x2ca0], R22 ;  /* 0x002ca01601007387 */ /* 0x000fe80000100800 */
[----:B------:R-:W-:Y:S04]  /*4ea40*/  STL [R1+0x2c9c], R23 ;  /* 0x002c9c1701007387 */ /* 0x000fe80000100800 */
[----:B------:R-:W4:Y:S04]  /*4ea50*/  LDL.LU.64 R14, [R1+0x2e20] ;  /* 0x002e2000010e7983 */ /* 0x000f280000300a00 */
[----:B------:R-:W4:Y:S04]  /*4ea60*/  LDL.LU.64 R12, [R1+0x2e18] ;  /* 0x002e1800010c7983 */ /* 0x000f280000300a00 */
[----:B------:R0:W-:Y:S04]  /*4ea70*/  STL.64 [R1+0x480], R8 ;  /* 0x0004800801007387 */ /* 0x0001e80000100a00 */
[----:B------:R-:W-:Y:S04]  /*4ea80*/  STL.64 [R1+0x488], R10 ;  /* 0x0004880a01007387 */ /* 0x000fe80000100a00 */
[----:B0-----:R-:W4:Y:S02]  /*4ea90*/  LDL.LU.64 R8, [R1+0x2e10] ;  /* 0x002e100001087983 */ /* 0x001f240000300a00 */
[----:B----4-:R-:W-:-:S15]  /*4eaa0*/  HMMA.16816.F32 R12, R16, R8, R12 ;  /* 0x00000008100c723c */ /* 0x010fde000000180c */
[----:B------:R-:W-:-:S08]  /*4eab0*/  NOP ;  /* 0x0000000000007918 */ /* 0x000fd00000000000 */
[----:B------:R0:W-:Y:S04]  /*4eac0*/  STL.64 [R1+0x470], R12 ;  /* 0x0004700c01007387 */ /* 0x0001e80000100a00 */
[----:B------:R3:W-:Y:S04]  /*4ead0*/  STL.64 [R1+0x478], R14 ;  /* 0x0004780e01007387 */ /* 0x0007e80000100a00 */
[----:B0-----:R-:W3:Y:S01]  /*4eae0*/  LDL.LU.64 R12, [R1+0x2e08] ;  /* 0x002e0800010c7983 */ /* 0x001ee20000300a00 */
[----:B------:R-:W-:-:S03]  /*4eaf0*/  IMAD.MOV.U32 R0, RZ, RZ, R9 ;  /* 0x000000ffff007224 */ /* 0x000fc600078e0009 */
[----:B------:R-:W4:Y:S04]  /*4eb00*/  LDL.LU.64 R8, [R1+0x790] ;  /* 0x0007900001087983 */ /* 0x000f280000300a00 */
[----:B------:R-:W4:Y:S04]  /*4eb10*/  LDL.LU.64 R10, [R1+0x798] ;  /* 0x00079800010a7983 */ /* 0x000f280000300a00 */
[----:B------:R-:W-:Y:S01]  /*4eb20*/  STL [R1+0x2cb8], R0 ;  /* 0x002cb80001007387 */ /* 0x000fe20000100800 */
[----:B---3--:R-:W-:Y:S03]  /*4eb30*/  HMMA.16816.F32 R12, R16, R12, R4 ;  /* 0x0000000c100c723c */ /* 0x008fe60000001804 */
[----:B------:R-:W3:Y:S04]  /*4eb40*/  LDL.LU.64 R6, [R1+0x2e00] ;  /* 0x002e000001067983 */ /* 0x000ee80000300a00 */
[----:B------:R-:W3:-:S15]  /*4eb50*/  LDL.LU.64 R4, [R1+0x2df8] ;  /* 0x002df80001047983 */ /* 0x000ede0000300a00 */
[----:B------:R-:W-:-:S01]  /*4eb60*/  NOP ;  /* 0x0000000000007918 */ /* 0x000fc20000000000 */
[----:B------:R0:W-:Y:S04]  /*4eb70*/  STL.64 [R1+0x460], R12 ;  /* 0x0004600c01007387 */ /* 0x0001e80000100a00 */
[----:B------:R-:W-:Y:S04]  /*4eb80*/  STL.64 [R1+0x468], R14 ;  /* 0x0004680e01007387 */ /* 0x000fe80000100a00 */
[----:B0-----:R-:W3:Y:S02]  /*4eb90*/  LDL.LU.64 R12, [R1+0x2df0] ;  /* 0x002df000010c7983 */ /* 0x001ee40000300a00 */
[----:B---3--:R-:W-:Y:S06]  /*4eba0*/  HMMA.16816.F32 R4, R16, R12, R4 ;  /* 0x0000000c1004723c */ /* 0x008fec0000001804 */
[----:B------:R-:W-:-:S02]  /*4ebb0*/  IMAD.MOV.U32 R22, RZ, RZ, R12 ;  /* 0x000000ffff167224 */ /* 0x000fc400078e000c */
[----:B------:R-:W-:-:S15]  /*4ebc0*/  IMAD.MOV.U32 R23, RZ, RZ, R13 ;  /* 0x000000ffff177224 */ /* 0x000fde00078e000d */
[----:B------:R-:W-:Y:S04]  /*4ebd0*/  STL.64 [R1+0x450], R4 ;  /* 0x0004500401007387 */ /* 0x000fe80000100a00 */
[----:B------:R0:W-:Y:S04]  /*4ebe0*/  STL.64 [R1+0x458], R6 ;  /* 0x0004580601007387 */ /* 0x0001e80000100a00 */
[----:B0-----:R-:W3:Y:S04]  /*4ebf0*/  LDL.LU.64 R6, [R1+0x2de8] ;  /* 0x002de80001067983 */ /* 0x001ee80000300a00 */
[----:B------:R-:W3:Y:S04]  /*4ec00*/  LDL.LU.64 R4, [R1+0x2de0] ;  /* 0x002de00001047983 */ /* 0x000ee80000300a00 */
[----:B------:R-:W3:Y:S04]  /*4ec10*/  LDL.LU.64 R12, [R1+0x2dd8] ;  /* 0x002dd800010c7983 */ /* 0x000ee80000300a00 */
[----:B------:R-:W-:Y:S04]  /*4ec20*/  STL [R1+0x2cc0], R23 ;  /* 0x002cc01701007387 */ /* 0x000fe80000100800 */
[----:B------:R-:W-:Y:S01]  /*4ec30*/  STL [R1+0x2cbc], R22 ;  /* 0x002cbc1601007387 */ /* 0x000fe20000100800 */
[----:B---3--:R-:W-:-:S15]  /*4ec40*/  HMMA.16816.F32 R4, R16, R12, R4 ;  /* 0x0000000c1004723c */ /* 0x008fde0000001804 */
[----:B------:R-:W-:-:S08]  /*4ec50*/  NOP ;  /* 0x0000000000007918 */ /* 0x000fd00000000000 */
[----:B------:R0:W-:Y:S04]  /*4ec60*/  STL.64 [R1+0x440], R4 ;  /* 0x0004400401007387 */ /* 0x0001e80000100a00 */
[----:B------:R1:W-:Y:S04]  /*4ec70*/  STL.64 [R1+0x448], R6 ;  /* 0x0004480601007387 */ /* 0x0003e80000100a00 */
[----:B0-----:R-:W3:Y:S04]  /*4ec80*/  LDL.LU.64 R4, [R1+0x740] ;  /* 0x0007400001047983 */ /* 0x001ee80000300a00 */
[----:B-1----:R-:W2:Y:S01]  /*4ec90*/  LDL.LU.64 R6, [R1+0x748] ;  /* 0x0007480001067983 */ /* 0x002ea20000300a00 */
[----:B------:R-:W-:-:S02]  /*4eca0*/  IMAD.MOV.U32 R0, RZ, RZ, R13 ;  /* 0x000000ffff007224 */ /* 0x000fc400078e000d */
[C---:B----4-:R-:W-:Y:S01]  /*4ecb0*/  HMMA.16816.F32 R12, R16.reuse, R20, R8 ;  /* 0x00000014100c723c */ /* 0x050fe20000001808 */
[----:B--2---:R-:W-:Y:S04]  /*4ecc0*/  STL.64 [R1+0x2dc8], R6 ;  /* 0x002dc80601007387 */ /* 0x004fe80000100a00 */
[----:B---3--:R0:W-:Y:S04]  /*4ecd0*/  STL.64 [R1+0x2dc0], R4 ;  /* 0x002dc00401007387 */ /* 0x0081e80000100a00 */
[----:B0-----:R-:W2:Y:S04]  /*4ece0*/  LDL.LU.64 R4, [R1+0x750] ;  /* 0x0007500001047983 */ /* 0x001ea80000300a00 */
[----:B------:R-:W2:Y:S04]  /*4ecf0*/  LDL.LU.64 R6, [R1+0x758] ;  /* 0x0007580001067983 */ /* 0x000ea80000300a00 */
[----:B------:R-:W3:Y:S04]  /*4ed00*/  LDL.LU.64 R8, [R1+0x730] ;  /* 0x0007300001087983 */ /* 0x000ee80000300a00 */
[----:B------:R-:W3:Y:S04]  /*4ed10*/  LDL.LU.64 R10, [R1+0x738] ;  /* 0x00073800010a7983 */ /* 0x000ee80000300a00 */
[----:B------:R0:W-:Y:S04]  /*4ed20*/  STL.64 [R1+0x430], R12 ;  /* 0x0004300c01007387 */ /* 0x0001e80000100a00 */
[----:B------:R1:W-:Y:S04]  /*4ed30*/  STL.64 [R1+0x438], R14 ;  /* 0x0004380e01007387 */ /* 0x0003e80000100a00 */
[----:B0-----:R-:W4:Y:S04]  /*4ed40*/  LDL.LU.64 R12, [R1+0x3d0] ;  /* 0x0003d000010c7983 */ /* 0x001f280000300a00 */
[----:B-1----:R-:W4:Y:S04]  /*4ed50*/  LDL.LU.64 R14, [R1+0x3d8] ;  /* 0x0003d800010e7983 */ /* 0x002f280000300a00 */
[----:B------:R0:W-:Y:S04]  /*4ed60*/  STL.64 [R1+0x2b78], R20 ;  /* 0x002b781401007387 */ /* 0x0001e80000100a00 */
[----:B0-----:R-:W2:Y:S04]  /*4ed70*/  LDL.LU.64 R20, [R1+0x760] ;  /* 0x0007600001147983 */ /* 0x001ea80000300a00 */
[----:B------:R-:W2:Y:S02]  /*4ed80*/  LDL.LU.64 R22, [R1+0x768] ;  /* 0x0007680001167983 */ /* 0x000ea40000300a00 */
[----:B--2---:R-:W-:-:S15]  /*4ed90*/  HMMA.16816.F32 R20, R16, R24, R20 ;  /* 0x000000181014723c */ /* 0x004fde0000001814 */
[----:B------:R-:W-:-:S08]  /*4eda0*/  NOP ;  /* 0x0000000000007918 */ /* 0x000fd00000000000 */
[----:B------:R0:W-:Y:S04]  /*4edb0*/  STL.64 [R1+0x420], R20 ;  /* 0x0004201401007387 */ /* 0x0001e80000100a00 */
[----:B------:R1:W-:Y:S01]  /*4edc0*/  STL.64 [R1+0x428], R22 ;  /* 0x0004281601007387 */ /* 0x0003e20000100a00 */
[----:B0-----:R-:W-:Y:S02]  /*4edd0*/  IMAD.MOV.U32 R21, RZ, RZ, R24 ;  /* 0x000000ffff157224 */ /* 0x001fe400078e0018 */
[----:B------:R-:W-:Y:S02]  /*4ede0*/  IMAD.MOV.U32 R20, RZ, RZ, R25 ;  /* 0x000000ffff147224 */ /* 0x000fe400078e0019 */
[----:B------:R-:W2:Y:S02]  /*4edf0*/  LDL.LU.64 R24, [R1+0x2dd0] ;  /* 0x002dd00001187983 */ /* 0x000ea40000300a00 */
[----:B--2---:R-:W-:Y:S06]  /*4ee00*/  HMMA.16816.F32 R4, R16, R24, R4 ;  /* 0x000000181004723c */ /* 0x004fec0000001804 */
[----:B-1----:R-:W-:-:S02]  /*4ee10*/  IMAD.MOV.U32 R23, RZ, RZ, R24 ;  /* 0x000000ffff177224 */ /* 0x002fc400078e0018 */
[----:B------:R-:W-:-:S15]  /*4ee20*/  IMAD.MOV.U32 R22, RZ, RZ, R25 ;  /* 0x000000ffff167224 */ /* 0x000fde00078e0019 */
[----:B------:R-:W-:Y:S04]  /*4ee30*/  STL.64 [R1+0x410], R4 ;  /* 0x0004100401007387 */ /* 0x000fe80000100a00 */
[----:B------:R0:W-:Y:S04]  /*4ee40*/  STL.64 [R1+0x418], R6 ;  /* 0x0004180601007387 */ /* 0x0001e80000100a00 */
[----:B0-----:R-:W2:Y:S04]  /*4ee50*/  LDL.LU.64 R6, [R1+0x2dc8] ;  /* 0x002dc80001067983 */ /* 0x001ea80000300a00 */
[----:B------:R-:W2:Y:S04]  /*4ee60*/  LDL.LU.64 R4, [R1+0x2dc0] ;  /* 0x002dc00001047983 */ /* 0x000ea80000300a00 */
[----:B------:R-:W2:Y:S04]  /*4ee70*/  LDL.LU.64 R24, [R1+0x2db8] ;  /* 0x002db80001187983 */ /* 0x000ea80000300a00 */
[----:B------:R-:W-:Y:S04]  /*4ee80*/  STL.64 [R1+0x2cd0], R22 ;  /* 0x002cd01601007387 */ /* 0x000fe80000100a00 */
[----:B------:R0:W-:Y:S04]  /*4ee90*/  STL.64 [R1+0x2cc8], R20 ;  /* 0x002cc81401007387 */ /* 0x0001e80000100a00 */
[----:B0-----:R-:W4:Y:S04]  /*4eea0*/  LDL.LU.64 R20, [R1+0x700] ;  /* 0x0007000001147983 */ /* 0x001f280000300a00 */
[----:B------:R-:W4:Y:S01]  /*4eeb0*/  LDL.LU.64 R22, [R1+0x708] ;  /* 0x0007080001167983 */ /* 0x000f220000300a00 */
[----:B--2---:R-:W-:Y:S06]  /*4eec0*/  HMMA.16816.F32 R4, R16, R24, R4 ;  /* 0x000000181004723c */ /* 0x004fec0000001804 */
[----:B------:R-:W-:-:S02]  /*4eed0*/  IMAD.MOV.U32 R3, RZ, RZ, R24 ;  /* 0x000000ffff037224 */ /* 0x000fc400078e0018 */
[----:B------:R-:W-:-:S15]  /*4eee0*/  IMAD.MOV.U32 R2, RZ, RZ, R25 ;  /* 0x000000ffff027224 */ /* 0x000fde00078e0019 */
[----:B------:R-:W-:Y:S04]  /*4eef0*/  STL.64 [R1+0x400], R4 ;  /* 0x0004000401007387 */ /* 0x000fe80000100a00 */
[----:B------:R0:W-:Y:S04]  /*4ef00*/  STL.64 [R1+0x408], R6 ;  /* 0x0004080601007387 */ /* 0x0001e80000100a00 */
[----:B0-----:R-:W2:Y:S04]  /*4ef10*/  LDL.LU.64 R6, [R1+0x2db0] ;  /* 0x002db00001067983 */ /* 0x001ea80000300a00 */
[----:B------:R-:W4:Y:S04]  /*4ef20*/  LDL.LU.64 R4, [R1+0x2da8] ;  /* 0x002da80001047983 */ /* 0x000f280000300a00 */
[----:B------:R-:W2:Y:S04]  /*4ef30*/  LDL.LU.64 R26, [R1+0x2da0] ;  /* 0x002da000011a7983 */ /* 0x000ea80000300a00 */
[----:B------:R-:W3:Y:S02]  /*4ef40*/  LDL.LU.64 R24, [R1+0x2d98] ;  /* 0x002d980001187983 */ /* 0x000ee40000300a00 */
[----:B---3--:R-:W-:-:S15]  /*4ef50*/  HMMA.16816.F32 R8, R16, R24, R8 ;  /* 0x000000181008723c */ /* 0x008fde0000001808 */
[----:B------:R-:W-:-:S08]  /*4ef60*/  NOP ;  /* 0x0000000000007918 */ /* 0x000fd00000000000 */
[----:B------:R-:W-:Y:S04]  /*4ef70*/  STL.64 [R1+0x3f0], R8 ;  /* 0x0003f00801007387 */ /* 0x000fe80000100a00 */
[----:B------:R0:W-:Y:S04]  /*4ef80*/  STL.64 [R1+0x3f8], R10 ;  /* 0x0003f80a01007387 */ /* 0x0001e80000100a00 */
[----:B0-----:R-:W3:Y:S04]  /*4ef90*/  LDL.LU.64 R10, [R1+0x2d90] ;  /* 0x002d9000010a7983 */ /* 0x001ee80000300a00 */
[----:B------:R-:W2:Y:S01]  /*4efa0*/  LDL.LU.64 R8, [R1+0x2d88] ;  /* 0x002d880001087983 */ /* 0x000ea20000300a00 */
[----:B----4-:R-:W-:Y:S03]  /*4efb0*/  HMMA.16816.F32 R20, R16, R4, R20 ;  /* 0x000000041014723c */ /* 0x010fe60000001814 */
[----:B------:R0:W-:Y:S04]  /*4efc0*/  STL.64 [R1+0x2d78], R24 ;  /* 0x002d781801007387 */ /* 0x0001e80000100a00 */
[----:B0-----:R-:W4:-:S15]  /*4efd0*/  LDL.LU.64 R24, [R1+0x3b0] ;  /* 0x0003b00001187983 */ /* 0x001f1e0000300a00 */
[----:B------:R-:W-:-:S01]  /*4efe0*/  NOP ;  /* 0x0000000000007918 */ /* 0x000fc20000000000 */
[----:B------:R-:W-:Y:S04]  /*4eff0*/  STL.64 [R1+0x3e0], R20 ;  /* 0x0003e01401007387 */ /* 0x000fe80000100a00 */
[----:B------:R2:W-:Y:S02]  /*4f000*/  STL.64 [R1+0x3e8], R22 ;  /* 0x0003e81601007387 */ /* 0x0005e40000100a00 */
[----:B--2---:R-:W-:Y:S02]  /*4f010*/  HMMA.16816.F32 R20, R16, R8, R12 ;  /* 0x000000081014723c */ /* 0x004fe4000000180c */
[----:B------:R-:W2:Y:S04]  /*4f020*/  LDL.LU.64 R12, [R1+0x6f0] ;  /* 0x0006f000010c7983 */ /* 0x000ea80000300a00 */
[----:B------:R-:W2:-:S15]  /*4f030*/  LDL.LU.64 R14, [R1+0x6f8] ;  /* 0x0006f800010e7983 */ /* 0x000e9e0000300a00 */
[----:B------:R-:W-:-:S02]  /*4f040*/  NOP ;  /* 0x0000000000007918 */ /* 0x000fc40000000000 */
[----:B------:R0:W-:Y:S04]  /*4f050*/  STL.64 [R1+0x3d0], R20 ;  /* 0x0003d01401007387 */ /* 0x0001e80000100a00 */
[----:B------:R-:W-:Y:S01]  /*4f060*/  STL.64 [R1+0x3d8], R22 ;  /* 0x0003d81601007387 */ /* 0x000fe20000100a00 */
[----:B0-----:R-:W-:Y:S02]  /*4f070*/  IMAD.MOV.U32 R20, RZ, RZ, R27 ;  /* 0x000000ffff147224 */ /* 0x001fe400078e001b */
[----:B---3--:R-:W-:Y:S01]  /*4f080*/  IMAD.MOV.U32 R21, RZ, RZ, R10 ;  /* 0x000000ffff157224 */ /* 0x008fe200078e000a */
[----:B------:R-:W3:Y:S04]  /*4f090*/  LDL.LU R27, [R1+0x2d84] ;  /* 0x002d8400011b7983 */ /* 0x000ee80000300800 */
[----:B------:R-:W3:Y:S04]  /*4f0a0*/  LDL.LU R10, [R1+0x2d80] ;  /* 0x002d8000010a7983 */ /* 0x000ee80000300800 */
[----:B------:R0:W-:Y:S04]  /*4f0b0*/  STL.64 [R1+0x2ce0], R20 ;  /* 0x002ce01401007387 */ /* 0x0001e80000100a00 */
[----:B0-----:R-:W3:Y:S04]  /*4f0c0*/  LDL.LU R20, [R1+0x160] ;  /* 0x0001600001147983 */ /* 0x001ee80000300800 */
[----:B------:R-:W3:Y:S04]  /*4f0d0*/  LDL.LU R21, [R1+0x164] ;  /* 0x0001640001157983 */ /* 0x000ee80000300800 */
[----:B------:R-:W3:Y:S01]  /*4f0e0*/  LDL R23, [R1+0x5ec] ;  /* 0x0005ec0001177983 */ /* 0x000ee20000100800 */
[----:B----4-:R-:W-:-:S02]  /*4f0f0*/  IMAD.MOV.U32 R28, RZ, RZ, R24 ;  /* 0x000000ffff1c7224 */ /* 0x010fc400078e0018 */
[----:B------:R-:W-:Y:S01]  /*4f100*/  IMAD.MOV.U32 R29, RZ, RZ, R25 ;  /* 0x000000ffff1d7224 */ /* 0x000fe200078e0019 */
[----:B--2---:R-:W-:Y:S01]  /*4f110*/  HMMA.16816.F32 R12, R16, R24, R12 ;  /* 0x00000018100c723c */ /* 0x004fe2000000180c */
[----:B---3--:R-:W-:Y:S04]  /*4f120*/  STL [R1+0x2d00], R23 ;  /* 0x002d001701007387 */ /* 0x008fe80000100800 */
[----:B------:R-:W-:Y:S04]  /*4f130*/  STL.64 [R1+0x2cf8], R20 ;  /* 0x002cf81401007387 */ /* 0x000fe80000100a00 */
[----:B------:R-:W-:Y:S04]  /*4f140*/  STL.64 [R1+0x2b18], R10 ;  /* 0x002b180a01007387 */ /* 0x000fe80000100a00 */
[----:B------:R0:W-:Y:S02]  /*4f150*/  STL.64 [R1+0x2b10], R8 ;  /* 0x002b100801007387 */ /* 0x0001e40000100a00 */
[----:B0-----:R-:W-:-:S02]  /*4f160*/  IMAD.MOV.U32 R8, RZ, RZ, R7 ;  /* 0x000000ffff087224 */ /* 0x001fc400078e0007 */
[----:B------:R-:W-:-:S05]  /*4f170*/  IMAD.MOV.U32 R9, RZ, RZ, R6 ;  /* 0x000000ffff097224 */ /* 0x000fca00078e0006 */
[----:B------:R0:W-:Y:S04]  /*4f180*/  STL.64 [R1+0x2cd8], R8 ;  /* 0x002cd80801007387 */ /* 0x0001e80000100a00 */
[----:B0-----:R-:W2:Y:S04]  /*4f190*/  LDL.LU.64 R8, [R1+0x6d0] ;  /* 0x0006d00001087983 */ /* 0x001ea80000300a00 */
[----:B------:R-:W2:Y:S04]  /*4f1a0*/  LDL.LU.64 R10, [R1+0x6d8] ;  /* 0x0006d800010a7983 */ /* 0x000ea80000300a00 */
[----:B------:R-:W3:Y:S04]  /*4f1b0*/  LDL.LU.64 R24, [R1+0x2d78] ;  /* 0x002d780001187983 */ /* 0x000ee80000300a00 */
[----:B------:R-:W-:Y:S04]  /*4f1c0*/  STL [R1+0x3c4], R13 ;  /* 0x0003c40d01007387 */ /* 0x000fe80000100800 */
[----:B------:R0:W-:Y:S04]  /*4f1d0*/  STL.64 [R1+0x3c8], R14 ;  /* 0x0003c80e01007387 */ /* 0x0001e80000100a00 */
[----:B0-----:R-:W4:Y:S01]  /*4f1e0*/  LDL.LU.64 R14, [R1+0x2d70] ;  /* 0x002d7000010e7983 */ /* 0x001f220000300a00 */
[----:B------:R-:W-:-:S02]  /*4f1f0*/  IMAD.MOV.U32 R20, RZ, RZ, R27 ;  /* 0x000000ffff147224 */ /* 0x000fc400078e001b */
[----:B------:R-:W-:Y:S02]  /*4f200*/  IMAD.MOV.U32 R21, RZ, RZ, R26 ;  /* 0x000000ffff157224 */ /* 0x000fe400078e001a */
[----:B------:R-:W-:Y:S02]  /*4f210*/  IMAD.MOV.U32 R7, RZ, RZ, R12 ;  /* 0x000000ffff077224 */ /* 0x000fe400078e000c */
[----:B------:R-:W3:Y:S03]  /*4f220*/  LDL.LU.64 R12, [R1+0x2d68] ;  /* 0x002d6800010c7983 */ /* 0x000ee60000300a00 */
[----:B--2---:R-:W-:Y:S07]  /*4f230*/  HMMA.16816.F32 R8, R16, R20, R8 ;  /* 0x000000141008723c */ /* 0x004fee0000001808 */
[----:B----4-:R-:W-:-:S15]  /*4f240*/  IMAD.MOV.U32 R16, RZ, RZ, R15 ;  /* 0x000000ffff107224 */ /* 0x010fde00078e000f */
[----:B------:R-:W-:-:S01]  /*4f250*/  NOP ;  /* 0x0000000000007918 */ /* 0x000fc20000000000 */
[----:B------:R-:W-:Y:S04]  /*4f260*/  STL [R1+0x390], R8 ;  /* 0x0003900801007387 */ /* 0x000fe80000100800 */
[----:B------:R-:W2:Y:S04]  /*4f270*/  LDL.LU R15, [R1+0x2d60] ;  /* 0x002d6000010f7983 */ /* 0x000ea80000300800 */
[----:B------:R-:W4:Y:S04]  /*4f280*/  LDL.LU R17, [R1+0x174] ;  /* 0x0001740001117983 */ /* 0x000f280000300800 */
[----:B----4-:R3:W-:Y:S02]  /*4f290*/  STL.64 [R1+0x2d08], R16 ;  /* 0x002d081001007387 */ /* 0x0107e40000100a00 */
[----:B---3--:R-:W-:-:S02]  /*4f2a0*/  IMAD.MOV.U32 R16, RZ, RZ, R12 ;  /* 0x000000ffff107224 */ /* 0x008fc400078e000c */
[----:B------:R-:W-:Y:S01]  /*4f2b0*/  IMAD.MOV.U32 R17, RZ, RZ, R13 ;  /* 0x000000ffff117224 */ /* 0x000fe200078e000d */
[----:B------:R-:W3:Y:S04]  /*4f2c0*/  LDL.LU R12, [R1+0x2d5c] ;  /* 0x002d5c00010c7983 */ /* 0x000ee80000300800 */
[----:B------:R-:W3:Y:S04]  /*4f2d0*/  LDL.LU R13, [R1+0x2d58] ;  /* 0x002d5800010d7983 */ /* 0x000ee80000300800 */
[----:B------:R0:W-:Y:S02]  /*4f2e0*/  STL.64 [R1+0x2d20], R16 ;  /* 0x002d201001007387 */ /* 0x0001e40000100a00 */
[----:B0-----:R-:W-:-:S02]  /*4f2f0*/  IMAD.MOV.U32 R16, RZ, RZ, R14 ;  /* 0x000000ffff107224 */ /* 0x001fc400078e000e */
[----:B--2---:R-:W-:Y:S01]  /*4f300*/  IMAD.MOV.U32 R17, RZ, RZ, R15 ;  /* 0x000000ffff117224 */ /* 0x004fe200078e000f */
[----:B------:R-:W3:Y:S04]  /*4f310*/  LDL.LU R14, [R1+0x2d54] ;  /* 0x002d5400010e7983 */ /* 0x000ee80000300800 */
[----:B------:R-:W3:Y:S04]  /*4f320*/  LDL.LU R15, [R1+0x2d50] ;  /* 0x002d5000010f7983 */ /* 0x000ee80000300800 */
[----:B------:R0:W-:Y:S04]  /*4f330*/  STL.64 [R1+0x2d38], R16 ;  /* 0x002d381001007387 */ /* 0x0001e80000100a00 */
[----:B0-----:R-:W3:Y:S04]  /*4f340*/  LDL.LU R16, [R1+0x1a0] ;  /* 0x0001a00001107983 */ /* 0x001ee80000300800 */
[----:B------:R-:W3:Y:S04]  /*4f350*/  LDL.LU R17, [R1+0x1a4] ;  /* 0x0001a40001117983 */ /* 0x000ee80000300800 */
[----:B------:R-:W2:Y:S04]  /*4f360*/  LDL.LU.64 R20, [R1+0x8d0] ;  /* 0x0008d00001147983 */ /* 0x000ea80000300a00 */
        /* <DEDUP_REMOVED lines=8> */
[----:B------:R-:W4:Y:S01]  /*4f3f0*/  LDL.LU.64 R22, [R1+0x938] ;  /* 0x0009380001167983 */ /* 0x000f220000300a00 */
[----:B------:R-:W-:-:S02]  /*4f400*/  IMAD.MOV.U32 R6, RZ, RZ, R9 ;  /* 0x000000ffff067224 */ /* 0x000fc400078e0009 */
[----:B------:R-:W-:Y:S02]  /*4f410*/  IMAD.MOV.U32 R26, RZ, RZ, R10 ;  /* 0x000000ffff1a7224 */ /* 0x000fe400078e000a */
[----:B------:R-:W-:Y:S01]  /*4f420*/  IMAD.MOV.U32 R27, RZ, RZ, R11 ;  /* 0x000000ffff1b7224 */ /* 0x000fe200078e000b */
[----:B----4-:R-:W-:Y:S04]  /*4f430*/  STL.64 [R1+0x2d48], R22 ;  /* 0x002d481601007387 */ /* 0x010fe80000100a00 */
[----:B--2---:R0:W-:Y:S04]  /*4f440*/  STL.64 [R1+0x2d40], R20 ;  /* 0x002d401401007387 */ /* 0x0041e80000100a00 */
[----:B0-----:R-:W3:Y:S04]  /*4f450*/  LDL.LU.64 R20, [R1+0x960] ;  /* 0x0009600001147983 */ /* 0x001ee80000300a00 */
[----:B------:R-:W3:Y:S04]  /*4f460*/  LDL.LU.64 R22, [R1+0x968] ;  /* 0x0009680001167983 */ /* 0x000ee80000300a00 */
[----:B------:R-:W2:Y:S04]  /*4f470*/  LDL.LU.64 R8, [R1+0x890] ;  /* 0x0008900001087983 */ /* 0x000ea80000300a00 */
[----:B------:R-:W4:Y:S01]  /*4f480*/  LDL.LU.64 R10, [R1+0x898] ;  /* 0x00089800010a7983 */ /* 0x000f220000300a00 */
[C---:B---3--:R-:W-:Y:S03]  /*4f490*/  HMMA.16816.F32 R16, R12.reuse, R16, R20 ;  /* 0x000000100c10723c */ /* 0x048fe60000001814 */
[----:B----4-:R-:W-:Y:S04]  /*4f4a0*/  STL.64 [R1+0x2cf0], R10 ;  /* 0x002cf00a01007387 */ /* 0x010fe80000100a00 */
[----:B--2---:R0:W-:Y:S04]  /*4f4b0*/  STL.64 [R1+0x2ce8], R8 ;  /* 0x002ce80801007387 */ /* 0x0041e80000100a00 */
[----:B0-----:R-:W2:Y:S04]  /*4f4c0*/  LDL.LU.64 R8, [R1+0x8a0] ;  /* 0x0008a00001087983 */ /* 0x001ea80000300a00 */
[----:B------:R-:W2:Y:S04]  /*4f4d0*/  LDL.LU.64 R10, [R1+0x8a8] ;  /* 0x0008a800010a7983 */ /* 0x000ea80000300a00 */
[----:B------:R-:W-:Y:S04]  /*4f4e0*/  STL.64 [R1+0x2b38], R26 ;  /* 0x002b381a01007387 */ /* 0x000fe80000100a00 */
[----:B------:R0:W-:Y:S04]  /*4f4f0*/  STL.64 [R1+0x2b30], R24 ;  /* 0x002b301801007387 */ /* 0x0001e80000100a00 */
[----:B0-----:R-:W3:Y:S04]  /*4f500*/  LDL.LU.64 R24, [R1+0x830] ;  /* 0x0008300001187983 */ /* 0x001ee80000300a00 */
[----:B------:R-:W3:Y:S04]  /*4f510*/  LDL.LU.64 R26, [R1+0x838] ;  /* 0x00083800011a7983 */ /* 0x000ee80000300a00 */
[----:B------:R-:W-:Y:S04]  /*4f520*/  STL.64 [R1+0x2b28], R6 ;  /* 0x002b280601007387 */ /* 0x000fe80000100a00 */
[----:B------:R0:W-:Y:S04]  /*4f530*/  STL.64 [R1+0x2b20], R4 ;  /* 0x002b200401007387 */ /* 0x0001e80000100a00 */
[----:B0-----:R-:W4:Y:S04]  /*4f540*/  LDL.LU R4, [R1+0x140] ;  /* 0x0001400001047983 */ /* 0x001f280000300800 */
[----:B------:R-:W4:Y:S04]  /*4f550*/  LDL.LU R5, [R1+0x144] ;  /* 0x0001440001057983 */ /* 0x000f280000300800 */
[----:B------:R-:W2:Y:S04]  /*4f560*/  LDL.LU.64 R22, [R1+0x2d48] ;  /* 0x002d480001167983 */ /* 0x000ea80000300a00 */
[----:B------:R-:W2:Y:S04]  /*4f570*/  LDL.LU.64 R20, [R1+0x2d40] ;  /* 0x002d400001147983 */ /* 0x000ea80000300a00 */
[----:B------:R0:W-:Y:S04]  /*4f580*/  STL.64 [R1+0x380], R16 ;  /* 0x0003801001007387 */ /* 0x0001e80000100a00 */
[----:B------:R2:W-:Y:S04]  /*4f590*/  STL.64 [R1+0x388], R18 ;  /* 0x0003881201007387 */ /* 0x0005e80000100a00 */
[----:B0-----:R-:W2:Y:S02]  /*4f5a0*/  LDL.LU.64 R16, [R1+0x2d38] ;  /* 0x002d380001107983 */ /* 0x001ea40000300a00 */
[----:B--2---:R-:W-:Y:S02]  /*4f5b0*/  HMMA.16816.F32 R16, R12, R16, R20 ;  /* 0x000000100c10723c */ /* 0x004fe40000001814 */
[----:B------:R-:W2:Y:S04]  /*4f5c0*/  LDL.LU.64 R22, [R1+0x2d30] ;  /* 0x002d300001167983 */ /* 0x000ea80000300a00 */
[----:B------:R-:W2:-:S15]  /*4f5d0*/  LDL.LU.64 R20, [R1+0x2d28] ;  /* 0x002d280001147983 */ /* 0x000e9e0000300a00 */
[----:B------:R-:W-:-:S02]  /*4f5e0*/  NOP ;  /* 0x0000000000007918 */ /* 0x000fc40000000000 */
        /* <DEDUP_REMOVED lines=11> */
[----:B------:R-:W2:Y:S04]  /*4f6a0*/  LDL.LU R23, [R1+0x2d00] ;  /* 0x002d000001177983 */ /* 0x000ea80000300800 */
[----:B------:R-:W3:-:S15]  /*4f6b0*/  LDL.LU.64 R20, [R1+0x2cf8] ;  /* 0x002cf80001147983 */ /* 0x000ede0000300a00 */
[----:B------:R-:W-:-:S02]  /*4f6c0*/  NOP ;  /* 0x0000000000007918 */ /* 0x000fc40000000000 */
[----:B------:R-:W-:Y:S04]  /*4f6d0*/  STL.64 [R1+0x350], R16 ;  /* 0x0003501001007387 */ /* 0x000fe80000100a00 */
[----:B------:R-:W-:Y:S04]  /*4f6e0*/  STL.64 [R1+0x358], R18 ;  /* 0x0003581201007387 */ /* 0x000fe80000100a00 */
[----:B--2---:R3:W0:Y:S02]  /*4f6f0*/  LDSM.16.MT88.4 R16, [R23+UR5+0x10400] ;  /* 0x010400051710783b */ /* 0x0046240008004200 */
[C---:B---3--:R-:W-:Y:S02]  /*4f700*/  HMMA.16816.F32 R20, R12.reuse, R20, R8 ;  /* 0x000000140c14723c */ /* 0x048fe40000001808 */
[----:B0-----:R-:W-:Y:S04]  /*4f710*/  STL.64 [R1+0x2af0], R18 ;  /* 0x002af01201007387 */ /* 0x001fe80000100a00 */
[----:B------:R0:W-:Y:S04]  /*4f720*/  STL.64 [R1+0x2ae8], R16 ;  /* 0x002ae81001007387 */ /* 0x0001e80000100a00 */
[----:B0-----:R-:W4:Y:S04]  /*4f730*/  LDL.LU.64 R16, [R1+0x840] ;  /* 0x0008400001107983 */ /* 0x001f280000300a00 */
[----:B------:R-:W4:Y:S04]  /*4f740*/  LDL.LU.64 R18, [R1+0x848] ;  /* 0x0008480001127983 */ /* 0x000f280000300a00 */
[----:B------:R-:W2:Y:S04]  /*4f750*/  LDL.LU.64 R10, [R1+0x2cf0] ;  /* 0x002cf000010a7983 */ /* 0x000ea80000300a00 */
[----:B------:R-:W2:Y:S04]  /*4f760*/  LDL.LU.64 R8, [R1+0x2ce8] ;  /* 0x002ce80001087983 */ /* 0x000ea80000300a00 */
[----:B------:R0:W-:Y:S04]  /*4f770*/  STL.64 [R1+0x340], R20 ;  /* 0x0003401401007387 */ /* 0x0001e80000100a00 */
[----:B------:R2:W-:Y:S04]  /*4f780*/  STL.64 [R1+0x348], R22 ;  /* 0x0003481601007387 */ /* 0x0005e80000100a00 */
[----:B0-----:R-:W2:Y:S02]  /*4f790*/  LDL.LU.64 R20, [R1+0x2ce0] ;  /* 0x002ce00001147983 */ /* 0x001ea40000300a00 */
[----:B--2---:R-:W-:Y:S02]  /*4f7a0*/  HMMA.16816.F32 R20, R12, R20, R8 ;  /* 0x000000140c14723c */ /* 0x004fe40000001808 */
[----:B------:R-:W2:-:S15]  /*4f7b0*/  LDL.LU.64 R8, [R1+0x2cd8] ;  /* 0x002cd80001087983 */ /* 0x000e9e0000300a00 */
[----:B------:R-:W-:-:S06]  /*4f7c0*/  NOP ;  /* 0x0000000000007918 */ /* 0x000fcc0000000000 */
[----:B------:R-:W-:Y:S04]  /*4f7d0*/  STL.64 [R1+0x330], R20 ;  /* 0x0003301401007387 */ /* 0x000fe80000100a00 */
[----:B------:R0:W-:Y:S04]  /*4f7e0*/  STL.64 [R1+0x338], R22 ;  /* 0x0003381601007387 */ /* 0x0001e80000100a00 */
[----:B0-----:R-:W3:Y:S01]  /*4f7f0*/  LDL.LU.64 R22, [R1+0x2cd0] ;  /* 0x002cd00001167983 */ /* 0x001ee20000300a00 */
[----:B----4-:R-:W-:Y:S03]  /*4f800*/  HMMA.16816.F32 R4, R12, R4, R16 ;  /* 0x000000040c04723c */ /* 0x010fe60000001810 */
[----:B------:R-:W4:Y:S04]  /*4f810*/  LDL.LU.64 R20, [R1+0x2cc8] ;  /* 0x002cc80001147983 */ /* 0x000f280000300a00 */
[----:B---3--:R-:W-:-:S02]  /*4f820*/  IMAD.MOV.U32 R16, RZ, RZ, R23 ;  /* 0x000000ffff107224 */ /* 0x008fc400078e0017 */
[----:B------:R-:W3:-:S14]  /*4f830*/  LDL.LU R23, [R1+0x2cc0] ;  /* 0x002cc00001177983 */ /* 0x000edc0000300800 */
[----:B------:R-:W-:Y:S04]  /*4f840*/  STL.64 [R1+0x320], R4 ;  /* 0x0003200401007387 */ /* 0x000fe80000100a00 */
[----:B------:R2:W-:Y:S02]  /*4f850*/  STL.64 [R1+0x328], R6 ;  /* 0x0003280601007387 */ /* 0x0005e40000100a00 */
[----:B--2---:R-:W-:Y:S01]  /*4f860*/  HMMA.16816.F32 R4, R12, R8, R24 ;  /* 0x000000080c04723c */ /* 0x004fe20000001818 */
[----:B------:R-:W-:Y:S02]  /*4f870*/  IMAD.MOV.U32 R17, RZ, RZ, R22 ;  /* 0x000000ffff117224 */ /* 0x000fe400078e0016 */
[----:B------:R-:W2:Y:S04]  /*4f880*/  LDL.LU R22, [R1+0x2cbc] ;  /* 0x002cbc0001167983 */ /* 0x000ea80000300800 */
[----:B------:R-:W-:-:S15]  /*4f890*/  STL.64 [R1+0x2b60], R16 ;  /* 0x002b601001007387 */ /* 0x000fde0000100a00 */
[----:B------:R-:W-:-:S01]  /*4f8a0*/  NOP ;  /* 0x0000000000007918 */ /* 0x000fc20000000000 */
[----:B------:R-:W-:Y:S04]  /*4f8b0*/  STL.64 [R1+0x310], R4 ;  /* 0x0003100401007387 */ /* 0x000fe80000100a00 */
[----:B------:R-:W-:Y:S04]  /*4f8c0*/  STL.64 [R1+0x318], R6 ;  /* 0x0003180601007387 */ /* 0x000fe80000100a00 */
[----:B------:R-:W4:Y:S04]  /*4f8d0*/  LDL.LU R8, [R1+0x80] ;  /* 0x0000800001087983 */ /* 0x000f280000300800 */
[----:B------:R-:W4:Y:S04]  /*4f8e0*/  LDL.LU R9, [R1+0x84] ;  /* 0x0000840001097983 */ /* 0x000f280000300800 */
[----:B----4-:R0:W-:Y:S04]  /*4f8f0*/  STL.64 [R1+0x2bc0], R8 ;  /* 0x002bc00801007387 */ /* 0x0101e80000100a00 */
[----:B0-----:R-:W4:Y:S04]  /*4f900*/  LDL.LU R8, [R1+0xa0] ;  /* 0x0000a00001087983 */ /* 0x001f280000300800 */
[----:B------:R-:W4:Y:S01]  /*4f910*/  LDL.LU R9, [R1+0xa4] ;  /* 0x0000a40001097983 */ /* 0x000f220000300800 */
[----:B------:R-:W-:-:S02]  /*4f920*/  IMAD.MOV.U32 R16, RZ, RZ, R21 ;  /* 0x000000ffff107224 */ /* 0x000fc400078e0015 */
[----:B------:R-:W-:Y:S01]  /*4f930*/  IMAD.MOV.U32 R17, RZ, RZ, R20 ;  /* 0x000000ffff117224 */ /* 0x000fe200078e0014 */
[----:B----4-:R0:W-:Y:S04]  /*4f940*/  STL.64 [R1+0x2bd0], R8 ;  /* 0x002bd00801007387 */ /* 0x0101e80000100a00 */
[----:B0-----:R-:W4:Y:S04]  /*4f950*/  LDL.LU R8, [R1+0xb0] ;  /* 0x0000b00001087983 */ /* 0x001f280000300800 */
[----:B------:R-:W4:Y:S01]  /*4f960*/  LDL.LU R9, [R1+0xb4] ;  /* 0x0000b40001097983 */ /* 0x000f220000300800 */
[----:B------:R-:W-:-:S03]  /*4f970*/  IMAD.MOV.U32 R21, RZ, RZ, R0 ;  /* 0x000000ffff157224 */ /* 0x000fc600078e0000 */
[----:B----4-:R0:W-:Y:S04]  /*4f980*/  STL.64 [R1+0x2be8], R8 ;  /* 0x002be80801007387 */ /* 0x0101e80000100a00 */
[----:B------:R-:W-:Y:S04]  /*4f990*/  STL.64 [R1+0x2b80], R16 ;  /* 0x002b801001007387 */ /* 0x000fe80000100a00 */
[----:B------:R-:W4:Y:S04]  /*4f9a0*/  LDL.LU R20, [R1+0x40] ;  /* 0x0000400001147983 */ /* 0x000f280000300800 */
[----:B------:R-:W3:Y:S04]  /*4f9b0*/  LDL.LU R0, [R1+0x2cb8] ;  /* 0x002cb80001007983 */ /* 0x000ee80000300800 */
[----:B0-----:R-:W2:Y:S04]  /*4f9c0*/  LDL.LU R8, [R1+0xc0] ;  /* 0x0000c00001087983 */ /* 0x001ea80000300800 */
[----:B------:R-:W2:Y:S04]  /*4f9d0*/  LDL.LU R9, [R1+0xc4] ;  /* 0x0000c40001097983 */ /* 0x000ea80000300800 */
[----:B--2---:R0:W-:Y:S04]  /*4f9e0*/  STL.64 [R1+0x2c00], R8 ;  /* 0x002c000801007387 */ /* 0x0041e80000100a00 */
[----:B------:R-:W2:Y:S04]  /*4f9f0*/  LDL.LU R4, [R1+0x60] ;  /* 0x0000600001047983 */ /* 0x000ea80000300800 */
[----:B------:R-:W2:Y:S04]  /*4fa00*/  LDL.LU R5, [R1+0x64] ;  /* 0x0000640001057983 */ /* 0x000ea80000300800 */
[----:B0-----:R-:W4:Y:S04]  /*4fa10*/  LDL.LU R8, [R1+0xd0] ;  /* 0x0000d00001087983 */ /* 0x001f280000300800 */
[----:B------:R-:W4:Y:S01]  /*4fa20*/  LDL.LU R9, [R1+0xd4] ;  /* 0x0000d40001097983 */ /* 0x000f220000300800 */
[----:B------:R-:W-:-:S02]  /*4fa30*/  IMAD.MOV.U32 R24, RZ, RZ, R3 ;  /* 0x000000ffff187224 */ /* 0x000fc400078e0003 */
[----:B------:R-:W-:Y:S01]  /*4fa40*/  IMAD.MOV.U32 R25, RZ, RZ, R2 ;  /* 0x000000ffff197224 */ /* 0x000fe200078e0002 */
[----:B----4-:R0:W-:Y:S04]  /*4fa50*/  STL.64 [R1+0x2c18], R8 ;  /* 0x002c180801007387 */ /* 0x0101e80000100a00 */
[----:B--2---:R3:W-:Y:S04]  /*4fa60*/  STL.64 [R1+0x2ba8], R4 ;  /* 0x002ba80401007387 */ /* 0x0047e80000100a00 */
[----:B------:R1:W-:Y:S04]  /*4fa70*/  STL.64 [R1+0x2b88], R20 ;  /* 0x002b881401007387 */ /* 0x0003e80000100a00 */
[----:B------:R-:W2:Y:S04]  /*4fa80*/  LDL.LU R3, [R1+0x2cb4] ;  /* 0x002cb40001037983 */ /* 0x000ea80000300800 */
[----:B------:R-:W4:Y:S04]  /*4fa90*/  LDL.LU R2, [R1+0x2cb0] ;  /* 0x002cb00001027983 */ /* 0x000f280000300800 */
[----:B0-----:R-:W2:Y:S04]  /*4faa0*/  LDL.LU R8, [R1+0xe0] ;  /* 0x0000e00001087983 */ /* 0x001ea80000300800 */
[----:B------:R-:W2:Y:S01]  /*4fab0*/  LDL.LU R9, [R1+0xe4] ;  /* 0x0000e40001097983 */ /* 0x000ea20000300800 */
[----:B---3--:R-:W-:-:S03]  /*4fac0*/  IMAD.MOV.U32 R5, RZ, RZ, R0 ;  /* 0x000000ffff057224 */ /* 0x008fc600078e0000 */
[----:B--2---:R0:W-:Y:S04]  /*4fad0*/  STL.64 [R1+0x2c30], R8 ;  /* 0x002c300801007387 */ /* 0x0041e80000100a00 */
[----:B------:R-:W2:Y:S04]  /*4fae0*/  LDL.LU R4, [R1+0x70] ;  /* 0x0000700001047983 */ /* 0x000ea80000300800 */
[----:B------:R-:W3:Y:S01]  /*4faf0*/  LDL.LU R0, [R1+0x2cac] ;  /* 0x002cac0001007983 */ /* 0x000ee20000300800 */
[----:B-1----:R-:W-:Y:S02]  /*4fb00*/  IMAD.MOV.U32 R20, RZ, RZ, R22 ;  /* 0x000000ffff147224 */ /* 0x002fe400078e0016 */
[----:B------:R-:W-:-:S02]  /*4fb10*/  IMAD.MOV.U32 R21, RZ, RZ, R23 ;  /* 0x000000ffff157224 */ /* 0x000fc400078e0017 */
[----:B0-----:R-:W-:Y:S02]  /*4fb20*/  IMAD.MOV.U32 R8, RZ, RZ, R3 ;  /* 0x000000ffff087224 */ /* 0x001fe400078e0003 */
[----:B----4-:R-:W-:Y:S01]  /*4fb30*/  IMAD.MOV.U32 R9, RZ, RZ, R2 ;  /* 0x000000ffff097224 */ /* 0x010fe200078e0002 */
[----:B------:R-:W4:Y:S04]  /*4fb40*/  LDL.LU R3, [R1+0x2ca8] ;  /* 0x002ca80001037983 */ /* 0x000f280000300800 */
[----:B------:R-:W4:Y:S04]  /*4fb50*/  LDL.LU R2, [R1+0x2ca4] ;  /* 0x002ca40001027983 */ /* 0x000f280000300800 */
[----:B------:R0:W-:Y:S04]  /*4fb60*/  STL.64 [R1+0x2c48], R8 ;  /* 0x002c480801007387 */ /* 0x0001e80000100a00 */
[----:B--2---:R-:W-:Y:S04]  /*4fb70*/  STL.64 [R1+0x2bc8], R4 ;  /* 0x002bc80401007387 */ /* 0x004fe80000100a00 */
[----:B------:R-:W2:Y:S04]  /*4fb80*/  LDL.LU R22, [R1+0x2ca0] ;  /* 0x002ca00001167983 */ /* 0x000ea80000300800 */
[----:B------:R-:W2:Y:S04]  /*4fb90*/  LDL.LU R23, [R1+0x2c9c] ;  /* 0x002c9c0001177983 */ /* 0x000ea80000300800 */
[----:B0-----:R-:W4:Y:S01]  /*4fba0*/  LDL.LU R8, [R1+0x100] ;  /* 0x0001000001087983 */ /* 0x001f220000300800 */
[----:B---3--:R-:W-:-:S03]  /*4fbb0*/  IMAD.MOV.U32 R9, RZ, RZ, R0 ;  /* 0x000000ffff097224 */ /* 0x008fc600078e0000 */
[----:B------:R-:W3:Y:S04]  /*4fbc0*/  LDL.LU R0, [R1+0x2c98] ;  /* 0x002c980001007983 */ /* 0x000ee80000300800 */
[----:B----4-:R0:W-:Y:S02]  /*4fbd0*/  STL.64 [R1+0x2c60], R8 ;  /* 0x002c600801007387 */ /* 0x0101e40000100a00 */
[----:B0-----:R-:W-:Y:S02]  /*4fbe0*/  IMAD.MOV.U32 R8, RZ, RZ, R2 ;  /* 0x000000ffff087224 */ /* 0x001fe400078e0002 */
[----:B------:R-:W-:Y:S01]  /*4fbf0*/  IMAD.MOV.U32 R9, RZ, RZ, R3 ;  /* 0x000000ffff097224 */ /* 0x000fe200078e0003 */
[----:B------:R-:W4:Y:S04]  /*4fc00*/  LDL.LU R2, [R1+0x2c94] ;  /* 0x002c940001027983 */ /* 0x000f280000300800 */
[----:B------:R-:W3:Y:S04]  /*4fc10*/  LDL.LU R3, [R1+0x2c90] ;  /* 0x002c900001037983 */ /* 0x000ee80000300800 */
[----:B------:R0:W-:Y:S04]  /*4fc20*/  STL.64 [R1+0x2c78], R8 ;  /* 0x002c780801007387 */ /* 0x0001e80000100a00 */
[----:B0-----:R-:W2:Y:S04]  /*4fc30*/  LDL.LU R8, [R1+0x120] ;  /* 0x0001200001087983 */ /* 0x001ea80000300800 */
[----:B------:R-:W2:Y:S04]  /*4fc40*/  LDL.LU R9, [R1+0x124] ;  /* 0x0001240001097983 */ /* 0x000ea80000300800 */
[----:B------:R-:W4:Y:S04]  /*4fc50*/  LDL.LU.64 R4, [R1+0x6b0] ;  /* 0x0006b00001047983 */ /* 0x000f280000300a00 */
[----:B------:R-:W3:Y:S04]  /*4fc60*/  LDL.LU.64 R6, [R1+0x6b8] ;  /* 0x0006b80001067983 */ /* 0x000ee80000300a00 */
[----:B---3--:R-:W-:Y:S04]  /*4fc70*/  STL.64 [R1+0x2be0], R6 ;  /* 0x002be00601007387 */ /* 0x008fe80000100a00 */
[----:B----4-:R0:W-:Y:S04]  /*4fc80*/  STL.64 [R1+0x2bd8], R4 ;  /* 0x002bd80401007387 */ /* 0x0101e80000100a00 */
[----:B0-----:R-:W3:Y:S04]  /*4fc90*/  LDL.LU.64 R4, [R1+0x6c0] ;  /* 0x0006c00001047983 */ /* 0x001ee80000300a00 */
[----:B------:R-:W4:Y:S04]  /*4fca0*/  LDL.LU.64 R6, [R1+0x6c8] ;  /* 0x0006c80001067983 */ /* 0x000f280000300a00 */
[----:B----4-:R-:W-:Y:S04]  /*4fcb0*/  STL.64 [R1+0x2bf8], R6 ;  /* 0x002bf80601007387 */ /* 0x010fe80000100a00 */
[----:B---3--:R0:W-:Y:S04]  /*4fcc0*/  STL.64 [R1+0x2bf0], R4 ;  /* 0x002bf00401007387 */ /* 0x0081e80000100a00 */
        /* <DEDUP_REMOVED lines=24> */
[----:B0-----:R-:W2:Y:S04]  /*4fe50*/  LDL.LU.64 R4, [R1+0x7e0] ;  /* 0x0007e00001047983 */ /* 0x001ea80000300a00 */
[----:B------:R-:W2:Y:S04]  /*4fe60*/  LDL.LU.64 R6, [R1+0x7e8] ;  /* 0x0007e80001067983 */ /* 0x000ea80000300a00 */
[----:B------:R-:W3:Y:S04]  /*4fe70*/  LDL.LU.64 R16, [R1+0x690] ;  /* 0x0006900001107983 */ /* 0x000ee80000300a00 */
[----:B------:R-:W3:Y:S04]  /*4fe80*/  LDL.LU.64 R18, [R1+0x698] ;  /* 0x0006980001127983 */ /* 0x000ee80000300a00 */
[----:B------:R-:W-:Y:S04]  /*4fe90*/  STL.64 [R1+0x2ba0], R20 ;  /* 0x002ba01401007387 */ /* 0x000fe80000100a00 */
[----:B------:R0:W-:Y:S04]  /*4fea0*/  STL.64 [R1+0x2b58], R24 ;  /* 0x002b581801007387 */ /* 0x0001e80000100a00 */
[----:B0-----:R-:W4:Y:S04]  /*4feb0*/  LDL.LU.64 R24, [R1+0x6a0] ;  /* 0x0006a00001187983 */ /* 0x001f280000300a00 */
[----:B------:R-:W4:Y:S01]  /*4fec0*/  LDL.LU.64 R26, [R1+0x6a8] ;  /* 0x0006a800011a7983 */ /* 0x000f220000300a00 */
[----:B--2---:R-:W-:Y:S03]  /*4fed0*/  HMMA.16816.F32 R8, R12, R8, R4 ;  /* 0x000000080c08723c */ /* 0x004fe60000001804 */
[----:B------:R-:W2:Y:S04]  /*4fee0*/  LDL.LU.64 R6, [R1+0x2c88] ;  /* 0x002c880001067983 */ /* 0x000ea80000300a00 */
[----:B------:R-:W2:-:S15]  /*4fef0*/  LDL.LU.64 R4, [R1+0x2c80] ;  /* 0x002c800001047983 */ /* 0x000e9e0000300a00 */
[----:B------:R-:W-:-:S01]  /*4ff00*/  NOP ;  /* 0x0000000000007918 */ /* 0x000fc20000000000 */
        /* <DEDUP_REMOVED lines=51> */
[----:B0-----:R-:W2:Y:S01]  /*50240*/  LDL.LU.64 R8, [R1+0x2bd0] ;  /* 0x002bd00001087983 */ /* 0x001ea20000300a00 */
[----:B------:R-:W-:Y:S02]  /*50250*/  IMAD.MOV.U32 R20, RZ, RZ, R23 ;  /* 0x000000ffff147224 */ /* 0x000fe400078e0017 */
[----:B------:R-:W-:-:S07]  /*50260*/  IMAD.MOV.U32 R21, RZ, RZ, R22 ;  /* 0x000000ffff157224 */ /* 0x000fce00078e0016 */
[C---:B----4-:R-:W-:Y:S06]  /*50270*/  HMMA.16816.F32 R24, R12.reuse, R20, R24 ;  /* 0x000000140c18723c */ /* 0x050fec0000001818 */
[----:B--2---:R-:W-:Y:S01]  /*50280*/  HMMA.16816.F32 R8, R12, R8, R4 ;  /* 0x000000080c08723c */ /* 0x004fe20000001804 */
[----:B------:R-:W2:-:S15]  /*50290*/  LDL.LU.64 R4, [R1+0x2bc8] ;  /* 0x002bc80001047983 */ /* 0x000e9e0000300a00 */
[----:B------:R-:W-:-:S07]  /*502a0*/  NOP ;  /* 0x0000000000007918 */ /* 0x000fce0000000000 */
[----:B------:R0:W-:Y:S04]  /*502b0*/  STL.64 [R1+0x280], R8 ;  /* 0x0002800801007387 */ /* 0x0001e80000100a00 */
[----:B------:R3:W-:Y:S04]  /*502c0*/  STL.64 [R1+0x288], R10 ;  /* 0x0002880a01007387 */ /* 0x0007e80000100a00 */
[----:B0-----:R-:W3:Y:S04]  /*502d0*/  LDL.LU.64 R8, [R1+0x2bc0] ;  /* 0x002bc00001087983 */ /* 0x001ee80000300a00 */
[----:B------:R-:W4:Y:S04]  /*502e0*/  LDL.LU.64 R20, [R1+0x670] ;  /* 0x0006700001147983 */ /* 0x000f280000300a00 */
[----:B------:R-:W2:Y:S04]  /*502f0*/  LDL.LU.64 R22, [R1+0x678] ;  /* 0x0006780001167983 */ /* 0x000ea80000300a00 */
[----:B------:R-:W-:Y:S04]  /*50300*/  STL.64 [R1+0x270], R24 ;  /* 0x0002701801007387 */ /* 0x000fe80000100a00 */
[----:B------:R-:W-:Y:S04]  /*50310*/  STL.64 [R1+0x278], R26 ;  /* 0x0002781a01007387 */ /* 0x000fe80000100a00 */
[----:B--2---:R-:W-:Y:S04]  /*50320*/  STL.64 [R1+0x2bb8], R22 ;  /* 0x002bb81601007387 */ /* 0x004fe80000100a00 */
[----:B----4-:R0:W-:Y:S01]  /*50330*/  STL.64 [R1+0x2bb0], R20 ;  /* 0x002bb01401007387 */ /* 0x0101e20000100a00 */
[C---:B---3--:R-:W-:Y:S03]  /*50340*/  HMMA.16816.F32 R8, R12.reuse, R8, R16 ;  /* 0x000000080c08723c */ /* 0x048fe60000001810 */
[----:B0-----:R-:W2:Y:S04]  /*50350*/  LDL.LU.64 R20, [R1+0x680] ;  /* 0x0006800001147983 */ /* 0x001ea80000300a00 */
[----:B------:R-:W2:Y:S04]  /*50360*/  LDL.LU.64 R22, [R1+0x688] ;  /* 0x0006880001167983 */ /* 0x000ea80000300a00 */
[----:B------:R-:W3:Y:S04]  /*50370*/  LDL.LU.64 R16, [R1+0x650] ;  /* 0x0006500001107983 */ /* 0x000ee80000300a00 */
[----:B------:R-:W4:Y:S08]  /*50380*/  LDL.LU.64 R18, [R1+0x658] ;  /* 0x0006580001127983 */ /* 0x000f300000300a00 */
[----:B------:R-:W-:Y:S04]  /*50390*/  STL.64 [R1+0x260], R8 ;  /* 0x0002600801007387 */ /* 0x000fe80000100a00 */
[----:B------:R-:W-:Y:S04]  /*503a0*/  STL.64 [R1+0x268], R10 ;  /* 0x0002680a01007387 */ /* 0x000fe80000100a00 */
[----:B----4-:R-:W-:Y:S04]  /*503b0*/  STL.64 [R1+0x2b98], R18 ;  /* 0x002b981201007387 */ /* 0x010fe80000100a00 */
[----:B---3--:R0:W-:Y:S04]  /*503c0*/  STL.64 [R1+0x2b90], R16 ;  /* 0x002b901001007387 */ /* 0x0081e80000100a00 */
[----:B0-----:R-:W3:Y:S04]  /*503d0*/  LDL.LU.64 R16, [R1+0x660] ;  /* 0x0006600001107983 */ /* 0x001ee80000300a00 */
[----:B------:R-:W3:Y:S04]  /*503e0*/  LDL.LU.64 R18, [R1+0x668] ;  /* 0x0006680001127983 */ /* 0x000ee80000300a00 */
[----:B------:R-:W4:Y:S04]  /*503f0*/  LDL.LU.64 R8, [R1+0x640] ;  /* 0x0006400001087983 */ /* 0x000f280000300a00 */
[----:B------:R-:W4:Y:S04]  /*50400*/  LDL.LU.64 R10, [R1+0x648] ;  /* 0x00064800010a7983 */ /* 0x000f280000300a00 */
[----:B------:R-:W3:Y:S04]  /*50410*/  LDL.LU.64 R24, [R1+0x620] ;  /* 0x0006200001187983 */ /* 0x000ee80000300a00 */
[----:B------:R-:W4:Y:S01]  /*50420*/  LDL.LU.64 R26, [R1+0x628] ;  /* 0x00062800011a7983 */ /* 0x000f220000300a00 */
[C---:B--2---:R-:W-:Y:S03]  /*50430*/  HMMA.16816.F32 R4, R12.reuse, R4, R20 ;  /* 0x000000040c04723c */ /* 0x044fe60000001814 */
[----:B----4-:R-:W-:Y:S04]  /*50440*/  STL.64 [R1+0x2b70], R26 ;  /* 0x002b701a01007387 */ /* 0x010fe80000100a00 */
[----:B---3--:R0:W-:Y:S04]  /*50450*/  STL.64 [R1+0x2b68], R24 ;  /* 0x002b681801007387 */ /* 0x0081e80000100a00 */
[----:B0-----:R-:W2:Y:S04]  /*50460*/  LDL.LU.64 R24, [R1+0x630] ;  /* 0x0006300001187983 */ /* 0x001ea80000300a00 */
[----:B------:R-:W2:Y:S04]  /*50470*/  LDL.LU.64 R26, [R1+0x638] ;  /* 0x00063800011a7983 */ /* 0x000ea80000300a00 */
[----:B------:R-:W3:Y:S04]  /*50480*/  LDL.LU.64 R22, [R1+0x2bb8] ;  /* 0x002bb80001167983 */ /* 0x000ee80000300a00 */
[----:B------:R-:W3:Y:S04]  /*50490*/  LDL.LU.64 R20, [R1+0x2bb0] ;  /* 0x002bb00001147983 */ /* 0x000ee80000300a00 */
[----:B------:R0:W-:Y:S04]  /*504a0*/  STL.64 [R1+0x250], R4 ;  /* 0x0002500401007387 */ /* 0x0001e80000100a00 */
[----:B------:R3:W-:Y:S04]  /*504b0*/  STL.64 [R1+0x258], R6 ;  /* 0x0002580601007387 */ /* 0x0007e80000100a00 */
[----:B0-----:R-:W3:Y:S02]  /*504c0*/  LDL.LU.64 R4, [R1+0x2ba8] ;  /* 0x002ba80001047983 */ /* 0x001ee40000300a00 */
[----:B---3--:R-:W-:Y:S02]  /*504d0*/  HMMA.16816.F32 R4, R12, R4, R20 ;  /* 0x000000040c04723c */ /* 0x008fe40000001814 */
[----:B------:R-:W3:-:S15]  /*504e0*/  LDL.LU.64 R20, [R1+0x2ba0] ;  /* 0x002ba00001147983 */ /* 0x000ede0000300a00 */
[----:B------:R-:W-:-:S06]  /*504f0*/  NOP ;  /* 0x0000000000007918 */ /* 0x000fcc0000000000 */
[----:B------:R0:W-:Y:S04]  /*50500*/  STL.64 [R1+0x240], R4 ;  /* 0x0002400401007387 */ /* 0x0001e80000100a00 */
[----:B------:R1:W-:Y:S04]  /*50510*/  STL.64 [R1+0x248], R6 ;  /* 0x0002480601007387 */ /* 0x0003e80000100a00 */
[----:B0-----:R-:W4:Y:S04]  /*50520*/  LDL.LU.64 R4, [R1+0x600] ;  /* 0x0006000001047983 */ /* 0x001f280000300a00 */
[----:B-1----:R-:W2:Y:S01]  /*50530*/  LDL.LU.64 R6, [R1+0x608] ;  /* 0x0006080001067983 */ /* 0x002ea20000300a00 */
[C---:B---3--:R-:W-:Y:S03]  /*50540*/  HMMA.16816.F32 R20, R12.reuse, R20, R16 ;  /* 0x000000140c14723c */ /* 0x048fe60000001810 */
[----:B--2---:R-:W-:Y:S04]  /*50550*/  STL.64 [R1+0x2b48], R6 ;  /* 0x002b480601007387 */ /* 0x004fe80000100a00 */
[----:B----4-:R0:W-:Y:S04]  /*50560*/  STL.64 [R1+0x2b40], R4 ;  /* 0x002b400401007387 */ /* 0x0101e80000100a00 */
        /* <DEDUP_REMOVED lines=12> */
[----:B0-----:R-:W1:Y:S01]  /*50630*/  LDL.LU.64 R20, [R1+0x2b78] ;  /* 0x002b780001147983 */ /* 0x001e620000300a00 */
[C---:B---3--:R-:W-:Y:S06]  /*50640*/  HMMA.16816.F32 R16, R12.reuse, R16, R24 ;  /* 0x000000100c10723c */ /* 0x048fec0000001818 */
[----:B-1----:R-:W-:Y:S01]  /*50650*/  HMMA.16816.F32 R20, R12, R20, R8 ;  /* 0x000000140c14723c */ /* 0x002fe20000001808 */
[----:B------:R-:W3:Y:S04]  /*50660*/  LDL.LU.64 R8, [R1+0x5f0] ;  /* 0x0005f00001087983 */ /* 0x000ee80000300a00 */
[----:B------:R-:W3:-:S15]  /*50670*/  LDL.LU.64 R10, [R1+0x5f8] ;  /* 0x0005f800010a7983 */ /* 0x000ede0000300a00 */
[----:B------:R-:W-:-:S03]  /*50680*/  NOP ;  /* 0x0000000000007918 */ /* 0x000fc60000000000 */
[----:B------:R0:W-:Y:S04]  /*50690*/  STL.64 [R1+0x210], R20 ;  /* 0x0002101401007387 */ /* 0x0001e80000100a00 */
[----:B------:R1:W-:Y:S04]  /*506a0*/  STL.64 [R1+0x218], R22 ;  /* 0x0002181601007387 */ /* 0x0003e80000100a00 */
[----:B0-----:R-:W4:Y:S04]  /*506b0*/  LDL.LU.64 R20, [R1+0x5d0] ;  /* 0x0005d00001147983 */ /* 0x001f280000300a00 */
[----:B-1----:R-:W4:Y:S04]  /*506c0*/  LDL.LU.64 R22, [R1+0x5d8] ;  /* 0x0005d80001167983 */ /* 0x002f280000300a00 */
        /* <DEDUP_REMOVED lines=8> */
[----:B------:R0:W-:Y:S04]  /*50750*/  STL.64 [R1+0x1f0], R16 ;  /* 0x0001f01001007387 */ /* 0x0001e80000100a00 */
[----:B------:R1:W-:Y:S04]  /*50760*/  STL.64 [R1+0x1f8], R18 ;  /* 0x0001f81201007387 */ /* 0x0003e80000100a00 */
[----:B0-----:R-:W3:Y:S04]  /*50770*/  LDL.LU.64 R16, [R1+0x5b0] ;  /* 0x0005b00001107983 */ /* 0x001ee80000300a00 */
[----:B-1----:R-:W4:Y:S01]  /*50780*/  LDL.LU.64 R18, [R1+0x5b8] ;  /* 0x0005b80001127983 */ /* 0x002f220000300a00 */
[----:B--2---:R-:W-:Y:S03]  /*50790*/  HMMA.16816.F32 R24, R12, R24, R4 ;  /* 0x000000180c18723c */ /* 0x004fe60000001804 */
[----:B----4-:R-:W-:Y:S04]  /*507a0*/  STL.64 [R1+0x2b00], R18 ;  /* 0x002b001201007387 */ /* 0x010fe80000100a00 */
[----:B---3--:R0:W-:Y:S02]  /*507b0*/  STL.64 [R1+0x2af8], R16 ;  /* 0x002af81001007387 */ /* 0x0081e40000100a00 */
[----:B0-----:R-:W-:-:S02]  /*507c0*/  IMAD.MOV.U32 R16, RZ, RZ, R28 ;  /* 0x000000ffff107224 */ /* 0x001fc400078e001c */
[----:B------:R-:W-:Y:S01]  /*507d0*/  IMAD.MOV.U32 R17, RZ, RZ, R29 ;  /* 0x000000ffff117224 */ /* 0x000fe200078e001d */
[----:B------:R-:W2:Y:S04]  /*507e0*/  LDL.LU R28, [R1+0x2b54] ;  /* 0x002b5400011c7983 */ /* 0x000ea80000300800 */
[----:B------:R-:W3:Y:S04]  /*507f0*/  LDL.LU R29, [R1+0x2b50] ;  /* 0x002b5000011d7983 */ /* 0x000ee80000300800 */
[----:B------:R-:W4:Y:S04]  /*50800*/  LDL.LU.64 R6, [R1+0x2b48] ;  /* 0x002b480001067983 */ /* 0x000f280000300a00 */
[----:B------:R-:W4:Y:S04]  /*50810*/  LDL.LU.64 R4, [R1+0x2b40] ;  /* 0x002b400001047983 */ /* 0x000f280000300a00 */
[----:B------:R-:W-:Y:S04]  /*50820*/  STL.64 [R1+0x1e0], R24 ;  /* 0x0001e01801007387 */ /* 0x000fe80000100a00 */
[----:B------:R0:W-:Y:S04]  /*50830*/  STL.64 [R1+0x1e8], R26 ;  /* 0x0001e81a01007387 */ /* 0x0001e80000100a00 */
[----:B0-----:R-:W2:Y:S04]  /*50840*/  LDL.LU.64 R26, [R1+0x2b38] ;  /* 0x002b3800011a7983 */ /* 0x001ea80000300a00 */
[----:B------:R-:W4:Y:S02]  /*50850*/  LDL.LU.64 R24, [R1+0x2b30] ;  /* 0x002b300001187983 */ /* 0x000f240000300a00 */
[----:B----4-:R-:W-:-:S15]  /*50860*/  HMMA.16816.F32 R4, R12, R24, R4 ;  /* 0x000000180c04723c */ /* 0x010fde0000001804 */
[----:B------:R-:W-:-:S08]  /*50870*/  NOP ;  /* 0x0000000000007918 */ /* 0x000fd00000000000 */
[----:B------:R-:W-:Y:S04]  /*50880*/  STL.64 [R1+0x1d0], R4 ;  /* 0x0001d00401007387 */ /* 0x000fe80000100a00 */
[----:B------:R0:W-:Y:S04]  /*50890*/  STL.64 [R1+0x1d8], R6 ;  /* 0x0001d80601007387 */ /* 0x0001e80000100a00 */
[----:B0-----:R-:W4:Y:S04]  /*508a0*/  LDL.LU.64 R6, [R1+0x2b28] ;  /* 0x002b280001067983 */ /* 0x001f280000300a00 */
[----:B------:R-:W3:Y:S04]  /*508b0*/  LDL.LU.64 R4, [R1+0x2b20] ;  /* 0x002b200001047983 */ /* 0x000ee80000300a00 */
[----:B--2---:R0:W-:Y:S04]  /*508c0*/  STL.64 [R1+0x29a0], R26 ;  /* 0x0029a01a01007387 */ /* 0x0041e80000100a00 */
[----:B0-----:R-:W2:Y:S01]  /*508d0*/  LDL.LU.64 R26, [R1+0x1a8] ;  /* 0x0001a800011a7983 */ /* 0x001ea20000300a00 */
[----:B---3--:R-:W-:Y:S03]  /*508e0*/  HMMA.16816.F32 R8, R12, R4, R8 ;  /* 0x000000040c08723c */ /* 0x008fe60000001808 */
[----:B--2---:R0:W-:Y:S04]  /*508f0*/  STL.64 [R1+0x2b08], R26 ;  /* 0x002b081a01007387 */ /* 0x0041e80000100a00 */
[----:B------:R-:W2:Y:S04]  /*50900*/  LDL.LU.64 R24, [R1+0x5c0] ;  /* 0x0005c00001187983 */ /* 0x000ea80000300a00 */
[----:B0-----:R-:W2:-:S12]  /*50910*/  LDL.LU.64 R26, [R1+0x5c8] ;  /* 0x0005c800011a7983 */ /* 0x001e980000300a00 */
[----:B------:R-:W-:Y:S04]  /*50920*/  STL.64 [R1+0x1c0], R8 ;  /* 0x0001c00801007387 */ /* 0x000fe80000100a00 */
[----:B------:R0:W-:Y:S04]  /*50930*/  STL.64 [R1+0x1c8], R10 ;  /* 0x0001c80a01007387 */ /* 0x0001e80000100a00 */
[----:B0-----:R-:W3:Y:S04]  /*50940*/  LDL.LU.64 R10, [R1+0x2b18] ;  /* 0x002b1800010a7983 */ /* 0x001ee80000300a00 */
[----:B------:R-:W4:Y:S02]  /*50950*/  LDL.LU.64 R8, [R1+0x2b10] ;  /* 0x002b100001087983 */ /* 0x000f240000300a00 */
[----:B----4-:R-:W-:Y:S02]  /*50960*/  HMMA.16816.F32 R20, R12, R8, R20 ;  /* 0x000000080c14723c */ /* 0x010fe40000001814 */
[----:B------:R-:W4:-:S15]  /*50970*/  LDL R9, [R1+0x5e8] ;  /* 0x0005e80001097983 */ /* 0x000f1e0000100800 */
[----:B------:R-:W-:-:S06]  /*50980*/  NOP ;  /* 0x0000000000007918 */ /* 0x000fcc0000000000 */
[----:B------:R-:W-:Y:S04]  /*50990*/  STL.64 [R1+0x1b0], R20 ;  /* 0x0001b01401007387 */ /* 0x000fe80000100a00 */
[----:B------:R-:W-:Y:S01]  /*509a0*/  STL.64 [R1+0x1b8], R22 ;  /* 0x0001b81601007387 */ /* 0x000fe20000100a00 */
[----:B--2---:R-:W-:-:S15]  /*509b0*/  HMMA.16816.F32 R16, R12, R16, R24 ;  /* 0x000000100c10723c */ /* 0x004fde0000001818 */
[----:B------:R-:W-:-:S09]  /*509c0*/  NOP ;  /* 0x0000000000007918 */ /* 0x000fd20000000000 */
[----:B------:R-:W-:Y:S01]  /*509d0*/  IMAD.MOV.U32 R5, RZ, RZ, R19 ;  /* 0x000000ffff057224 */ /* 0x000fe200078e0013 */
[----:B----4-:R-:W0:Y:S04]  /*509e0*/  LDSM.16.MT88.4 R20, [R9+UR5+0x10400] ;  /* 0x010400050914783b */ /* 0x010e280008004200 */
[----:B0-----:R-:W-:Y:S04]  /*509f0*/  STL.64 [R1+0x2938], R22 ;  /* 0x0029381601007387 */ /* 0x001fe80000100a00 */
[----:B------:R0:W-:Y:S04]  /*50a00*/  STL.64 [R1+0x2930], R20 ;  /* 0x0029301401007387 */ /* 0x0001e80000100a00 */
[----:B0-----:R-:W2:Y:S04]  /*50a10*/  LDL.LU.64 R20, [R1+0x3a0] ;  /* 0x0003a00001147983 */ /* 0x001ea80000300a00 */
[----:B------:R-:W4:Y:S04]  /*50a20*/  LDL.LU.64 R22, [R1+0x3a8] ;  /* 0x0003a80001167983 */ /* 0x000f280000300a00 */
[----:B------:R-:W-:Y:S04]  /*50a30*/  STL [R1+0x25f0], R9 ;  /* 0x0025f00901007387 */ /* 0x000fe80000100800 */
[----:B------:R-:W3:Y:S04]  /*50a40*/  LDL.LU.64 R26, [R1+0x2b08] ;  /* 0x002b0800011a7983 */ /* 0x000ee80000300a00 */
[----:B------:R-:W-:Y:S04]  /*50a50*/  STL.64 [R1+0x5d0], R16 ;  /* 0x0005d01001007387 */ /* 0x000fe80000100a00 */
[----:B------:R0:W-:Y:S04]  /*50a60*/  STL [R1+0x5d8], R18 ;  /* 0x0005d81201007387 */ /* 0x0001e80000100800 */
[----:B0-----:R-:W2:Y:S04]  /*50a70*/  LDL.LU.64 R18, [R1+0x2b00] ;  /* 0x002b000001127983 */ /* 0x001ea80000300a00 */
[----:B------:R-:W2:Y:S04]  /*50a80*/  LDL.LU.64 R16, [R1+0x2af8] ;  /* 0x002af80001107983 */ /* 0x000ea80000300a00 */
[----:B------:R-:W-:Y:S01]  /*50a90*/  STL [R1+0x25f4], R5 ;  /* 0x0025f40501007387 */ /* 0x000fe20000100800 */
[----:B--2---:R-:W-:Y:S03]  /*50aa0*/  HMMA.16816.F32 R12, R12, R20, R16 ;  /* 0x000000140c0c723c */ /* 0x004fe60000001810 */
[----:B------:R-:W2:Y:S04]  /*50ab0*/  LDL.LU.64 R18, [R1+0x2af0] ;  /* 0x002af00001127983 */ /* 0x000ea80000300a00 */
[----:B------:R-:W2:-:S15]  /*50ac0*/  LDL.LU.64 R16, [R1+0x2ae8] ;  /* 0x002ae80001107983 */ /* 0x000e9e0000300a00 */
[----:B------:R-:W-:-:S01]  /*50ad0*/  NOP ;  /* 0x0000000000007918 */ /* 0x000fc20000000000 */
[----:B------:R-:W-:Y:S04]  /*50ae0*/  STL.64 [R1+0x600], R12 ;  /* 0x0006000c01007387 */ /* 0x000fe80000100a00 */
[----:B------:R-:W-:Y:S04]  /*50af0*/  STL [R1+0x608], R14 ;  /* 0x0006080e01007387 */ /* 0x000fe80000100800 */
[----:B----4-:R3:W-:Y:S04]  /*50b00*/  STL.64 [R1+0x2950], R22 ;  /* 0x0029501601007387 */ /* 0x0107e80000100a00 */
[----:B------:R-:W2:Y:S04]  /*50b10*/  LDL.LU R20, [R1+0x5a0] ;  /* 0x0005a00001147983 */ /* 0x000ea80000300800 */
[----:B------:R-:W2:Y:S01]  /*50b20*/  LDL.LU R21, [R1+0x5a4] ;  /* 0x0005a40001157983 */ /* 0x000ea20000300800 */
[----:B---3--:R-:W-:-:S02]  /*50b30*/  IMAD.MOV.U32 R22, RZ, RZ, R10 ;  /* 0x000000ffff167224 */ /* 0x008fc400078e000a */
[----:B------:R-:W-:Y:S01]  /*50b40*/  IMAD.MOV.U32 R23, RZ, RZ, R11 ;  /* 0x000000ffff177224 */ /* 0x000fe200078e000b */
[----:B------:R-:W3:Y:S04]  /*50b50*/  LDL.LU R10, [R1+0x2ae4] ;  /* 0x002ae400010a7983 */ /* 0x000ee80000300800 */
[----:B------:R-:W3:Y:S01]  /*50b60*/  LDL.LU R11, [R1+0x2ae0] ;  /* 0x002ae000010b7983 */ /* 0x000ee20000300800 */
[----:B------:R-:W-:-:S03]  /*50b70*/  IMAD.MOV.U32 R9, RZ, RZ, R15 ;  /* 0x000000ffff097224 */ /* 0x000fc600078e000f */
[----:B------:R-:W4:Y:S04]  /*50b80*/  LDL.LU R14, [R1+0x188] ;  /* 0x00018800010e7983 */ /* 0x000f280000300800 */
[----:B------:R-:W4:Y:S04]  /*50b90*/  LDL.LU R15, [R1+0x18c] ;  /* 0x00018c00010f7983 */ /* 0x000f280000300800 */
[----:B------:R0:W-:Y:S01]  /*50ba0*/  STL [R1+0x25f8], R9 ;  /* 0x0025f80901007387 */ /* 0x0001e20000100800 */
[----:B------:R-:W-:Y:S02]  /*50bb0*/  IMAD.MOV.U32 R5, RZ, RZ, R27 ;  /* 0x000000ffff057224 */ /* 0x000fe400078e001b */
[----:B0-----:R-:W-:Y:S01]  /*50bc0*/  IMAD.MOV.U32 R9, RZ, RZ, R26 ;  /* 0x000000ffff097224 */ /* 0x001fe200078e001a */
[----:B--2---:R-:W-:-:S15]  /*50bd0*/  HMMA.16816.F32 R20, R16, R26, R20 ;  /* 0x0000001a1014723c */ /* 0x004fde0000001814 */
[----:B------:R-:W-:-:S08]  /*50be0*/  NOP ;  /* 0x0000000000007918 */ /* 0x000fd00000000000 */
[----:B------:R-:W-:Y:S04]  /*50bf0*/  STL.64 [R1+0x5c0], R20 ;  /* 0x0005c01401007387 */ /* 0x000fe80000100a00 */
[----:B------:R-:W-:Y:S04]  /*50c00*/  STL.64 [R1+0x5c8], R22 ;  /* 0x0005c81601007387 */ /* 0x000fe80000100a00 */
[----:B---3--:R-:W-:Y:S04]  /*50c10*/  STL.64 [R1+0x2ad0], R10 ;  /* 0x002ad00a01007387 */ /* 0x008fe80000100a00 */
[----:B------:R0:W-:Y:S04]  /*50c20*/  STL [R1+0x2acc], R9 ;  /* 0x002acc0901007387 */ /* 0x0001e80000100800 */
[----:B------:R-:W2:Y:S04]  /*50c30*/  LDL.LU R8, [R1+0x590] ;  /* 0x0005900001087983 */ /* 0x000ea80000300800 */
[----:B0-----:R-:W2:Y:S04]  /*50c40*/  LDL.LU R9, [R1+0x594] ;  /* 0x0005940001097983 */ /* 0x001ea80000300800 */
[----:B------:R-:W2:Y:S04]  /*50c50*/  LDL.LU R10, [R1+0x598] ;  /* 0x00059800010a7983 */ /* 0x000ea80000300800 */
[----:B------:R-:W2:Y:S04]  /*50c60*/  LDL.LU R11, [R1+0x59c] ;  /* 0x00059c00010b7983 */ /* 0x000ea80000300800 */
[----:B------:R0:W-:Y:S04]  /*50c70*/  STL.64 [R1+0x2ac0], R6 ;  /* 0x002ac00601007387 */ /* 0x0001e80000100a00 */
[----:B------:R-:W-:Y:S04]  /*50c80*/  STL [R1+0x2ab8], R5 ;  /* 0x002ab80501007387 */ /* 0x000fe80000100800 */
[----:B0-----:R-:W3:Y:S04]  /*50c90*/  LDL.LU.64 R6, [R1+0x178] ;  /* 0x0001780001067983 */ /* 0x001ee80000300a00 */
[----:B---3--:R0:W-:Y:S04]  /*50ca0*/  STL.64 [R1+0x2ad8], R6 ;  /* 0x002ad80601007387 */ /* 0x0081e80000100a00 */
[----:B0-----:R-:W2:Y:S04]  /*50cb0*/  LDL.LU.64 R6, [R1+0x198] ;  /* 0x0001980001067983 */ /* 0x001ea80000300a00 */
[----:B------:R-:W3:Y:S04]  /*50cc0*/  LDL.LU R20, [R1+0x560] ;  /* 0x0005600001147983 */ /* 0x000ee80000300800 */
[----:B------:R-:W3:Y:S04]  /*50cd0*/  LDL.LU R21, [R1+0x564] ;  /* 0x0005640001157983 */ /* 0x000ee80000300800 */
[----:B------:R-:W3:Y:S04]  /*50ce0*/  LDL.LU R22, [R1+0x568] ;  /* 0x0005680001167983 */ /* 0x000ee80000300800 */
[----:B------:R-:W3:Y:S04]  /*50cf0*/  LDL.LU R23, [R1+0x56c] ;  /* 0x00056c0001177983 */ /* 0x000ee80000300800 */
[----:B------:R-:W3:Y:S01]  /*50d00*/  LDL.LU.64 R26, [R1+0x168] ;  /* 0x00016800011a7983 */ /* 0x000ee20000300a00 */
[----:B--2---:R-:W-:Y:S06]  /*50d10*/  HMMA.16816.F32 R8, R16, R6, R8 ;  /* 0x000000061008723c */ /* 0x004fec0000001808 */
[----:B------:R-:W-:-:S02]  /*50d20*/  IMAD.MOV.U32 R13, RZ, RZ, R6 ;  /* 0x000000ffff0d7224 */ /* 0x000fc400078e0006 */
[----:B------:R-:W-:Y:S02]  /*50d30*/  IMAD.MOV.U32 R12, RZ, RZ, R7 ;  /* 0x000000ffff0c7224 */ /* 0x000fe400078e0007 */
[----:B------:R-:W2:-:S13]  /*50d40*/  LDL.LU.64 R6, [R1+0x2ad8] ;  /* 0x002ad80001067983 */ /* 0x000e9a0000300a00 */
[----:B------:R0:W-:Y:S04]  /*50d50*/  STL.64 [R1+0x5b0], R8 ;  /* 0x0005b00801007387 */ /* 0x0001e80000100a00 */
[----:B------:R1:W-:Y:S01]  /*50d60*/  STL [R1+0x5b8], R10 ;  /* 0x0005b80a01007387 */ /* 0x0003e20000100800 */
[----:B0-----:R-:W-:-:S03]  /*50d70*/  IMAD.MOV.U32 R8, RZ, RZ, R11 ;  /* 0x000000ffff087224 */ /* 0x001fc600078e000b */
[----:B-1----:R-:W4:Y:S04]  /*50d80*/  LDL.LU.64 R10, [R1+0x2ad0] ;  /* 0x002ad000010a7983 */ /* 0x002f280000300a00 */
[----:B------:R-:W3:Y:S04]  /*50d90*/  LDL.LU R9, [R1+0x2acc] ;  /* 0x002acc0001097983 */ /* 0x000ee80000300800 */
[----:B----4-:R-:W-:Y:S04]  /*50da0*/  STL.64 [R1+0x2978], R10 ;  /* 0x0029780a01007387 */ /* 0x010fe80000100a00 */
[----:B---3--:R0:W-:Y:S04]  /*50db0*/  STL.64 [R1+0x2970], R8 ;  /* 0x0029700801007387 */ /* 0x0081e80000100a00 */
[----:B0-----:R-:W3:Y:S04]  /*50dc0*/  LDL.LU R8, [R1+0x580] ;  /* 0x0005800001087983 */ /* 0x001ee80000300800 */
[----:B------:R-:W3:Y:S04]  /*50dd0*/  LDL.LU R9, [R1+0x584] ;  /* 0x0005840001097983 */ /* 0x000ee80000300800 */
[----:B------:R-:W3:Y:S04]  /*50de0*/  LDL.LU R10, [R1+0x588] ;  /* 0x00058800010a7983 */ /* 0x000ee80000300800 */
[----:B------:R-:W3:Y:S04]  /*50df0*/  LDL.LU R11, [R1+0x58c] ;  /* 0x00058c00010b7983 */ /* 0x000ee80000300800 */
[----:B------:R-:W-:Y:S04]  /*50e00*/  STL [R1+0x288c], R12 ;  /* 0x00288c0c01007387 */ /* 0x000fe80000100800 */
[----:B------:R-:W-:Y:S01]  /*50e10*/  STL [R1+0x2888], R13 ;  /* 0x0028880d01007387 */ /* 0x000fe20000100800 */
[----:B---3--:R-:W-:-:S15]  /*50e20*/  HMMA.16816.F32 R8, R16, R14, R8 ;  /* 0x0000000e1008723c */ /* 0x008fde0000001808 */
[----:B------:R-:W-:-:S08]  /*50e30*/  NOP ;  /* 0x0000000000007918 */ /* 0x000fd00000000000 */
[----:B------:R0:W-:Y:S04]  /*50e40*/  STL.64 [R1+0x5a0], R8 ;  /* 0x0005a00801007387 */ /* 0x0001e80000100a00 */
[----:B------:R1:W-:Y:S04]  /*50e50*/  STL.64 [R1+0x5a8], R10 ;  /* 0x0005a80a01007387 */ /* 0x0003e80000100a00 */
[----:B0-----:R-:W3:Y:S04]  /*50e60*/  LDL.LU R8, [R1+0x540] ;  /* 0x0005400001087983 */ /* 0x001ee80000300800 */
[----:B------:R-:W3:Y:S04]  /*50e70*/  LDL.LU R9, [R1+0x544] ;  /* 0x0005440001097983 */ /* 0x000ee80000300800 */
[----:B-1----:R-:W4:Y:S04]  /*50e80*/  LDL.LU R10, [R1+0x548] ;  /* 0x00054800010a7983 */ /* 0x002f280000300800 */
[----:B------:R-:W4:Y:S04]  /*50e90*/  LDL.LU R11, [R1+0x54c] ;  /* 0x00054c00010b7983 */ /* 0x000f280000300800 */
[----:B----4-:R-:W-:Y:S04]  /*50ea0*/  STL.64 [R1+0x2aa8], R10 ;  /* 0x002aa80a01007387 */ /* 0x010fe80000100a00 */
[----:B---3--:R0:W-:Y:S04]  /*50eb0*/  STL.64 [R1+0x2aa0], R8 ;  /* 0x002aa00801007387 */ /* 0x0081e80000100a00 */
[----:B0-----:R-:W3:Y:S01]  /*50ec0*/  LDL.LU R8, [R1+0x550] ;  /* 0x0005500001087983 */ /* 0x001ee20000300800 */
[----:B------:R-:W-:-:S03]  /*50ed0*/  IMAD.MOV.U32 R9, RZ, RZ, R29 ;  /* 0x000000ffff097224 */ /* 0x000fc600078e001d */
[----:B------:R-:W4:Y:S04]  /*50ee0*/  LDL.LU R29, [R1+0x2ac8] ;  /* 0x002ac800011d7983 */ /* 0x000f280000300800 */
[----:B------:R-:W3:Y:S04]  /*50ef0*/  LDL.LU R10, [R1+0x558] ;  /* 0x00055800010a7983 */ /* 0x000ee80000300800 */
[----:B------:R-:W3:Y:S04]  /*50f00*/  LDL.LU R11, [R1+0x55c] ;  /* 0x00055c00010b7983 */ /* 0x000ee80000300800 */
[----:B------:R0:W-:Y:S04]  /*50f10*/  STL.64 [R1+0x2870], R14 ;  /* 0x0028700e01007387 */ /* 0x0001e80000100a00 */
[----:B------:R-:W3:Y:S04]  /*50f20*/  LDL.LU R12, [R1+0x570] ;  /* 0x00057000010c7983 */ /* 0x000ee80000300800 */
[----:B------:R-:W3:Y:S04]  /*50f30*/  LDL.LU R13, [R1+0x574] ;  /* 0x00057400010d7983 */ /* 0x000ee80000300800 */
[----:B0-----:R-:W3:Y:S01]  /*50f40*/  LDL.LU R14, [R1+0x578] ;  /* 0x00057800010e7983 */ /* 0x001ee20000300800 */
[----:B--2---:R-:W-:-:S02]  /*50f50*/  IMAD.MOV.U32 R4, RZ, RZ, R7 ;  /* 0x000000ffff047224 */ /* 0x004fc400078e0007 */
[----:B----4-:R-:W-:-:S07]  /*50f60*/  IMAD.MOV.U32 R15, RZ, RZ, R29 ;  /* 0x000000ffff0f7224 */ /* 0x010fce00078e001d */
[----:B---3--:R-:W-:-:S15]  /*50f70*/  HMMA.16816.F32 R12, R16, R6, R12 ;  /* 0x00000006100c723c */ /* 0x008fde000000180c */
[----:B------:R-:W-:-:S08]  /*50f80*/  NOP ;  /* 0x0000000000007918 */ /* 0x000fd00000000000 */
[----:B------:R-:W-:Y:S04]  /*50f90*/  STL.64 [R1+0x590], R12 ;  /* 0x0005900c01007387 */ /* 0x000fe80000100a00 */
[----:B------:R0:W-:Y:S02]  /*50fa0*/  STL.64 [R1+0x598], R14 ;  /* 0x0005980e01007387 */ /* 0x0001e40000100a00 */
[----:B0-----:R-:W-:Y:S02]  /*50fb0*/  IMAD.MOV.U32 R14, RZ, RZ, R6 ;  /* 0x000000ffff0e7224 */ /* 0x001fe400078e0006 */
[----:B------:R-:W2:Y:S04]  /*50fc0*/  LDL.LU.64 R6, [R1+0x2ac0] ;  /* 0x002ac00001067983 */ /* 0x000ea80000300a00 */
[----:B------:R-:W3:Y:S04]  /*50fd0*/  LDL.LU R5, [R1+0x2ab8] ;  /* 0x002ab80001057983 */ /* 0x000ee80000300800 */
[----:B------:R-:W-:Y:S04]  /*50fe0*/  STL [R1+0x2894], R4 ;  /* 0x0028940401007387 */ /* 0x000fe80000100800 */
[----:B--2---:R0:W-:Y:S04]  /*50ff0*/  STL.64 [R1+0x2a98], R6 ;  /* 0x002a980601007387 */ /* 0x0041e80000100a00 */
[----:B---3--:R-:W-:Y:S04]  /*51000*/  STL [R1+0x2a90], R5 ;  /* 0x002a900501007387 */ /* 0x008fe80000100800 */
[----:B0-----:R-:W2:Y:S01]  /*51010*/  LDL.LU.64 R6, [R1+0x148] ;  /* 0x0001480001067983 */ /* 0x001ea20000300a00 */
[----:B------:R-:W-:Y:S03]  /*51020*/  HMMA.16816.F32 R20, R16, R26, R20 ;  /* 0x0000001a1014723c */ /* 0x000fe60000001814 */
[----:B--2---:R0:W-:Y:S04]  /*51030*/  STL.64 [R1+0x2ab0], R6 ;  /* 0x002ab00601007387 */ /* 0x0041e80000100a00 */
[----:B0-----:R-:W2:Y:S01]  /*51040*/  LDL.LU.64 R6, [R1+0x158] ;  /* 0x0001580001067983 */ /* 0x001ea20000300a00 */
[----:B------:R-:W-:-:S03]  /*51050*/  IMAD.MOV.U32 R15, RZ, RZ, R27 ;  /* 0x000000ffff0f7224 */ /* 0x000fc600078e001b */
[----:B------:R-:W-:Y:S01]  /*51060*/  STL [R1+0x2890], R14 ;  /* 0x0028900e01007387 */ /* 0x000fe20000100800 */
[----:B------:R-:W-:-:S11]  /*51070*/  IMAD.MOV.U32 R13, RZ, RZ, R26 ;  /* 0x000000ffff0d7224 */ /* 0x000fd600078e001a */
[----:B------:R0:W-:Y:S04]  /*51080*/  STL.64 [R1+0x580], R20 ;  /* 0x0005801401007387 */ /* 0x0001e80000100a00 */
[----:B------:R1:W-:Y:S04]  /*51090*/  STL.64 [R1+0x588], R22 ;  /* 0x0005881601007387 */ /* 0x0003e80000100a00 */
[----:B------:R-:W3:Y:S04]  /*510a0*/  LDL.LU.64 R26, [R1+0x138] ;  /* 0x00013800011a7983 */ /* 0x000ee80000300a00 */
[----:B------:R-:W-:Y:S04]  /*510b0*/  STL [R1+0x289c], R15 ;  /* 0x00289c0f01007387 */ /* 0x000fe80000100800 */
[----:B------:R4:W-:Y:S01]  /*510c0*/  STL [R1+0x2898], R13 ;  /* 0x0028980d01007387 */ /* 0x0009e20000100800 */
[----:B0-----:R-:W-:-:S02]  /*510d0*/  IMAD.MOV.U32 R20, RZ, RZ, R28 ;  /* 0x000000ffff147224 */ /* 0x001fc400078e001c */
[----:B-1----:R-:W-:Y:S02]  /*510e0*/  IMAD.MOV.U32 R22, RZ, RZ, R2 ;  /* 0x000000ffff167224 */ /* 0x002fe400078e0002 */
[----:B------:R-:W-:Y:S02]  /*510f0*/  IMAD.MOV.U32 R23, RZ, RZ, R0 ;  /* 0x000000ffff177224 */ /* 0x000fe400078e0000 */
[----:B------:R-:W-:Y:S01]  /*51100*/  IMAD.MOV.U32 R21, RZ, RZ, R3 ;  /* 0x000000ffff157224 */ /* 0x000fe200078e0003 */
[----:B--2---:R-:W-:Y:S06]  /*51110*/  HMMA.16816.F32 R8, R16, R6, R8 ;  /* 0x000000061008723c */ /* 0x004fec0000001808 */
[----:B------:R-:W-:-:S02]  /*51120*/  IMAD.MOV.U32 R14, RZ, RZ, R6 ;  /* 0x000000ffff0e7224 */ /* 0x000fc400078e0006 */
[----:B------:R-:W-:Y:S02]  /*51130*/  IMAD.MOV.U32 R12, RZ, RZ, R7 ;  /* 0x000000ffff0c7224 */ /* 0x000fe400078e0007 */
[----:B------:R-:W4:-:S14]  /*51140*/  LDL.LU.64 R6, [R1+0x2ab0] ;  /* 0x002ab00001067983 */ /* 0x000f1c0000300a00 */
[----:B------:R-:W-:Y:S02]  /*51150*/  IMAD.MOV.U32 R2, RZ, RZ, R10 ;  /* 0x000000ffff027224 */ /* 0x000fe400078e000a */
[----:B------:R-:W-:Y:S02]  /*51160*/  IMAD.MOV.U32 R0, RZ, RZ, R11 ;  /* 0x000000ffff007224 */ /* 0x000fe400078e000b */
[----:B------:R-:W-:Y:S02]  /*51170*/  IMAD.MOV.U32 R28, RZ, RZ, R8 ;  /* 0x000000ffff1c7224 */ /* 0x000fe400078e0008 */
[----:B------:R-:W-:Y:S01]  /*51180*/  IMAD.MOV.U32 R3, RZ, RZ, R9 ;  /* 0x000000ffff037224 */ /* 0x000fe200078e0009 */
[----:B------:R-:W2:Y:S04]  /*51190*/  LDL.LU.64 R10, [R1+0x2aa8] ;  /* 0x002aa800010a7983 */ /* 0x000ea80000300a00 */
[----:B------:R-:W2:Y:S04]  /*511a0*/  LDL.LU.64 R8, [R1+0x2aa0] ;  /* 0x002aa00001087983 */ /* 0x000ea80000300a00 */
[----:B------:R-:W-:Y:S04]  /*511b0*/  STL [R1+0x28a4], R12 ;  /* 0x0028a40c01007387 */ /* 0x000fe80000100800 */
[----:B------:R-:W-:Y:S04]  /*511c0*/  STL [R1+0x28a0], R14 ;  /* 0x0028a00e01007387 */ /* 0x000fe80000100800 */
[----:B------:R-:W-:Y:S04]  /*511d0*/  STL [R1+0x25ac], R0 ;  /* 0x0025ac0001007387 */ /* 0x000fe80000100800 */
[----:B------:R-:W-:Y:S04]  /*511e0*/  STL [R1+0x25a8], R2 ;  /* 0x0025a80201007387 */ /* 0x000fe80000100800 */
[----:B------:R-:W-:Y:S04]  /*511f0*/  STL [R1+0x25a4], R3 ;  /* 0x0025a40301007387 */ /* 0x000fe80000100800 */
[----:B------:R-:W-:Y:S01]  /*51200*/  STL [R1+0x25a0], R28 ;  /* 0x0025a01c01007387 */ /* 0x000fe20000100800 */
[----:B----4-:R-:W-:-:S02]  /*51210*/  IMAD.MOV.U32 R13, RZ, RZ, R6 ;  /* 0x000000ffff0d7224 */ /* 0x010fc400078e0006 */
[----:B------:R-:W-:Y:S01]  /*51220*/  IMAD.MOV.U32 R4, RZ, RZ, R7 ;  /* 0x000000ffff047224 */ /* 0x000fe200078e0007 */
[----:B--2---:R-:W-:Y:S01]  /*51230*/  HMMA.16816.F32 R8, R16, R6, R8 ;  /* 0x000000061008723c */ /* 0x004fe20000001808 */
[----:B------:R-:W2:Y:S04]  /*51240*/  LDL.LU.64 R6, [R1+0x2a98] ;  /* 0x002a980001067983 */ /* 0x000ea80000300a00 */
[----:B------:R-:W4:-:S15]  /*51250*/  LDL.LU R5, [R1+0x2a90] ;  /* 0x002a900001057983 */ /* 0x000f1e0000300800 */
[----:B------:R-:W-:-:S03]  /*51260*/  NOP ;  /* 0x0000000000007918 */ /* 0x000fc60000000000 */
[----:B------:R-:W-:Y:S04]  /*51270*/  STL.64 [R1+0x560], R8 ;  /* 0x0005600801007387 */ /* 0x000fe80000100a00 */
[----:B------:R-:W-:Y:S04]  /*51280*/  STL [R1+0x568], R10 ;  /* 0x0005680a01007387 */ /* 0x000fe80000100800 */
[----:B------:R-:W-:Y:S04]  /*51290*/  STL [R1+0x28ac], R4 ;  /* 0x0028ac0401007387 */ /* 0x000fe80000100800 */
[----:B--2---:R0:W-:Y:S04]  /*512a0*/  STL.64 [R1+0x2a68], R6 ;  /* 0x002a680601007387 */ /* 0x0041e80000100a00 */
[----:B----4-:R-:W-:Y:S04]  /*512b0*/  STL [R1+0x2a60], R5 ;  /* 0x002a600501007387 */ /* 0x010fe80000100800 */
[----:B0-----:R-:W2:Y:S04]  /*512c0*/  LDL.LU.64 R6, [R1+0xf8] ;  /* 0x0000f80001067983 */ /* 0x001ea80000300a00 */
[----:B--2---:R0:W-:Y:S04]  /*512d0*/  STL.64 [R1+0x2a70], R6 ;  /* 0x002a700601007387 */ /* 0x0041e80000100a00 */
[----:B0-----:R-:W2:Y:S01]  /*512e0*/  LDL.LU.64 R6, [R1+0x108] ;  /* 0x0001080001067983 */ /* 0x001ea20000300a00 */
[----:B------:R-:W-:-:S02]  /*512f0*/  IMAD.MOV.U32 R29, RZ, RZ, R11 ;  /* 0x000000ffff1d7224 */ /* 0x000fc400078e000b */
[----:B---3--:R-:W-:Y:S01]  /*51300*/  HMMA.16816.F32 R8, R16, R26, R20 ;  /* 0x0000001a1008723c */ /* 0x008fe20000001814 */
[----:B--2---:R0:W-:Y:S04]  /*51310*/  STL.64 [R1+0x2a78], R6 ;  /* 0x002a780601007387 */ /* 0x0041e80000100a00 */
[----:B0-----:R-:W2:-:S15]  /*51320*/  LDL.LU.64 R6, [R1+0x118] ;  /* 0x0001180001067983 */ /* 0x001e9e0000300a00 */
[----:B------:R-:W-:-:S04]  /*51330*/  NOP ;  /* 0x0000000000007918 */ /* 0x000fc80000000000 */
[----:B------:R-:W-:Y:S02]  /*51340*/  IMAD.MOV.U32 R3, RZ, RZ, R10 ;  /* 0x000000ffff037224 */ /* 0x000fe400078e000a */
[----:B------:R-:W-:Y:S01]  /*51350*/  IMAD.MOV.U32 R28, RZ, RZ, R11 ;  /* 0x000000ffff1c7224 */ /* 0x000fe200078e000b */
[----:B--2---:R0:W-:Y:S04]  /*51360*/  STL.64 [R1+0x2a80], R6 ;  /* 0x002a800601007387 */ /* 0x0041e80000100a00 */
[----:B0-----:R-:W2:Y:S04]  /*51370*/  LDL.LU.64 R6, [R1+0x128] ;  /* 0x0001280001067983 */ /* 0x001ea80000300a00 */
[----:B------:R-:W-:Y:S04]  /*51380*/  STL [R1+0x28a8], R13 ;  /* 0x0028a80d01007387 */ /* 0x000fe80000100800 */
[----:B------:R-:W-:Y:S04]  /*51390*/  STL [R1+0x25b0], R29 ;  /* 0x0025b01d01007387 */ /* 0x000fe80000100800 */
[----:B------:R-:W3:Y:S01]  /*513a0*/  LDL.LU.64 R10, [R1+0xe8] ;  /* 0x0000e800010a7983 */ /* 0x000ee20000300a00 */
[----:B------:R-:W-:-:S02]  /*513b0*/  IMAD.MOV.U32 R0, RZ, RZ, R8 ;  /* 0x000000ffff007224 */ /* 0x000fc400078e0008 */
[----:B------:R-:W-:Y:S01]  /*513c0*/  IMAD.MOV.U32 R2, RZ, RZ, R9 ;  /* 0x000000ffff027224 */ /* 0x000fe200078e0009 */
[----:B---3--:R0:W-:Y:S04]  /*513d0*/  STL.64 [R1+0x2a88], R10 ;  /* 0x002a880a01007387 */ /* 0x0081e80000100a00 */
[----:B------:R-:W3:Y:S04]  /*513e0*/  LDL.LU R8, [R1+0x520] ;  /* 0x0005200001087983 */ /* 0x000ee80000300800 */
[----:B------:R-:W3:Y:S04]  /*513f0*/  LDL.LU R9, [R1+0x524] ;  /* 0x0005240001097983 */ /* 0x000ee80000300800 */
[----:B0-----:R-:W3:Y:S04]  /*51400*/  LDL.LU R10, [R1+0x528] ;  /* 0x00052800010a7983 */ /* 0x001ee80000300800 */
[----:B------:R-:W3:Y:S04]  /*51410*/  LDL.LU R11, [R1+0x52c] ;  /* 0x00052c00010b7983 */ /* 0x000ee80000300800 */
[----:B------:R-:W4:Y:S01]  /*51420*/  LDL.LU R20, [R1+0x4d0] ;  /* 0x0004d00001147983 */ /* 0x000f220000300800 */
[----:B------:R-:W-:-:S03]  /*51430*/  IMAD.MOV.U32 R29, RZ, RZ, R27 ;  /* 0x000000ffff1d7224 */ /* 0x000fc600078e001b */
[----:B------:R-:W4:Y:S01]  /*51440*/  LDL.LU R21, [R1+0x4d4] ;  /* 0x0004d40001157983 */ /* 0x000f220000300800 */
[----:B------:R-:W-:-:S03]  /*51450*/  IMAD.MOV.U32 R15, RZ, RZ, R26 ;  /* 0x000000ffff0f7224 */ /* 0x000fc600078e001a */
[----:B------:R-:W4:Y:S04]  /*51460*/  LDL.LU R22, [R1+0x4d8] ;  /* 0x0004d80001167983 */ /* 0x000f280000300800 */
[----:B------:R-:W4:Y:S04]  /*51470*/  LDL.LU R23, [R1+0x4dc] ;  /* 0x0004dc0001177983 */ /* 0x000f280000300800 */
[----:B------:R-:W4:Y:S04]  /*51480*/  LDL.LU.64 R26, [R1+0xd8] ;  /* 0x0000d800011a7983 */ /* 0x000f280000300a00 */
[----:B------:R-:W-:Y:S04]  /*51490*/  STL [R1+0x28b8], R28 ;  /* 0x0028b81c01007387 */ /* 0x000fe80000100800 */
[----:B------:R-:W-:Y:S04]  /*514a0*/  STL [R1+0x28b4], R29 ;  /* 0x0028b41d01007387 */ /* 0x000fe80000100800 */
[----:B------:R0:W-:Y:S04]  /*514b0*/  STL [R1+0x28b0], R15 ;  /* 0x0028b00f01007387 */ /* 0x0001e80000100800 */
[----:B------:R-:W4:Y:S04]  /*514c0*/  LDL.LU R12, [R1+0x510] ;  /* 0x00051000010c7983 */ /* 0x000f280000300800 */
[----:B------:R-:W4:Y:S04]  /*514d0*/  LDL.LU R13, [R1+0x514] ;  /* 0x00051400010d7983 */ /* 0x000f280000300800 */
[----:B------:R-:W4:Y:S04]  /*514e0*/  LDL.LU R14, [R1+0x518] ;  /* 0x00051800010e7983 */ /* 0x000f280000300800 */
[----:B0-----:R-:W4:Y:S04]  /*514f0*/  LDL.LU R15, [R1+0x51c] ;  /* 0x00051c00010f7983 */ /* 0x001f280000300800 */
[----:B------:R-:W-:Y:S04]  /*51500*/  STL [R1+0x25bc], R3 ;  /* 0x0025bc0301007387 */ /* 0x000fe80000100800 */
[----:B------:R2:W-:Y:S04]  /*51510*/  STL [R1+0x25b8], R2 ;  /* 0x0025b80201007387 */ /* 0x0005e80000100800 */
[----:B------:R0:W-:Y:S01]  /*51520*/  STL [R1+0x25b4], R0 ;  /* 0x0025b40001007387 */ /* 0x0001e20000100800 */
[----:B--2---:R-:W-:-:S02]  /*51530*/  IMAD.MOV.U32 R2, RZ, RZ, R6 ;  /* 0x000000ffff027224 */ /* 0x004fc400078e0006 */
[----:B0-----:R-:W-:Y:S01]  /*51540*/  IMAD.MOV.U32 R0, RZ, RZ, R7 ;  /* 0x000000ffff007224 */ /* 0x001fe200078e0007 */
[----:B---3--:R-:W-:-:S15]  /*51550*/  HMMA.16816.F32 R8, R16, R6, R8 ;  /* 0x000000061008723c */ /* 0x008fde0000001808 */
[----:B------:R-:W-:-:S08]  /*51560*/  NOP ;  /* 0x0000000000007918 */ /* 0x000fd00000000000 */
[----:B------:R-:W-:Y:S04]  /*51570*/  STL.64 [R1+0x540], R8 ;  /* 0x0005400801007387 */ /* 0x000fe80000100a00 */
[----:B------:R0:W-:Y:S04]  /*51580*/  STL.64 [R1+0x548], R10 ;  /* 0x0005480a01007387 */ /* 0x0001e80000100a00 */
[----:B0-----:R-:W2:Y:S04]  /*51590*/  LDL.LU.64 R10, [R1+0x2a88] ;  /* 0x002a8800010a7983 */ /* 0x001ea80000300a00 */
[----:B------:R-:W4:Y:S04]  /*515a0*/  LDL.LU.64 R6, [R1+0x2a80] ;  /* 0x002a800001067983 */ /* 0x000f280000300a00 */
[----:B------:R-:W-:Y:S04]  /*515b0*/  STL [R1+0x28c0], R0 ;  /* 0x0028c00001007387 */ /* 0x000fe80000100800 */
[----:B------:R-:W-:Y:S01]  /*515c0*/  STL [R1+0x28bc], R2 ;  /* 0x0028bc0201007387 */ /* 0x000fe20000100800 */
[----:B----4-:R-:W-:Y:S06]  /*515d0*/  HMMA.16816.F32 R12, R16, R6, R12 ;  /* 0x00000006100c723c */ /* 0x010fec000000180c */
[----:B------:R-:W-:-:S15]  /*515e0*/  IMAD.MOV.U32 R3, RZ, RZ, R7 ;  /* 0x000000ffff037224 */ /* 0x000fde00078e0007 */
[----:B------:R-:W-:-:S02]  /*515f0*/  NOP ;  /* 0x0000000000007918 */ /* 0x000fc40000000000 */
[----:B------:R-:W-:Y:S04]  /*51600*/  STL.64 [R1+0x530], R12 ;  /* 0x0005300c01007387 */ /* 0x000fe80000100a00 */
[----:B------:R0:W-:Y:S02]  /*51610*/  STL.64 [R1+0x538], R14 ;  /* 0x0005380e01007387 */ /* 0x0001e40000100a00 */
[----:B0-----:R-:W-:Y:S02]  /*51620*/  IMAD.MOV.U32 R14, RZ, RZ, R6 ;  /* 0x000000ffff0e7224 */ /* 0x001fe400078e0006 */
[----:B------:R-:W3:Y:S04]  /*51630*/  LDL.LU.64 R6, [R1+0x2a78] ;  /* 0x002a780001067983 */ /* 0x000ee80000300a00 */
[----:B------:R-:W-:Y:S04]  /*51640*/  STL [R1+0x28c8], R3 ;  /* 0x0028c80301007387 */ /* 0x000fe80000100800 */
[----:B------:R0:W-:Y:S04]  /*51650*/  STL [R1+0x28c4], R14 ;  /* 0x0028c40e01007387 */ /* 0x0001e80000100800 */
[----:B------:R-:W3:Y:S04]  /*51660*/  LDL.LU R12, [R1+0x500] ;  /* 0x00050000010c7983 */ /* 0x000ee80000300800 */
[----:B------:R-:W3:Y:S04]  /*51670*/  LDL.LU R13, [R1+0x504] ;  /* 0x00050400010d7983 */ /* 0x000ee80000300800 */
[----:B0-----:R-:W3:Y:S04]  /*51680*/  LDL.LU R14, [R1+0x508] ;  /* 0x00050800010e7983 */ /* 0x001ee80000300800 */
[----:B------:R-:W3:Y:S02]  /*51690*/  LDL.LU R15, [R1+0x50c] ;  /* 0x00050c00010f7983 */ /* 0x000ee40000300800 */
[----:B---3--:R-:W-:-:S15]  /*516a0*/  HMMA.16816.F32 R12, R16, R6, R12 ;  /* 0x00000006100c723c */ /* 0x008fde000000180c */
[----:B------:R-:W-:-:S08]  /*516b0*/  NOP ;  /* 0x0000000000007918 */ /* 0x000fd00000000000 */
[----:B------:R0:W-:Y:S04]  /*516c0*/  STL.64 [R1+0x520], R12 ;  /* 0x0005200c01007387 */ /* 0x0001e80000100a00 */
[----:B------:R-:W-:Y:S01]  /*516d0*/  STL.64 [R1+0x528], R14 ;  /* 0x0005280e01007387 */ /* 0x000fe20000100a00 */
[----:B0-----:R-:W-:Y:S02]  /*516e0*/  IMAD.MOV.U32 R12, RZ, RZ, R7 ;  /* 0x000000ffff0c7224 */ /* 0x001fe400078e0007 */
[----:B------:R-:W-:Y:S02]  /*516f0*/  IMAD.MOV.U32 R13, RZ, RZ, R6 ;  /* 0x000000ffff0d7224 */ /* 0x000fe400078e0006 */
[----:B------:R-:W3:Y:S04]  /*51700*/  LDL.LU.64 R6, [R1+0x2a70] ;  /* 0x002a700001067983 */ /* 0x000ee80000300a00 */
[----:B------:R0:W-:Y:S04]  /*51710*/  STL [R1+0x28d0], R12 ;  /* 0x0028d00c01007387 */ /* 0x0001e80000100800 */
[----:B------:R1:W-:Y:S04]  /*51720*/  STL [R1+0x28cc], R13 ;  /* 0x0028cc0d01007387 */ /* 0x0003e80000100800 */
[----:B0-----:R-:W3:Y:S04]  /*51730*/  LDL.LU R12, [R1+0x4f0] ;  /* 0x0004f000010c7983 */ /* 0x001ee80000300800 */
[----:B-1----:R-:W3:Y:S04]  /*51740*/  LDL.LU R13, [R1+0x4f4] ;  /* 0x0004f400010d7983 */ /* 0x002ee80000300800 */
[----:B------:R-:W3:Y:S04]  /*51750*/  LDL.LU R14, [R1+0x4f8] ;  /* 0x0004f800010e7983 */ /* 0x000ee80000300800 */
[----:B------:R-:W3:Y:S02]  /*51760*/  LDL.LU R15, [R1+0x4fc] ;  /* 0x0004fc00010f7983 */ /* 0x000ee40000300800 */
[----:B---3--:R-:W-:Y:S06]  /*51770*/  HMMA.16816.F32 R12, R16, R6, R12 ;  /* 0x00000006100c723c */ /* 0x008fec000000180c */
[----:B------:R-:W-:-:S15]  /*51780*/  IMAD.MOV.U32 R4, RZ, RZ, R7 ;  /* 0x000000ffff047224 */ /* 0x000fde00078e0007 */
[----:B------:R-:W-:-:S02]  /*51790*/  NOP ;  /* 0x0000000000007918 */ /* 0x000fc40000000000 */
[----:B------:R-:W-:Y:S04]  /*517a0*/  STL.64 [R1+0x510], R12 ;  /* 0x0005100c01007387 */ /* 0x000fe80000100a00 */
[----:B------:R0:W-:Y:S02]  /*517b0*/  STL.64 [R1+0x518], R14 ;  /* 0x0005180e01007387 */ /* 0x0001e40000100a00 */
[----:B0-----:R-:W-:Y:S02]  /*517c0*/  IMAD.MOV.U32 R15, RZ, RZ, R6 ;  /* 0x000000ffff0f7224 */ /* 0x001fe400078e0006 */
[----:B------:R-:W3:Y:S04]  /*517d0*/  LDL.LU.64 R6, [R1+0x2a68] ;  /* 0x002a680001067983 */ /* 0x000ee80000300a00 */
[----:B------:R-:W4:Y:S04]  /*517e0*/  LDL.LU R5, [R1+0x2a60] ;  /* 0x002a600001057983 */ /* 0x000f280000300800 */
[----:B------:R0:W-:Y:S04]  /*517f0*/  STL [R1+0x28d8], R4 ;  /* 0x0028d80401007387 */ /* 0x0001e80000100800 */
[----:B---3--:R-:W-:Y:S04]  /*51800*/  STL.64 [R1+0x2a50], R6 ;  /* 0x002a500601007387 */ /* 0x008fe80000100a00 */
[----:B----4-:R1:W-:Y:S04]  /*51810*/  STL [R1+0x2a48], R5 ;  /* 0x002a480501007387 */ /* 0x0103e80000100800 */
[----:B0-----:R-:W3:Y:S04]  /*51820*/  LDL.LU R4, [R1+0x4e0] ;  /* 0x0004e00001047983 */ /* 0x001ee80000300800 */
[----:B-1----:R-:W3:Y:S04]  /*51830*/  LDL.LU R5, [R1+0x4e4] ;  /* 0x0004e40001057983 */ /* 0x002ee80000300800 */
[----:B------:R-:W3:Y:S04]  /*51840*/  LDL.LU R6, [R1+0x4e8] ;  /* 0x0004e80001067983 */ /* 0x000ee80000300800 */
[----:B------:R-:W3:Y:S04]  /*51850*/  LDL.LU R7, [R1+0x4ec] ;  /* 0x0004ec0001077983 */ /* 0x000ee80000300800 */
[----:B------:R-:W-:Y:S01]  /*51860*/  STL [R1+0x28d4], R15 ;  /* 0x0028d40f01007387 */ /* 0x000fe20000100800 */
[----:B--2---:R-:W-:-:S02]  /*51870*/  IMAD.MOV.U32 R29, RZ, RZ, R11 ;  /* 0x000000ffff1d7224 */ /* 0x004fc400078e000b */
[----:B------:R-:W-:Y:S01]  /*51880*/  IMAD.MOV.U32 R28, RZ, RZ, R10 ;  /* 0x000000ffff1c7224 */ /* 0x000fe200078e000a */
[----:B---3--:R-:W-:-:S15]  /*51890*/  HMMA.16816.F32 R4, R16, R10, R4 ;  /* 0x0000000a1004723c */ /* 0x008fde0000001804 */
[----:B------:R-:W-:-:S08]  /*518a0*/  NOP ;  /* 0x0000000000007918 */ /* 0x000fd00000000000 */
[----:B------:R-:W-:Y:S04]  /*518b0*/  STL.64 [R1+0x500], R4 ;  /* 0x0005000401007387 */ /* 0x000fe80000100a00 */
[----:B------:R0:W-:Y:S02]  /*518c0*/  STL.64 [R1+0x508], R6 ;  /* 0x0005080601007387 */ /* 0x0001e40000100a00 */
[----:B0-----:R-:W-:Y:S02]  /*518d0*/  HMMA.16816.F32 R4, R16, R26, R20 ;  /* 0x0000001a1004723c */ /* 0x001fe40000001814 */
[----:B------:R-:W-:Y:S04]  /*518e0*/  STL [R1+0x28e0], R29 ;  /* 0x0028e01d01007387 */ /* 0x000fe80000100800 */
[----:B------:R-:W-:-:S15]  /*518f0*/  STL [R1+0x28dc], R28 ;  /* 0x0028dc1c01007387 */ /* 0x000fde0000100800 */
[----:B------:R-:W-:-:S02]  /*51900*/  NOP ;  /* 0x0000000000007918 */ /* 0x000fc40000000000 */
[----:B------:R-:W-:Y:S04]  /*51910*/  STL.64 [R1+0x4f0], R4 ;  /* 0x0004f00401007387 */ /* 0x000fe80000100a00 */
[----:B------:R-:W-:Y:S04]  /*51920*/  STL.64 [R1+0x4f8], R6 ;  /* 0x0004f80601007387 */ /* 0x000fe80000100a00 */
[----:B------:R-:W2:Y:S04]  /*51930*/  LDL.LU.64 R14, [R1+0xc8] ;  /* 0x0000c800010e7983 */ /* 0x000ea80000300a00 */
[----:B------:R-:W3:Y:S04]  /*51940*/  LDL.LU R20, [R1+0x460] ;  /* 0x0004600001147983 */ /* 0x000ee80000300800 */
[----:B------:R-:W3:Y:S04]  /*51950*/  LDL.LU R21, [R1+0x464] ;  /* 0x0004640001157983 */ /* 0x000ee80000300800 */
[----:B------:R-:W4:Y:S04]  /*51960*/  LDL.LU R22, [R1+0x468] ;  /* 0x0004680001167983 */ /* 0x000f280000300800 */
[----:B------:R-:W4:Y:S04]  /*51970*/  LDL.LU R23, [R1+0x46c] ;  /* 0x00046c0001177983 */ /* 0x000f280000300800 */
[----:B------:R-:W2:Y:S04]  /*51980*/  LDL.LU.64 R10, [R1+0xb8] ;  /* 0x0000b800010a7983 */ /* 0x000ea80000300a00 */
[----:B--2---:R0:W-:Y:S04]  /*51990*/  STL.64 [R1+0x2a58], R10 ;  /* 0x002a580a01007387 */ /* 0x0041e80000100a00 */
[----:B------:R-:W2:Y:S04]  /*519a0*/  LDL.LU R8, [R1+0x4c0] ;  /* 0x0004c00001087983 */ /* 0x000ea80000300800 */
[----:B------:R-:W2:Y:S04]  /*519b0*/  LDL.LU R9, [R1+0x4c4] ;  /* 0x0004c40001097983 */ /* 0x000ea80000300800 */
[----:B0-----:R-:W2:Y:S04]  /*519c0*/  LDL.LU R10, [R1+0x4c8] ;  /* 0x0004c800010a7983 */ /* 0x001ea80000300800 */
[----:B------:R-:W2:Y:S04]  /*519d0*/  LDL.LU R11, [R1+0x4cc] ;  /* 0x0004cc00010b7983 */ /* 0x000ea80000300800 */
[----:B------:R-:W2:Y:S04]  /*519e0*/  LDL.LU R4, [R1+0x4a0] ;  /* 0x0004a00001047983 */ /* 0x000ea80000300800 */
[----:B------:R-:W2:Y:S04]  /*519f0*/  LDL.LU R5, [R1+0x4a4] ;  /* 0x0004a40001057983 */ /* 0x000ea80000300800 */
[----:B------:R-:W2:Y:S04]  /*51a00*/  LDL.LU R6, [R1+0x4a8] ;  /* 0x0004a80001067983 */ /* 0x000ea80000300800 */
[----:B------:R-:W2:Y:S04]  /*51a10*/  LDL.LU R7, [R1+0x4ac] ;  /* 0x0004ac0001077983 */ /* 0x000ea80000300800 */
[----:B----4-:R0:W-:Y:S04]  /*51a20*/  STL.64 [R1+0x2a18], R22 ;  /* 0x002a181601007387 */ /* 0x0101e80000100a00 */
[----:B---3--:R-:W-:Y:S04]  /*51a30*/  STL.64 [R1+0x2a10], R20 ;  /* 0x002a101401007387 */ /* 0x008fe80000100a00 */
[----:B0-----:R-:W3:Y:S04]  /*51a40*/  LDL.LU.64 R22, [R1+0x78] ;  /* 0x0000780001167983 */ /* 0x001ee80000300a00 */
[----:B---3--:R0:W-:Y:S04]  /*51a50*/  STL.64 [R1+0x2a20], R22 ;  /* 0x002a201601007387 */ /* 0x0081e80000100a00 */
[----:B0-----:R-:W3:Y:S01]  /*51a60*/  LDL.LU.64 R22, [R1+0x88] ;  /* 0x0000880001167983 */ /* 0x001ee20000300a00 */
[----:B------:R-:W-:-:S02]  /*51a70*/  IMAD.MOV.U32 R0, RZ, RZ, R26 ;  /* 0x000000ffff007224 */ /* 0x000fc400078e001a */
[----:B------:R-:W-:Y:S01]  /*51a80*/  IMAD.MOV.U32 R2, RZ, RZ, R27 ;  /* 0x000000ffff027224 */ /* 0x000fe200078e001b */
[----:B---3--:R0:W-:Y:S04]  /*51a90*/  STL.64 [R1+0x2a30], R22 ;  /* 0x002a301601007387 */ /* 0x0081e80000100a00 */
[----:B0-----:R-:W3:Y:S04]  /*51aa0*/  LDL.LU.64 R22, [R1+0x98] ;  /* 0x0000980001167983 */ /* 0x001ee80000300a00 */
[----:B------:R-:W4:Y:S01]  /*51ab0*/  LDL.LU.64 R26, [R1+0x68] ;  /* 0x00006800011a7983 */ /* 0x000f220000300a00 */
[----:B--2---:R-:W-:Y:S03]  /*51ac0*/  HMMA.16816.F32 R8, R16, R14, R8 ;  /* 0x0000000e1008723c */ /* 0x004fe60000001808 */
[----:B----4-:R0:W-:Y:S04]  /*51ad0*/  STL.64 [R1+0x2a28], R26 ;  /* 0x002a281a01007387 */ /* 0x0101e80000100a00 */
[----:B------:R-:W2:Y:S04]  /*51ae0*/  LDL.LU R24, [R1+0x480] ;  /* 0x0004800001187983 */ /* 0x000ea80000300800 */
[----:B------:R-:W2:Y:S04]  /*51af0*/  LDL.LU R25, [R1+0x484] ;  /* 0x0004840001197983 */ /* 0x000ea80000300800 */
[----:B0-----:R-:W4:Y:S04]  /*51b00*/  LDL.LU R26, [R1+0x488] ;  /* 0x00048800011a7983 */ /* 0x001f280000300800 */
[----:B------:R-:W4:Y:S01]  /*51b10*/  LDL.LU R27, [R1+0x48c] ;  /* 0x00048c00011b7983 */ /* 0x000f220000300800 */
[----:B------:R-:W-:-:S02]  /*51b20*/  IMAD.MOV.U32 R3, RZ, RZ, R14 ;  /* 0x000000ffff037224 */ /* 0x000fc400078e000e */
[----:B------:R-:W-:Y:S01]  /*51b30*/  IMAD.MOV.U32 R14, RZ, RZ, R15 ;  /* 0x000000ffff0e7224 */ /* 0x000fe200078e000f */
[----:B----4-:R-:W-:Y:S04]  /*51b40*/  STL.64 [R1+0x2a40], R26 ;  /* 0x002a401a01007387 */ /* 0x010fe80000100a00 */
[----:B--2---:R0:W-:Y:S04]  /*51b50*/  STL.64 [R1+0x2a38], R24 ;  /* 0x002a381801007387 */ /* 0x0041e80000100a00 */
[----:B0-----:R-:W3:Y:S04]  /*51b60*/  LDL.LU R24, [R1+0x490] ;  /* 0x0004900001187983 */ /* 0x001ee80000300800 */
[----:B------:R-:W3:Y:S04]  /*51b70*/  LDL.LU R25, [R1+0x494] ;  /* 0x0004940001197983 */ /* 0x000ee80000300800 */
[----:B------:R-:W3:Y:S04]  /*51b80*/  LDL.LU R26, [R1+0x498] ;  /* 0x00049800011a7983 */ /* 0x000ee80000300800 */
[----:B------:R-:W3:Y:S04]  /*51b90*/  LDL.LU R27, [R1+0x49c] ;  /* 0x00049c00011b7983 */ /* 0x000ee80000300800 */
[----:B------:R-:W-:Y:S04]  /*51ba0*/  STL [R1+0x28e8], R2 ;  /* 0x0028e80201007387 */ /* 0x000fe80000100800 */
[----:B------:R-:W-:Y:S04]  /*51bb0*/  STL [R1+0x28e4], R0 ;  /* 0x0028e40001007387 */ /* 0x000fe80000100800 */
[----:B------:R-:W-:Y:S04]  /*51bc0*/  STL.64 [R1+0x4e0], R8 ;  /* 0x0004e00801007387 */ /* 0x000fe80000100a00 */
[----:B------:R0:W-:Y:S04]  /*51bd0*/  STL.64 [R1+0x4e8], R10 ;  /* 0x0004e80a01007387 */ /* 0x0001e80000100a00 */
[----:B0-----:R-:W2:Y:S04]  /*51be0*/  LDL.LU.64 R10, [R1+0x2a58] ;  /* 0x002a5800010a7983 */ /* 0x001ea80000300a00 */
[----:B------:R0:W-:Y:S04]  /*51bf0*/  STL [R1+0x28f0], R14 ;  /* 0x0028f00e01007387 */ /* 0x0001e80000100800 */
[----:B------:R-:W2:Y:S04]  /*51c00*/  LDL.LU R12, [R1+0x4b0] ;  /* 0x0004b000010c7983 */ /* 0x000ea80000300800 */
[----:B------:R-:W2:Y:S04]  /*51c10*/  LDL.LU R13, [R1+0x4b4] ;  /* 0x0004b400010d7983 */ /* 0x000ea80000300800 */
[----:B0-----:R-:W2:Y:S04]  /*51c20*/  LDL.LU R14, [R1+0x4b8] ;  /* 0x0004b800010e7983 */ /* 0x001ea80000300800 */
[----:B------:R-:W2:Y:S04]  /*51c30*/  LDL.LU R15, [R1+0x4bc] ;  /* 0x0004bc00010f7983 */ /* 0x000ea80000300800 */
[----:B------:R-:W-:Y:S01]  /*51c40*/  STL [R1+0x28ec], R3 ;  /* 0x0028ec0301007387 */ /* 0x000fe20000100800 */
[----:B--2---:R-:W-:-:S15]  /*51c50*/  HMMA.16816.F32 R12, R16, R10, R12 ;  /* 0x0000000a100c723c */ /* 0x004fde000000180c */
[----:B------:R-:W-:-:S08]  /*51c60*/  NOP ;  /* 0x0000000000007918 */ /* 0x000fd00000000000 */
[----:B------:R0:W-:Y:S04]  /*51c70*/  STL.64 [R1+0x4d0], R12 ;  /* 0x0004d00c01007387 */ /* 0x0001e80000100a00 */
[----:B------:R1:W-:Y:S01]  /*51c80*/  STL.64 [R1+0x4d8], R14 ;  /* 0x0004d80e01007387 */ /* 0x0003e20000100a00 */
[----:B0-----:R-:W-:Y:S02]  /*51c90*/  IMAD.MOV.U32 R13, RZ, RZ, R11 ;  /* 0x000000ffff0d7224 */ /* 0x001fe400078e000b */
[----:B------:R-:W-:Y:S02]  /*51ca0*/  IMAD.MOV.U32 R12, RZ, RZ, R10 ;  /* 0x000000ffff0c7224 */ /* 0x000fe400078e000a */
[----:B------:R-:W2:Y:S04]  /*51cb0*/  LDL.LU.64 R10, [R1+0x58] ;  /* 0x00005800010a7983 */ /* 0x000ea80000300a00 */
[----:B------:R-:W-:Y:S04]  /*51cc0*/  STL [R1+0x28f8], R13 ;  /* 0x0028f80d01007387 */ /* 0x000fe80000100800 */
[----:B------:R-:W-:Y:S04]  /*51cd0*/  STL [R1+0x28f4], R12 ;  /* 0x0028f40c01007387 */ /* 0x000fe80000100800 */
[----:B-1----:R-:W4:Y:S01]  /*51ce0*/  LDL.LU.64 R14, [R1+0xa8] ;  /* 0x0000a800010e7983 */ /* 0x002f220000300a00 */
[----:B---3--:R-:W-:Y:S06]  /*51cf0*/  HMMA.16816.F32 R24, R16, R22, R24 ;  /* 0x000000161018723c */ /* 0x008fec0000001818 */
[----:B------:R-:W-:-:S02]  /*51d00*/  IMAD.MOV.U32 R29, RZ, RZ, R22 ;  /* 0x000000ffff1d7224 */ /* 0x000fc400078e0016 */
[----:B------:R-:W-:Y:S01]  /*51d10*/  IMAD.MOV.U32 R28, RZ, RZ, R23 ;  /* 0x000000ffff1c7224 */ /* 0x000fe200078e0017 */
[----:B----4-:R-:W-:-:S15]  /*51d20*/  HMMA.16816.F32 R4, R16, R14, R4 ;  /* 0x0000000e1004723c */ /* 0x010fde0000001804 */
[----:B------:R-:W-:-:S08]  /*51d30*/  NOP ;  /* 0x0000000000007918 */ /* 0x000fd00000000000 */
[----:B------:R-:W-:Y:S04]  /*51d40*/  STL.64 [R1+0x4c0], R4 ;  /* 0x0004c00401007387 */ /* 0x000fe80000100a00 */
[----:B------:R0:W-:Y:S04]  /*51d50*/  STL.64 [R1+0x4c8], R6 ;  /* 0x0004c80601007387 */ /* 0x0001e80000100a00 */
[----:B0-----:R-:W3:Y:S04]  /*51d60*/  LDL.LU.64 R6, [R1+0x2a50] ;  /* 0x002a500001067983 */ /* 0x001ee80000300a00 */
[----:B------:R-:W4:Y:S01]  /*51d70*/  LDL.LU R5, [R1+0x2a48] ;  /* 0x002a480001057983 */ /* 0x000f220000300800 */
[----:B------:R-:W-:-:S03]  /*51d80*/  IMAD.MOV.U32 R4, RZ, RZ, R14 ;  /* 0x000000ffff047224 */ /* 0x000fc600078e000e */
[----:B------:R0:W-:Y:S04]  /*51d90*/  STL [R1+0x2900], R15 ;  /* 0x0029000f01007387 */ /* 0x0001e80000100800 */
[----:B------:R-:W2:Y:S04]  /*51da0*/  LDL.LU R12, [R1+0x470] ;  /* 0x00047000010c7983 */ /* 0x000ea80000300800 */
[----:B------:R-:W2:Y:S04]  /*51db0*/  LDL.LU R13, [R1+0x474] ;  /* 0x00047400010d7983 */ /* 0x000ea80000300800 */
[----:B------:R-:W2:Y:S04]  /*51dc0*/  LDL.LU R14, [R1+0x478] ;  /* 0x00047800010e7983 */ /* 0x000ea80000300800 */
[----:B0-----:R-:W2:Y:S04]  /*51dd0*/  LDL.LU R15, [R1+0x47c] ;  /* 0x00047c00010f7983 */ /* 0x001ea80000300800 */
[----:B------:R-:W-:Y:S04]  /*51de0*/  STL [R1+0x28fc], R4 ;  /* 0x0028fc0401007387 */ /* 0x000fe80000100800 */
[----:B------:R-:W-:Y:S04]  /*51df0*/  STL.64 [R1+0x4b0], R24 ;  /* 0x0004b01801007387 */ /* 0x000fe80000100a00 */
[----:B------:R0:W-:Y:S04]  /*51e00*/  STL.64 [R1+0x4b8], R26 ;  /* 0x0004b81a01007387 */ /* 0x0001e80000100a00 */
[----:B0-----:R-:W3:Y:S04]  /*51e10*/  LDL.LU.64 R26, [R1+0x2a40] ;  /* 0x002a4000011a7983 */ /* 0x001ee80000300a00 */
[----:B------:R-:W3:Y:S04]  /*51e20*/  LDL.LU.64 R24, [R1+0x2a38] ;  /* 0x002a380001187983 */ /* 0x000ee80000300a00 */
[----:B------:R-:W3:Y:S04]  /*51e30*/  LDL.LU.64 R22, [R1+0x2a30] ;  /* 0x002a300001167983 */ /* 0x000ee80000300a00 */
[----:B------:R-:W-:Y:S04]  /*51e40*/  STL [R1+0x2908], R28 ;  /* 0x0029081c01007387 */ /* 0x000fe80000100800 */
[----:B------:R-:W-:Y:S01]  /*51e50*/  STL [R1+0x2904], R29 ;  /* 0x0029041d01007387 */ /* 0x000fe20000100800 */
[----:B---3--:R-:W-:Y:S06]  /*51e60*/  HMMA.16816.F32 R24, R16, R22, R24 ;  /* 0x000000161018723c */ /* 0x008fec0000001818 */
[----:B------:R-:W-:-:S02]  /*51e70*/  IMAD.MOV.U32 R2, RZ, RZ, R22 ;  /* 0x000000ffff027224 */ /* 0x000fc400078e0016 */
[----:B------:R-:W-:-:S15]  /*51e80*/  IMAD.MOV.U32 R0, RZ, RZ, R23 ;  /* 0x000000ffff007224 */ /* 0x000fde00078e0017 */
[----:B------:R-:W-:Y:S04]  /*51e90*/  STL.64 [R1+0x4a0], R24 ;  /* 0x0004a01801007387 */ /* 0x000fe80000100a00 */
[----:B------:R0:W-:Y:S04]  /*51ea0*/  STL.64 [R1+0x4a8], R26 ;  /* 0x0004a81a01007387 */ /* 0x0001e80000100a00 */
[----:B0-----:R-:W3:Y:S04]  /*51eb0*/  LDL.LU.64 R26, [R1+0x2a28] ;  /* 0x002a2800011a7983 */ /* 0x001ee80000300a00 */
[----:B------:R-:W2:Y:S04]  /*51ec0*/  LDL.LU.64 R22, [R1+0x2a20] ;  /* 0x002a200001167983 */ /* 0x000ea80000300a00 */
[----:B------:R-:W-:Y:S04]  /*51ed0*/  STL [R1+0x2910], R0 ;  /* 0x0029100001007387 */ /* 0x000fe80000100800 */
[----:B------:R-:W-:Y:S01]  /*51ee0*/  STL [R1+0x290c], R2 ;  /* 0x00290c0201007387 */ /* 0x000fe20000100800 */
[----:B--2---:R-:W-:Y:S06]  /*51ef0*/  HMMA.16816.F32 R12, R16, R22, R12 ;  /* 0x00000016100c723c */ /* 0x004fec000000180c */
[----:B------:R-:W-:-:S15]  /*51f00*/  IMAD.MOV.U32 R3, RZ, RZ, R23 ;  /* 0x000000ffff037224 */ /* 0x000fde00078e0017 */
[----:B------:R-:W-:-:S02]  /*51f10*/  NOP ;  /* 0x0000000000007918 */ /* 0x000fc40000000000 */
[----:B------:R-:W-:Y:S04]  /*51f20*/  STL.64 [R1+0x490], R12 ;  /* 0x0004900c01007387 */ /* 0x000fe80000100a00 */
[----:B------:R0:W-:Y:S02]  /*51f30*/  STL.64 [R1+0x498], R14 ;  /* 0x0004980e01007387 */ /* 0x0001e40000100a00 */
[----:B0-----:R-:W-:Y:S02]  /*51f40*/  IMAD.MOV.U32 R14, RZ, RZ, R22 ;  /* 0x000000ffff0e7224 */ /* 0x001fe400078e0016 */
[----:B------:R-:W2:Y:S04]  /*51f50*/  LDL.LU.64 R22, [R1+0x2a18] ;  /* 0x002a180001167983 */ /* 0x000ea80000300a00 */
[----:B------:R-:W2:Y:S04]  /*51f60*/  LDL.LU.64 R20, [R1+0x2a10] ;  /* 0x002a100001147983 */ /* 0x000ea80000300a00 */
[----:B------:R-:W-:Y:S04]  /*51f70*/  STL [R1+0x2918], R3 ;  /* 0x0029180301007387 */ /* 0x000fe80000100800 */
[----:B------:R-:W-:Y:S01]  /*51f80*/  STL [R1+0x2914], R14 ;  /* 0x0029140e01007387 */ /* 0x000fe20000100800 */
[----:B---3--:R-:W-:-:S02]  /*51f90*/  IMAD.MOV.U32 R13, RZ, RZ, R26 ;  /* 0x000000ffff0d7224 */ /* 0x008fc400078e001a */
[----:B------:R-:W-:Y:S01]  /*51fa0*/  IMAD.MOV.U32 R12, RZ, RZ, R27 ;  /* 0x000000ffff0c7224 */ /* 0x000fe200078e001b */
[----:B--2---:R-:W-:-:S15]  /*51fb0*/  HMMA.16816.F32 R20, R16, R26, R20 ;  /* 0x0000001a1014723c */ /* 0x004fde0000001814 */
[----:B------:R-:W-:-:S08]  /*51fc0*/  NOP ;  /* 0x0000000000007918 */ /* 0x000fd00000000000 */
[----:B------:R-:W-:Y:S04]  /*51fd0*/  STL.64 [R1+0x480], R20 ;  /* 0x0004801401007387 */ /* 0x000fe80000100a00 */
[----:B------:R-:W-:Y:S04]  /*51fe0*/  STL.64 [R1+0x488], R22 ;  /* 0x0004881601007387 */ /* 0x000fe80000100a00 */
[----:B------:R-:W2:Y:S04]  /*51ff0*/  LDL.LU.64 R26, [R1+0x8] ;  /* 0x00000800011a7983 */ /* 0x000ea80000300a00 */
[----:B--2---:R0:W-:Y:S04]  /*52000*/  STL.64 [R1+0x29b8], R26 ;  /* 0x0029b81a01007387 */ /* 0x0041e80000100a00 */
[----:B------:R-:W2:Y:S04]  /*52010*/  LDL.LU R24, [R1+0x450] ;  /* 0x0004500001187983 */ /* 0x000ea80000300800 */
[----:B------:R-:W2:Y:S04]  /*52020*/  LDL.LU R25, [R1+0x454] ;  /* 0x0004540001197983 */ /* 0x000ea80000300800 */
[----:B0-----:R-:W2:Y:S04]  /*52030*/  LDL.LU R26, [R1+0x458] ;  /* 0x00045800011a7983 */ /* 0x001ea80000300800 */
[----:B------:R-:W2:Y:S04]  /*52040*/  LDL.LU R27, [R1+0x45c] ;  /* 0x00045c00011b7983 */ /* 0x000ea80000300800 */
[----:B------:R-:W3:Y:S04]  /*52050*/  LDL.LU.64 R22, [R1+0x3b8] ;  /* 0x0003b80001167983 */ /* 0x000ee80000300a00 */
[----:B---3--:R2:W-:Y:S02]  /*52060*/  STL.64 [R1+0x2968], R22 ;  /* 0x0029681601007387 */ /* 0x0085e40000100a00 */
[----:B--2---:R-:W-:Y:S02]  /*52070*/  HMMA.16816.F32 R20, R16, R10, R24 ;  /* 0x0000000a1014723c */ /* 0x004fe40000001818 */
[----:B------:R-:W-:Y:S04]  /*52080*/  STL [R1+0x2920], R12 ;  /* 0x0029200c01007387 */ /* 0x000fe80000100800 */
[----:B------:R-:W-:-:S15]  /*52090*/  STL [R1+0x291c], R13 ;  /* 0x00291c0d01007387 */ /* 0x000fde0000100800 */
[----:B------:R-:W-:-:S02]  /*520a0*/  NOP ;  /* 0x0000000000007918 */ /* 0x000fc40000000000 */
[----:B------:R0:W-:Y:S04]  /*520b0*/  STL.64 [R1+0x470], R20 ;  /* 0x0004701401007387 */ /* 0x0001e80000100a00 */
[----:B------:R1:W-:Y:S04]  /*520c0*/  STL.64 [R1+0x478], R22 ;  /* 0x0004781601007387 */ /* 0x0003e80000100a00 */
[----:B------:R-:W2:Y:S04]  /*520d0*/  LDL.LU.64 R26, [R1+0x18] ;  /* 0x00001800011a7983 */ /* 0x000ea80000300a00 */
[----:B--2---:R2:W-:Y:S04]  /*520e0*/  STL.64 [R1+0x29d0], R26 ;  /* 0x0029d01a01007387 */ /* 0x0045e80000100a00 */
[----:B0-----:R-:W3:Y:S04]  /*520f0*/  LDL.LU R20, [R1+0x3d0] ;  /* 0x0003d00001147983 */ /* 0x001ee80000300800 */
[----:B------:R-:W3:Y:S04]  /*52100*/  LDL.LU R21, [R1+0x3d4] ;  /* 0x0003d40001157983 */ /* 0x000ee80000300800 */
[----:B-1----:R-:W4:Y:S04]  /*52110*/  LDL.LU R22, [R1+0x3d8] ;  /* 0x0003d80001167983 */ /* 0x002f280000300800 */
[----:B------:R-:W4:Y:S04]  /*52120*/  LDL.LU R23, [R1+0x3dc] ;  /* 0x0003dc0001177983 */ /* 0x000f280000300800 */
[----:B------:R-:W3:Y:S04]  /*52130*/  LDL.LU R24, [R1+0x420] ;  /* 0x0004200001187983 */ /* 0x000ee80000300800 */
[----:B------:R-:W3:Y:S04]  /*52140*/  LDL.LU R25, [R1+0x424] ;  /* 0x0004240001197983 */ /* 0x000ee80000300800 */
[----:B--2---:R-:W2:Y:S04]  /*52150*/  LDL.LU R26, [R1+0x428] ;  /* 0x00042800011a7983 */ /* 0x004ea80000300800 */
[----:B------:R-:W2:Y:S04]  /*52160*/  LDL.LU R27, [R1+0x42c] ;  /* 0x00042c00011b7983 */ /* 0x000ea80000300800 */
[----:B--2---:R0:W-:Y:S04]  /*52170*/  STL.64 [R1+0x29e0], R26 ;  /* 0x0029e01a01007387 */ /* 0x0041e80000100a00 */
[----:B---3--:R-:W-:Y:S04]  /*52180*/  STL.64 [R1+0x29d8], R24 ;  /* 0x0029d81801007387 */ /* 0x008fe80000100a00 */
[----:B0-----:R-:W2:Y:S04]  /*52190*/  LDL.LU.64 R26, [R1+0x38] ;  /* 0x00003800011a7983 */ /* 0x001ea80000300a00 */
[----:B--2---:R0:W-:Y:S04]  /*521a0*/  STL.64 [R1+0x29f8], R26 ;  /* 0x0029f81a01007387 */ /* 0x0041e80000100a00 */
[----:B0-----:R-:W2:Y:S04]  /*521b0*/  LDL.LU.64 R26, [R1+0x48] ;  /* 0x00004800011a7983 */ /* 0x001ea80000300a00 */
[----:B----4-:R-:W-:Y:S04]  /*521c0*/  STL.64 [R1+0x2988], R22 ;  /* 0x0029881601007387 */ /* 0x010fe80000100a00 */
[----:B------:R0:W-:Y:S04]  /*521d0*/  STL.64 [R1+0x2980], R20 ;  /* 0x0029801401007387 */ /* 0x0001e80000100a00 */
[----:B0-----:R-:W3:Y:S04]  /*521e0*/  LDL.LU R20, [R1+0x3f0] ;  /* 0x0003f00001147983 */ /* 0x001ee80000300800 */
[----:B------:R-:W3:Y:S04]  /*521f0*/  LDL.LU R21, [R1+0x3f4] ;  /* 0x0003f40001157983 */ /* 0x000ee80000300800 */
[----:B------:R-:W4:Y:S04]  /*52200*/  LDL.LU R22, [R1+0x3f8] ;  /* 0x0003f80001167983 */ /* 0x000f280000300800 */
[----:B------:R-:W4:Y:S04]  /*52210*/  LDL.LU R23, [R1+0x3fc] ;  /* 0x0003fc0001177983 */ /* 0x000f280000300800 */
[----:B----4-:R-:W-:Y:S04]  /*52220*/  STL.64 [R1+0x29b0], R22 ;  /* 0x0029b01601007387 */ /* 0x010fe80000100a00 */
[----:B---3--:R0:W-:Y:S04]  /*52230*/  STL.64 [R1+0x29a8], R20 ;  /* 0x0029a81401007387 */ /* 0x0081e80000100a00 */
        /* <DEDUP_REMOVED lines=20> */
[----:B------:R-:W3:Y:S04]  /*52380*/  LDL.LU R22, [R1+0x448] ;  /* 0x0004480001167983 */ /* 0x000ee80000300800 */
[----:B------:R-:W3:Y:S01]  /*52390*/  LDL.LU R23, [R1+0x44c] ;  /* 0x00044c0001177983 */ /* 0x000ee20000300800 */
[----:B------:R-:W-:-:S02]  /*523a0*/  IMAD.MOV.U32 R4, RZ, RZ, R11 ;  /* 0x000000ffff047224 */ /* 0x000fc400078e000b */
[----:B------:R-:W-:Y:S01]  /*523b0*/  IMAD.MOV.U32 R15, RZ, RZ, R10 ;  /* 0x000000ffff0f7224 */ /* 0x000fe200078e000a */
[----:B------:R-:W4:Y:S04]  /*523c0*/  LDL.LU R8, [R1+0x3e0] ;  /* 0x0003e00001087983 */ /* 0x000f280000300800 */
[----:B------:R-:W4:Y:S04]  /*523d0*/  LDL.LU R9, [R1+0x3e4] ;  /* 0x0003e40001097983 */ /* 0x000f280000300800 */
[----:B------:R-:W4:Y:S04]  /*523e0*/  LDL.LU R10, [R1+0x3e8] ;  /* 0x0003e800010a7983 */ /* 0x000f280000300800 */
[----:B------:R-:W4:Y:S04]  /*523f0*/  LDL.LU R11, [R1+0x3ec] ;  /* 0x0003ec00010b7983 */ /* 0x000f280000300800 */
[----:B------:R-:W-:Y:S04]  /*52400*/  STL [R1+0x2928], R4 ;  /* 0x0029280401007387 */ /* 0x000fe80000100800 */
[----:B------:R0:W-:Y:S01]  /*52410*/  STL [R1+0x2924], R15 ;  /* 0x0029240f01007387 */ /* 0x0001e20000100800 */
[----:B--2---:R-:W-:-:S02]  /*52420*/  IMAD.MOV.U32 R28, RZ, RZ, R26 ;  /* 0x000000ffff1c7224 */ /* 0x004fc400078e001a */
[----:B------:R-:W-:Y:S01]  /*52430*/  IMAD.MOV.U32 R29, RZ, RZ, R27 ;  /* 0x000000ffff1d7224 */ /* 0x000fe200078e001b */
[----:B0-----:R-:W2:Y:S01]  /*52440*/  LDL.LU.64 R14, [R1+0x28] ;  /* 0x00002800010e7983 */ /* 0x001ea20000300a00 */
[----:B---3--:R-:W-:-:S15]  /*52450*/  HMMA.16816.F32 R20, R16, R26, R20 ;  /* 0x0000001a1014723c */ /* 0x008fde0000001814 */
[----:B------:R-:W-:-:S08]  /*52460*/  NOP ;  /* 0x0000000000007918 */ /* 0x000fd00000000000 */
[----:B------:R-:W-:Y:S04]  /*52470*/  STL.64 [R1+0x460], R20 ;  /* 0x0004601401007387 */ /* 0x000fe80000100a00 */
[----:B------:R0:W-:Y:S04]  /*52480*/  STL.64 [R1+0x468], R22 ;  /* 0x0004681601007387 */ /* 0x0001e80000100a00 */
[----:B0-----:R-:W3:Y:S04]  /*52490*/  LDL.LU.64 R22, [R1+0x2a08] ;  /* 0x002a080001167983 */ /* 0x001ee80000300a00 */
[----:B------:R-:W3:Y:S04]  /*524a0*/  LDL.LU.64 R20, [R1+0x2a00] ;  /* 0x002a000001147983 */ /* 0x000ee80000300a00 */
[----:B------:R-:W3:Y:S02]  /*524b0*/  LDL.LU.64 R26, [R1+0x29f8] ;  /* 0x0029f800011a7983 */ /* 0x000ee40000300a00 */
[----:B---3--:R-:W-:Y:S06]  /*524c0*/  HMMA.16816.F32 R20, R16, R26, R20 ;  /* 0x0000001a1014723c */ /* 0x008fec0000001814 */
[----:B------:R-:W-:-:S02]  /*524d0*/  IMAD.MOV.U32 R0, RZ, RZ, R26 ;  /* 0x000000ffff007224 */ /* 0x000fc400078e001a */
[----:B------:R-:W-:-:S15]  /*524e0*/  IMAD.MOV.U32 R2, RZ, RZ, R27 ;  /* 0x000000ffff027224 */ /* 0x000fde00078e001b */
[----:B------:R-:W-:Y:S04]  /*524f0*/  STL.64 [R1+0x450], R20 ;  /* 0x0004501401007387 */ /* 0x000fe80000100a00 */
[----:B------:R0:W-:Y:S04]  /*52500*/  STL.64 [R1+0x458], R22 ;  /* 0x0004581601007387 */ /* 0x0001e80000100a00 */
[----:B0-----:R-:W3:Y:S04]  /*52510*/  LDL.LU.64 R22, [R1+0x29f0] ;  /* 0x0029f00001167983 */ /* 0x001ee80000300a00 */
[----:B------:R-:W3:Y:S04]  /*52520*/  LDL.LU.64 R20, [R1+0x29e8] ;  /* 0x0029e80001147983 */ /* 0x000ee80000300a00 */
[----:B------:R-:W2:Y:S04]  /*52530*/  LDL.LU.64 R26, [R1+0x29e0] ;  /* 0x0029e000011a7983 */ /* 0x000ea80000300a00 */
[----:B------:R-:W2:Y:S02]  /*52540*/  LDL.LU.64 R24, [R1+0x29d8] ;  /* 0x0029d80001187983 */ /* 0x000ea40000300a00 */
[----:B--2---:R-:W-:-:S15]  /*52550*/  HMMA.16816.F32 R24, R16, R14, R24 ;  /* 0x0000000e1018723c */ /* 0x004fde0000001818 */
[----:B------:R-:W-:-:S08]  /*52560*/  NOP ;  /* 0x0000000000007918 */ /* 0x000fd00000000000 */
[----:B------:R-:W-:Y:S04]  /*52570*/  STL.64 [R1+0x440], R24 ;  /* 0x0004401801007387 */ /* 0x000fe80000100a00 */
[----:B------:R0:W-:Y:S04]  /*52580*/  STL.64 [R1+0x448], R26 ;  /* 0x0004481a01007387 */ /* 0x0001e80000100a00 */
[----:B0-----:R-:W3:Y:S02]  /*52590*/  LDL.LU.64 R26, [R1+0x29d0] ;  /* 0x0029d000011a7983 */ /* 0x001ee40000300a00 */
[----:B---3--:R-:W-:Y:S06]  /*525a0*/  HMMA.16816.F32 R20, R16, R26, R20 ;  /* 0x0000001a1014723c */ /* 0x008fec0000001814 */
[----:B------:R-:W-:-:S02]  /*525b0*/  IMAD.MOV.U32 R12, RZ, RZ, R26 ;  /* 0x000000ffff0c7224 */ /* 0x000fc400078e001a */
[----:B------:R-:W-:-:S15]  /*525c0*/  IMAD.MOV.U32 R13, RZ, RZ, R27 ;  /* 0x000000ffff0d7224 */ /* 0x000fde00078e001b */
[----:B------:R-:W-:Y:S04]  /*525d0*/  STL.64 [R1+0x430], R20 ;  /* 0x0004301401007387 */ /* 0x000fe80000100a00 */
[----:B------:R0:W-:Y:S04]  /*525e0*/  STL.64 [R1+0x438], R22 ;  /* 0x0004381601007387 */ /* 0x0001e80000100a00 */
[----:B0-----:R-:W2:Y:S04]  /*525f0*/  LDL.LU.64 R22, [R1+0x29c8] ;  /* 0x0029c80001167983 */ /* 0x001ea80000300a00 */
[----:B------:R-:W2:Y:S04]  /*52600*/  LDL.LU.64 R20, [R1+0x29c0] ;  /* 0x0029c00001147983 */ /* 0x000ea80000300a00 */
[----:B------:R-:W2:Y:S01]  /*52610*/  LDL.LU.64 R26, [R1+0x29b8] ;  /* 0x0029b800011a7983 */ /* 0x000ea20000300a00 */
[----:B------:R-:W-:-:S02]  /*52620*/  IMAD.MOV.U32 R3, RZ, RZ, R14 ;  /* 0x000000ffff037224 */ /* 0x000fc400078e000e */
[----:B------:R-:W-:Y:S01]  /*52630*/  IMAD.MOV.U32 R14, RZ, RZ, R15 ;  /* 0x000000ffff0e7224 */ /* 0x000fe200078e000f */
[----:B--2---:R-:W-:Y:S06]  /*52640*/  HMMA.16816.F32 R20, R16, R26, R20 ;  /* 0x0000001a1014723c */ /* 0x004fec0000001814 */
[----:B------:R-:W-:Y:S02]  /*52650*/  IMAD.MOV.U32 R4, RZ, RZ, R26 ;  /* 0x000000ffff047224 */ /* 0x000fe400078e001a */
[----:B------:R-:W-:-:S15]  /*52660*/  IMAD.MOV.U32 R15, RZ, RZ, R27 ;  /* 0x000000ffff0f7224 */ /* 0x000fde00078e001b */
[----:B------:R-:W-:Y:S04]  /*52670*/  STL.64 [R1+0x420], R20 ;  /* 0x0004201401007387 */ /* 0x000fe80000100a00 */
[----:B------:R0:W-:Y:S04]  /*52680*/  STL.64 [R1+0x428], R22 ;  /* 0x0004281601007387 */ /* 0x0001e80000100a00 */
[----:B0-----:R-:W2:Y:S04]  /*52690*/  LDL.LU.64 R22, [R1+0x29b0] ;  /* 0x0029b00001167983 */ /* 0x001ea80000300a00 */
[----:B------:R-:W2:Y:S04]  /*526a0*/  LDL.LU.64 R20, [R1+0x29a8] ;  /* 0x0029a80001147983 */ /* 0x000ea80000300a00 */
[----:B------:R-:W3:Y:S04]  /*526b0*/  LDL.LU.64 R26, [R1+0x29a0] ;  /* 0x0029a000011a7983 */ /* 0x000ee80000300a00 */
[----:B------:R-:W-:Y:S04]  /*526c0*/  STL.64 [R1+0x2948], R14 ;  /* 0x0029480e01007387 */ /* 0x000fe80000100a00 */
[----:B------:R0:W-:Y:S04]  /*526d0*/  STL.64 [R1+0x2940], R12 ;  /* 0x0029400c01007387 */ /* 0x0001e80000100a00 */
[----:B0-----:R-:W4:Y:S01]  /*526e0*/  LDL.LU R12, [R1+0x390] ;  /* 0x00039000010c7983 */ /* 0x001f220000300800 */
[----:B------:R-:W-:-:S03]  /*526f0*/  IMAD.MOV.U32 R13, RZ, RZ, R6 ;  /* 0x000000ffff0d7224 */ /* 0x000fc600078e0006 */
[----:B------:R-:W2:Y:S01]  /*52700*/  LDL.LU R6, [R1+0x299c] ;  /* 0x00299c0001067983 */ /* 0x000ea20000300800 */
[----:B---3--:R-:W-:Y:S02]  /*52710*/  IMAD.MOV.U32 R14, RZ, RZ, R26 ;  /* 0x000000ffff0e7224 */ /* 0x008fe400078e001a */
[----:B------:R-:W-:Y:S01]  /*52720*/  IMAD.MOV.U32 R15, RZ, RZ, R27 ;  /* 0x000000ffff0f7224 */ /* 0x000fe200078e001b */
[----:B------:R-:W2:Y:S04]  /*52730*/  LDL.LU R26, [R1+0x2998] ;  /* 0x00299800011a7983 */ /* 0x000ea80000300800 */
[----:B------:R-:W2:Y:S04]  /*52740*/  LDL.LU R27, [R1+0x2994] ;  /* 0x00299400011b7983 */ /* 0x000ea80000300800 */
[----:B------:R-:W-:Y:S04]  /*52750*/  STL.64 [R1+0x2960], R14 ;  /* 0x0029600e01007387 */ /* 0x000fe80000100a00 */
[----:B----4-:R0:W-:Y:S02]  /*52760*/  STL.64 [R1+0x2958], R12 ;  /* 0x0029580c01007387 */ /* 0x0101e40000100a00 */
[----:B0-----:R-:W-:-:S02]  /*52770*/  IMAD.MOV.U32 R12, RZ, RZ, R7 ;  /* 0x000000ffff0c7224 */ /* 0x001fc400078e0007 */
[----:B------:R-:W3:Y:S04]  /*52780*/  LDL.LU R7, [R1+0x2990] ;  /* 0x0029900001077983 */ /* 0x000ee80000300800 */
[----:B------:R-:W4:Y:S04]  /*52790*/  LDL.LU R13, [R1+0x3c4] ;  /* 0x0003c400010d7983 */ /* 0x000f280000300800 */
[----:B------:R-:W4:Y:S04]  /*527a0*/  LDL.LU R14, [R1+0x3c8] ;  /* 0x0003c800010e7983 */ /* 0x000f280000300800 */
[----:B------:R-:W4:Y:S01]  /*527b0*/  LDL.LU R15, [R1+0x3cc] ;  /* 0x0003cc00010f7983 */ /* 0x000f220000300800 */
[C---:B--2---:R-:W-:Y:S06]  /*527c0*/  HMMA.16816.F32 R20, R16.reuse, R26, R20 ;  /* 0x0000001a1014723c */ /* 0x044fec0000001814 */
[----:B---3--:R-:W-:-:S15]  /*527d0*/  HMMA.16816.F32 R8, R16, R6, R8 ;  /* 0x000000061008723c */ /* 0x008fde0000001808 */
[----:B------:R-:W-:-:S02]  /*527e0*/  NOP ;  /* 0x0000000000007918 */ /* 0x000fc40000000000 */
[----:B------:R-:W-:Y:S04]  /*527f0*/  STL.64 [R1+0x410], R20 ;  /* 0x0004101401007387 */ /* 0x000fe80000100a00 */
[----:B------:R0:W-:Y:S04]  /*52800*/  STL.64 [R1+0x418], R22 ;  /* 0x0004181601007387 */ /* 0x0001e80000100a00 */
[----:B0-----:R-:W2:Y:S04]  /*52810*/  LDL.LU.64 R22, [R1+0x2988] ;  /* 0x0029880001167983 */ /* 0x001ea80000300a00 */
[----:B------:R-:W2:Y:S04]  /*52820*/  LDL.LU.64 R20, [R1+0x2980] ;  /* 0x0029800001147983 */ /* 0x000ea80000300a00 */
[----:B------:R-:W-:Y:S04]  /*52830*/  STL.64 [R1+0x400], R8 ;  /* 0x0004000801007387 */ /* 0x000fe80000100a00 */
[----:B------:R0:W-:Y:S04]  /*52840*/  STL.64 [R1+0x408], R10 ;  /* 0x0004080a01007387 */ /* 0x0001e80000100a00 */
[----:B0-----:R-:W2:Y:S04]  /*52850*/  LDL.LU.64 R10, [R1+0x2978] ;  /* 0x00297800010a7983 */ /* 0x001ea80000300a00 */
[----:B------:R-:W3:Y:S01]  /*52860*/  LDL.LU.64 R8, [R1+0x2970] ;  /* 0x0029700001087983 */ /* 0x000ee20000300a00 */
[----:B--2---:R-:W-:-:S15]  /*52870*/  HMMA.16816.F32 R20, R16, R10, R20 ;  /* 0x0000000a1014723c */ /* 0x004fde0000001814 */
[----:B------:R-:W-:-:S08]  /*52880*/  NOP ;  /* 0x0000000000007918 */ /* 0x000fd00000000000 */
[----:B------:R-:W-:Y:S04]  /*52890*/  STL.64 [R1+0x3f0], R20 ;  /* 0x0003f01401007387 */ /* 0x000fe80000100a00 */
[----:B------:R0:W-:Y:S04]  /*528a0*/  STL.64 [R1+0x3f8], R22 ;  /* 0x0003f81601007387 */ /* 0x0001e80000100a00 */
[----:B0-----:R-:W4:Y:S02]  /*528b0*/  LDL.LU.64 R22, [R1+0x2968] ;  /* 0x0029680001167983 */ /* 0x001f240000300a00 */
[----:B----4-:R-:W-:Y:S06]  /*528c0*/  HMMA.16816.F32 R12, R16, R22, R12 ;  /* 0x00000016100c723c */ /* 0x010fec000000180c */
[----:B------:R-:W-:-:S02]  /*528d0*/  IMAD.MOV.U32 R25, RZ, RZ, R22 ;  /* 0x000000ffff197224 */ /* 0x000fc400078e0016 */
[----:B------:R-:W-:-:S15]  /*528e0*/  IMAD.MOV.U32 R24, RZ, RZ, R23 ;  /* 0x000000ffff187224 */ /* 0x000fde00078e0017 */
[----:B------:R-:W-:Y:S04]  /*528f0*/  STL.64 [R1+0x3e0], R12 ;  /* 0x0003e00c01007387 */ /* 0x000fe80000100a00 */
[----:B------:R0:W-:Y:S04]  /*52900*/  STL.64 [R1+0x3e8], R14 ;  /* 0x0003e80e01007387 */ /* 0x0001e80000100a00 */
[----:B0-----:R-:W2:Y:S04]  /*52910*/  LDL.LU.64 R14, [R1+0x2960] ;  /* 0x00296000010e7983 */ /* 0x001ea80000300a00 */
[----:B------:R-:W2:Y:S04]  /*52920*/  LDL.LU.64 R12, [R1+0x2958] ;  /* 0x00295800010c7983 */ /* 0x000ea80000300a00 */
[----:B------:R-:W2:Y:S04]  /*52930*/  LDL.LU.64 R22, [R1+0x2950] ;  /* 0x0029500001167983 */ /* 0x000ea80000300a00 */
[----:B------:R3:W-:Y:S04]  /*52940*/  STL.64 [R1+0x2628], R26 ;  /* 0x0026281a01007387 */ /* 0x0007e80000100a00 */
[----:B------:R-:W-:Y:S01]  /*52950*/  STL.64 [R1+0x2620], R24 ;  /* 0x0026201801007387 */ /* 0x000fe20000100a00 */
[----:B---3--:R-:W-:-:S02]  /*52960*/  IMAD.MOV.U32 R26, RZ, RZ, R9 ;  /* 0x000000ffff1a7224 */ /* 0x008fc400078e0009 */
[----:B------:R-:W-:Y:S01]  /*52970*/  IMAD.MOV.U32 R27, RZ, RZ, R5 ;  /* 0x000000ffff1b7224 */ /* 0x000fe200078e0005 */
[----:B--2---:R-:W-:Y:S01]  /*52980*/  HMMA.16816.F32 R16, R16, R22, R12 ;  /* 0x000000161010723c */ /* 0x004fe2000000180c */
[----:B------:R-:W2:Y:S04]  /*52990*/  LDL.LU.64 R14, [R1+0x2948] ;  /* 0x00294800010e7983 */ /* 0x000ea80000300a00 */
[----:B------:R-:W3:Y:S01]  /*529a0*/  LDL.LU.64 R12, [R1+0x2940] ;  /* 0x00294000010c7983 */ /* 0x000ee20000300a00 */
[----:B------:R-:W-:Y:S02]  /*529b0*/  IMAD.MOV.U32 R9, RZ, RZ, R22 ;  /* 0x000000ffff097224 */ /* 0x000fe400078e0016 */
[----:B------:R-:W-:-:S15]  /*529c0*/  IMAD.MOV.U32 R5, RZ, RZ, R23 ;  /* 0x000000ffff057224 */ /* 0x000fde00078e0017 */
[----:B------:R0:W-:Y:S04]  /*529d0*/  STL.64 [R1+0x3c0], R16 ;  /* 0x0003c01001007387 */ /* 0x0001e80000100a00 */
[----:B------:R1:W-:Y:S04]  /*529e0*/  STL.64 [R1+0x3c8], R18 ;  /* 0x0003c81201007387 */ /* 0x0003e80000100a00 */
[----:B------:R-:W4:Y:S04]  /*529f0*/  LDL.LU.64 R22, [R1+0x2938] ;  /* 0x0029380001167983 */ /* 0x000f280000300a00 */
[----:B------:R-:W4:Y:S04]  /*52a00*/  LDL.LU.64 R20, [R1+0x2930] ;  /* 0x0029300001147983 */ /* 0x000f280000300a00 */
[----:B0-----:R-:W4:Y:S04]  /*52a10*/  LDL.LU R16, [R1+0x380] ;  /* 0x0003800001107983 */ /* 0x001f280000300800 */
[----:B------:R-:W4:Y:S04]  /*52a20*/  LDL.LU R17, [R1+0x384] ;  /* 0x0003840001117983 */ /* 0x000f280000300800 */
[----:B-1----:R-:W4:Y:S04]  /*52a30*/  LDL.LU R18, [R1+0x388] ;  /* 0x0003880001127983 */ /* 0x002f280000300800 */
[----:B------:R-:W4:Y:S04]  /*52a40*/  LDL.LU R19, [R1+0x38c] ;  /* 0x00038c0001137983 */ /* 0x000f280000300800 */
[----:B------:R-:W-:Y:S04]  /*52a50*/  STL.64 [R1+0x26d8], R6 ;  /* 0x0026d80601007387 */ /* 0x000fe80000100a00 */
[----:B------:R-:W-:Y:S04]  /*52a60*/  STL [R1+0x26d0], R5 ;  /* 0x0026d00501007387 */ /* 0x000fe80000100800 */
[----:B------:R-:W-:Y:S04]  /*52a70*/  STL.64 [R1+0x2608], R10 ;  /* 0x0026080a01007387 */ /* 0x000fe80000100a00 */
[----:B------:R0:W-:Y:S04]  /*52a80*/  STL.64 [R1+0x2600], R8 ;  /* 0x0026000801007387 */ /* 0x0001e80000100a00 */
[----:B0-----:R-:W2:Y:S01]  /*52a90*/  LDL.LU R8, [R1+0x1c0] ;  /* 0x0001c00001087983 */ /* 0x001ea20000300800 */
[----:B----4-:R-:W-:-:S15]  /*52aa0*/  HMMA.16816.F32 R16, R20, R26, R16 ;  /* 0x0000001a1410723c */ /* 0x010fde0000001810 */
[----:B------:R-:W-:-:S08]  /*52ab0*/  NOP ;  /* 0x0000000000007918 */ /* 0x000fd00000000000 */
[----:B------:R-:W-:Y:S04]  /*52ac0*/  STL.64 [R1+0x5f0], R16 ;  /* 0x0005f01001007387 */ /* 0x000fe80000100a00 */
[----:B------:R-:W-:Y:S04]  /*52ad0*/  STL.64 [R1+0x5f8], R18 ;  /* 0x0005f81201007387 */ /* 0x000fe80000100a00 */
[----:B------:R-:W2:Y:S04]  /*52ae0*/  LDL.LU R9, [R1+0x1c4] ;  /* 0x0001c40001097983 */ /* 0x000ea80000300800 */
[----:B------:R-:W4:Y:S04]  /*52af0*/  LDL.LU R10, [R1+0x1c8] ;  /* 0x0001c800010a7983 */ /* 0x000f280000300800 */
[----:B------:R-:W4:Y:S04]  /*52b00*/  LDL.LU R11, [R1+0x1cc] ;  /* 0x0001cc00010b7983 */ /* 0x000f280000300800 */
[----:B----4-:R-:W-:Y:S04]  /*52b10*/  STL.64 [R1+0x2618], R10 ;  /* 0x0026180a01007387 */ /* 0x010fe80000100a00 */
[----:B--2---:R0:W-:Y:S04]  /*52b20*/  STL.64 [R1+0x2610], R8 ;  /* 0x0026100801007387 */ /* 0x0041e80000100a00 */
[----:B0-----:R-:W2:Y:S04]  /*52b30*/  LDL.LU R8, [R1+0x1d0] ;  /* 0x0001d00001087983 */ /* 0x001ea80000300800 */
[----:B------:R-:W2:Y:S04]  /*52b40*/  LDL.LU R9, [R1+0x1d4] ;  /* 0x0001d40001097983 */ /* 0x000ea80000300800 */
[----:B------:R-:W4:Y:S04]  /*52b50*/  LDL.LU R10, [R1+0x1d8] ;  /* 0x0001d800010a7983 */ /* 0x000f280000300800 */
[----:B------:R-:W4:Y:S01]  /*52b60*/  LDL.LU R11, [R1+0x1dc] ;  /* 0x0001dc00010b7983 */ /* 0x000f220000300800 */
[----:B------:R-:W-:-:S02]  /*52b70*/  IMAD.MOV.U32 R26, RZ, RZ, R4 ;  /* 0x000000ffff1a7224 */ /* 0x000fc400078e0004 */
[----:B------:R-:W-:Y:S01]  /*52b80*/  IMAD.MOV.U32 R27, RZ, RZ, R15 ;  /* 0x000000ffff1b7224 */ /* 0x000fe200078e000f */
[----:B----4-:R-:W-:Y:S04]  /*52b90*/  STL.64 [R1+0x2638], R10 ;  /* 0x0026380a01007387 */ /* 0x010fe80000100a00 */
[----:B--2---:R0:W-:Y:S04]  /*52ba0*/  STL.64 [R1+0x2630], R8 ;  /* 0x0026300801007387 */ /* 0x0041e80000100a00 */
[----:B------:R-:W2:Y:S04]  /*52bb0*/  LDL.LU R4, [R1+0x2928] ;  /* 0x0029280001047983 */ /* 0x000ea80000300800 */
[----:B------:R-:W4:Y:S04]  /*52bc0*/  LDL.LU R15, [R1+0x2924] ;  /* 0x00292400010f7983 */ /* 0x000f280000300800 */
[----:B------:R3:W-:Y:S04]  /*52bd0*/  STL.64 [R1+0x2640], R26 ;  /* 0x0026401a01007387 */ /* 0x0007e80000100a00 */
[----:B0-----:R-:W2:Y:S04]  /*52be0*/  LDL.LU R8, [R1+0x1e0] ;  /* 0x0001e00001087983 */ /* 0x001ea80000300800 */
[----:B------:R-:W2:Y:S04]  /*52bf0*/  LDL.LU R9, [R1+0x1e4] ;  /* 0x0001e40001097983 */ /* 0x000ea80000300800 */
[----:B------:R-:W4:Y:S04]  /*52c00*/  LDL.LU R10, [R1+0x1e8] ;  /* 0x0001e800010a7983 */ /* 0x000f280000300800 */
[----:B------:R-:W4:Y:S01]  /*52c10*/  LDL.LU R11, [R1+0x1ec] ;  /* 0x0001ec00010b7983 */ /* 0x000f220000300800 */
[----:B---3--:R-:W-:-:S02]  /*52c20*/  IMAD.MOV.U32 R26, RZ, RZ, R12 ;  /* 0x000000ffff1a7224 */ /* 0x008fc400078e000c */
[----:B------:R-:W-:Y:S01]  /*52c30*/  IMAD.MOV.U32 R27, RZ, RZ, R13 ;  /* 0x000000ffff1b7224 */ /* 0x000fe200078e000d */
[----:B----4-:R-:W-:Y:S04]  /*52c40*/  STL.64 [R1+0x2650], R10 ;  /* 0x0026500a01007387 */ /* 0x010fe80000100a00 */
[----:B--2---:R-:W-:Y:S04]  /*52c50*/  STL.64 [R1+0x2648], R8 ;  /* 0x0026480801007387 */ /* 0x004fe80000100a00 */
[----:B------:R-:W2:Y:S04]  /*52c60*/  LDL.LU R12, [R1+0x2920] ;  /* 0x00292000010c7983 */ /* 0x000ea80000300800 */
[----:B------:R-:W3:Y:S04]  /*52c70*/  LDL.LU R13, [R1+0x291c] ;  /* 0x00291c00010d7983 */ /* 0x000ee80000300800 */
[----:B------:R0:W-:Y:S02]  /*52c80*/  STL.64 [R1+0x2658], R26 ;  /* 0x0026581a01007387 */ /* 0x0001e40000100a00 */
[----:B0-----:R-:W-:-:S02]  /*52c90*/  IMAD.MOV.U32 R26, RZ, RZ, R3 ;  /* 0x000000ffff1a7224 */ /* 0x001fc400078e0003 */
[----:B------:R-:W-:Y:S01]  /*52ca0*/  IMAD.MOV.U32 R27, RZ, RZ, R14 ;  /* 0x000000ffff1b7224 */ /* 0x000fe200078e000e */
[----:B------:R-:W4:Y:S04]  /*52cb0*/  LDL.LU R3, [R1+0x2918] ;  /* 0x0029180001037983 */ /* 0x000f280000300800 */
[----:B------:R-:W2:Y:S04]  /*52cc0*/  LDL.LU R14, [R1+0x2914] ;  /* 0x00291400010e7983 */ /* 0x000ea80000300800 */
[----:B------:R0:W-:Y:S04]  /*52cd0*/  STL.64 [R1+0x2670], R26 ;  /* 0x0026701a01007387 */ /* 0x0001e80000100a00 */
[----:B------:R-:W3:Y:S04]  /*52ce0*/  LDL.LU R8, [R1+0x1f0] ;  /* 0x0001f00001087983 */ /* 0x000ee80000300800 */
[----:B------:R-:W3:Y:S04]  /*52cf0*/  LDL.LU R9, [R1+0x1f4] ;  /* 0x0001f40001097983 */ /* 0x000ee80000300800 */
[----:B------:R-:W4:Y:S04]  /*52d00*/  LDL.LU R10, [R1+0x1f8] ;  /* 0x0001f800010a7983 */ /* 0x000f280000300800 */
[----:B------:R-:W4:Y:S01]  /*52d10*/  LDL.LU R11, [R1+0x1fc] ;  /* 0x0001fc00010b7983 */ /* 0x000f220000300800 */
[----:B0-----:R-:W-:-:S02]  /*52d20*/  IMAD.MOV.U32 R26, RZ, RZ, R0 ;  /* 0x000000ffff1a7224 */ /* 0x001fc400078e0000 */
[----:B------:R-:W-:Y:S01]  /*52d30*/  IMAD.MOV.U32 R27, RZ, RZ, R2 ;  /* 0x000000ffff1b7224 */ /* 0x000fe200078e0002 */
[----:B------:R-:W2:Y:S04]  /*52d40*/  LDL.LU R0, [R1+0x2910] ;  /* 0x0029100001007983 */ /* 0x000ea80000300800 */
[----:B------:R-:W2:Y:S04]  /*52d50*/  LDL.LU R2, [R1+0x290c] ;  /* 0x00290c0001027983 */ /* 0x000ea80000300800 */
[----:B------:R-:W-:Y:S04]  /*52d60*/  STL.64 [R1+0x2688], R26 ;  /* 0x0026881a01007387 */ /* 0x000fe80000100a00 */
[----:B----4-:R-:W-:Y:S04]  /*52d70*/  STL.64 [R1+0x2668], R10 ;  /* 0x0026680a01007387 */ /* 0x010fe80000100a00 */
[----:B---3--:R0:W-:Y:S04]  /*52d80*/  STL.64 [R1+0x2660], R8 ;  /* 0x0026600801007387 */ /* 0x0081e80000100a00 */
[----:B0-----:R-:W3:Y:S04]  /*52d90*/  LDL.LU R8, [R1+0x200] ;  /* 0x0002000001087983 */ /* 0x001ee80000300800 */
[----:B------:R-:W3:Y:S04]  /*52da0*/  LDL.LU R9, [R1+0x204] ;  /* 0x0002040001097983 */ /* 0x000ee80000300800 */
[----:B------:R-:W4:Y:S04]  /*52db0*/  LDL.LU R10, [R1+0x208] ;  /* 0x00020800010a7983 */ /* 0x000f280000300800 */
[----:B------:R-:W4:Y:S01]  /*52dc0*/  LDL.LU R11, [R1+0x20c] ;  /* 0x00020c00010b7983 */ /* 0x000f220000300800 */
[----:B------:R-:W-:-:S02]  /*52dd0*/  IMAD.MOV.U32 R26, RZ, RZ, R28 ;  /* 0x000000ffff1a7224 */ /* 0x000fc400078e001c */
        /* <DEDUP_REMOVED lines=12> */
[----:B------:R-:W3:Y:S04]  /*52ea0*/  LDL.LU R15, [R1+0x2900] ;  /* 0x00290000010f7983 */ /* 0x000ee80000300800 */
[----:B------:R-:W3:Y:S04]  /*52eb0*/  LDL.LU R4, [R1+0x28fc] ;  /* 0x0028fc0001047983 */ /* 0x000ee80000300800 */
[----:B------:R0:W-:Y:S01]  /*52ec0*/  STL.64 [R1+0x26b8], R26 ;  /* 0x0026b81a01007387 */ /* 0x0001e20000100a00 */
[----:B--2---:R-:W-:-:S02]  /*52ed0*/  IMAD.MOV.U32 R6, RZ, RZ, R14 ;  /* 0x000000ffff067224 */ /* 0x004fc400078e000e */
[----:B------:R-:W-:Y:S02]  /*52ee0*/  IMAD.MOV.U32 R7, RZ, RZ, R3 ;  /* 0x000000ffff077224 */ /* 0x000fe400078e0003 */
[----:B0-----:R-:W-:Y:S02]  /*52ef0*/  IMAD.MOV.U32 R26, RZ, RZ, R13 ;  /* 0x000000ffff1a7224 */ /* 0x001fe400078e000d */
[----:B------:R-:W-:Y:S01]  /*52f00*/  IMAD.MOV.U32 R27, RZ, RZ, R12 ;  /* 0x000000ffff1b7224 */ /* 0x000fe200078e000c */
[----:B----4-:R-:W-:Y:S04]  /*52f10*/  STL.64 [R1+0x2698], R10 ;  /* 0x0026980a01007387 */ /* 0x010fe80000100a00 */
[----:B---3--:R0:W-:Y:S04]  /*52f20*/  STL.64 [R1+0x2690], R8 ;  /* 0x0026900801007387 */ /* 0x0081e80000100a00 */
[----:B0-----:R-:W2:Y:S04]  /*52f30*/  LDL.LU R8, [R1+0x220] ;  /* 0x0002200001087983 */ /* 0x001ea80000300800 */
[----:B------:R-:W2:Y:S04]  /*52f40*/  LDL.LU R9, [R1+0x224] ;  /* 0x0002240001097983 */ /* 0x000ea80000300800 */
[----:B------:R-:W3:Y:S04]  /*52f50*/  LDL.LU R10, [R1+0x228] ;  /* 0x00022800010a7983 */ /* 0x000ee80000300800 */
[----:B------:R-:W3:Y:S04]  /*52f60*/  LDL.LU R11, [R1+0x22c] ;  /* 0x00022c00010b7983 */ /* 0x000ee80000300800 */
[----:B------:R-:W4:Y:S04]  /*52f70*/  LDL.LU R13, [R1+0x28f8] ;  /* 0x0028f800010d7983 */ /* 0x000f280000300800 */
[----:B------:R-:W2:Y:S04]  /*52f80*/  LDL.LU R12, [R1+0x28f4] ;  /* 0x0028f400010c7983 */ /* 0x000ea80000300800 */
[----:B------:R0:W-:Y:S04]  /*52f90*/  STL.64 [R1+0x26e0], R26 ;  /* 0x0026e01a01007387 */ /* 0x0001e80000100a00 */
[----:B------:R-:W3:Y:S04]  /*52fa0*/  LDL.LU R14, [R1+0x28f0] ;  /* 0x0028f000010e7983 */ /* 0x000ee80000300800 */
[----:B------:R-:W3:Y:S04]  /*52fb0*/  LDL.LU R3, [R1+0x28ec] ;  /* 0x0028ec0001037983 */ /* 0x000ee80000300800 */
[----:B------:R1:W-:Y:S04]  /*52fc0*/  STL.64 [R1+0x26e8], R6 ;  /* 0x0026e80601007387 */ /* 0x0003e80000100a00 */
[----:B------:R-:W4:Y:S04]  /*52fd0*/  LDL.LU R24, [R1+0x250] ;  /* 0x0002500001187983 */ /* 0x000f280000300800 */
[----:B------:R-:W4:Y:S04]  /*52fe0*/  LDL.LU R25, [R1+0x254] ;  /* 0x0002540001197983 */ /* 0x000f280000300800 */
[----:B0-----:R-:W2:Y:S04]  /*52ff0*/  LDL.LU R26, [R1+0x258] ;  /* 0x00025800011a7983 */ /* 0x001ea80000300800 */
[----:B------:R-:W2:Y:S01]  /*53000*/  LDL.LU R27, [R1+0x25c] ;  /* 0x00025c00011b7983 */ /* 0x000ea20000300800 */
[----:B-1----:R-:W-:-:S02]  /*53010*/  IMAD.MOV.U32 R6, RZ, RZ, R2 ;  /* 0x000000ffff067224 */ /* 0x002fc400078e0002 */
[----:B------:R-:W-:Y:S01]  /*53020*/  IMAD.MOV.U32 R7, RZ, RZ, R0 ;  /* 0x000000ffff077224 */ /* 0x000fe200078e0000 */
[----:B--2---:R-:W-:Y:S04]  /*53030*/  STL.64 [R1+0x26f8], R26 ;  /* 0x0026f81a01007387 */ /* 0x004fe80000100a00 */
[----:B----4-:R0:W-:Y:S04]  /*53040*/  STL.64 [R1+0x26f0], R24 ;  /* 0x0026f01801007387 */ /* 0x0101e80000100a00 */
[----:B------:R-:W2:Y:S04]  /*53050*/  LDL.LU R2, [R1+0x28e8] ;  /* 0x0028e80001027983 */ /* 0x000ea80000300800 */
[----:B------:R-:W4:Y:S04]  /*53060*/  LDL.LU R0, [R1+0x28e4] ;  /* 0x0028e40001007983 */ /* 0x000f280000300800 */
[----:B------:R1:W-:Y:S04]  /*53070*/  STL.64 [R1+0x2700], R6 ;  /* 0x0027000601007387 */ /* 0x0003e80000100a00 */
[----:B0-----:R-:W3:Y:S04]  /*53080*/  LDL.LU R24, [R1+0x260] ;  /* 0x0002600001187983 */ /* 0x001ee80000300800 */
[----:B------:R-:W3:Y:S04]  /*53090*/  LDL.LU R25, [R1+0x264] ;  /* 0x0002640001197983 */ /* 0x000ee80000300800 */
[----:B------:R-:W2:Y:S04]  /*530a0*/  LDL.LU R26, [R1+0x268] ;  /* 0x00026800011a7983 */ /* 0x000ea80000300800 */
[----:B------:R-:W2:Y:S01]  /*530b0*/  LDL.LU R27, [R1+0x26c] ;  /* 0x00026c00011b7983 */ /* 0x000ea20000300800 */
[----:B-1----:R-:W-:-:S02]  /*530c0*/  IMAD.MOV.U32 R6, RZ, RZ, R29 ;  /* 0x000000ffff067224 */ /* 0x002fc400078e001d */
[----:B------:R-:W-:Y:S01]  /*530d0*/  IMAD.MOV.U32 R7, RZ, RZ, R28 ;  /* 0x000000ffff077224 */ /* 0x000fe200078e001c */
[----:B--2---:R-:W-:Y:S04]  /*530e0*/  STL.64 [R1+0x2710], R26 ;  /* 0x0027101a01007387 */ /* 0x004fe80000100a00 */
[----:B---3--:R0:W-:Y:S04]  /*530f0*/  STL.64 [R1+0x2708], R24 ;  /* 0x0027081801007387 */ /* 0x0081e80000100a00 */
[----:B------:R-:W2:Y:S04]  /*53100*/  LDL.LU R29, [R1+0x28e0] ;  /* 0x0028e000011d7983 */ /* 0x000ea80000300800 */
[----:B------:R-:W3:Y:S04]  /*53110*/  LDL.LU R28, [R1+0x28dc] ;  /* 0x0028dc00011c7983 */ /* 0x000ee80000300800 */
[----:B------:R1:W-:Y:S04]  /*53120*/  STL.64 [R1+0x2718], R6 ;  /* 0x0027180601007387 */ /* 0x0003e80000100a00 */
[----:B0-----:R-:W4:Y:S04]  /*53130*/  LDL.LU R24, [R1+0x270] ;  /* 0x0002700001187983 */ /* 0x001f280000300800 */
[----:B------:R-:W4:Y:S04]  /*53140*/  LDL.LU R25, [R1+0x274] ;  /* 0x0002740001197983 */ /* 0x000f280000300800 */
[----:B------:R-:W2:Y:S04]  /*53150*/  LDL.LU R26, [R1+0x278] ;  /* 0x00027800011a7983 */ /* 0x000ea80000300800 */
        /* <DEDUP_REMOVED lines=26> */
[----:B----4-:R-:W-:Y:S04]  /*53300*/  STL.64 [R1+0x2750], R24 ;  /* 0x0027501801007387 */ /* 0x010fe80000100a00 */
[----:B------:R-:W2:Y:S04]  /*53310*/  LDL.LU R3, [R1+0x28c8] ;  /* 0x0028c80001037983 */ /* 0x000ea80000300800 */
[----:B------:R-:W4:Y:S04]  /*53320*/  LDL.LU R14, [R1+0x28c4] ;  /* 0x0028c400010e7983 */ /* 0x000f280000300800 */
[----:B------:R0:W-:Y:S02]  /*53330*/  STL.64 [R1+0x2760], R6 ;  /* 0x0027600601007387 */ /* 0x0001e40000100a00 */
[----:B0-----:R-:W-:-:S02]  /*53340*/  IMAD.MOV.U32 R6, RZ, RZ, R0 ;  /* 0x000000ffff067224 */ /* 0x001fc400078e0000 */
[----:B------:R-:W-:Y:S01]  /*53350*/  IMAD.MOV.U32 R7, RZ, RZ, R2 ;  /* 0x000000ffff077224 */ /* 0x000fe200078e0002 */
[----:B------:R-:W2:Y:S04]  /*53360*/  LDL.LU R0, [R1+0x28c0] ;  /* 0x0028c00001007983 */ /* 0x000ea80000300800 */
        /* <DEDUP_REMOVED lines=40> */
[----:B--2---:R-:W-:Y:S01]  /*535f0*/  IMAD.MOV.U32 R7, RZ, RZ, R3 ;  /* 0x000000ffff077224 */ /* 0x004fe200078e0003 */
        /* <DEDUP_REMOVED lines=9> */
[----:B------:R-:W-:-:S05]  /*53690*/  IMAD.MOV.U32 R7, RZ, RZ, R0 ;  /* 0x000000ffff077224 */ /* 0x000fca00078e0000 */
[----:B------:R0:W-:Y:S02]  /*536a0*/  STL.64 [R1+0x27f0], R6 ;  /* 0x0027f00601007387 */ /* 0x0001e40000100a00 */
[----:B0-----:R-:W-:Y:S02]  /*536b0*/  IMAD.MOV.U32 R6, RZ, RZ, R15 ;  /* 0x000000ffff067224 */ /* 0x001fe400078e000f */
[----:B------:R-:W-:Y:S01]  /*536c0*/  IMAD.MOV.U32 R7, RZ, RZ, R29 ;  /* 0x000000ffff077224 */ /* 0x000fe200078e001d */
        /* <DEDUP_REMOVED lines=19> */
[----:B--2---:R-:W-:-:S02]  /*53800*/  IMAD.MOV.U32 R6, RZ, RZ, R14 ;  /* 0x000000ffff067224 */ /* 0x004fc400078e000e */
        /* <DEDUP_REMOVED lines=13> */
[----:B------:R2:W-:Y:S02]  /*538e0*/  STL.64 [R1+0x2850], R6 ;  /* 0x0028500601007387 */ /* 0x0005e40000100a00 */
[----:B--2---:R-:W-:Y:S02]  /*538f0*/  IMAD.MOV.U32 R6, RZ, RZ, R14 ;  /* 0x000000ffff067224 */ /* 0x004fe400078e000e */
[----:B------:R-:W-:Y:S01]  /*53900*/  IMAD.MOV.U32 R7, RZ, RZ, R4 ;  /* 0x000000ffff077224 */ /* 0x000fe200078e0004 */
[----:B----4-:R-:W-:Y:S04]  /*53910*/  STL.64 [R1+0x2818], R26 ;  /* 0x0028181a01007387 */ /* 0x010fe80000100a00 */
[----:B---3--:R0:W-:Y:S04]  /*53920*/  STL.64 [R1+0x2810], R24 ;  /* 0x0028101801007387 */ /* 0x0081e80000100a00 */
[----:B0-----:R-:W2:Y:S04]  /*53930*/  LDL.LU R24, [R1+0x320] ;  /* 0x0003200001187983 */ /* 0x001ea80000300800 */
[----:B------:R-:W2:Y:S04]  /*53940*/  LDL.LU R25, [R1+0x324] ;  /* 0x0003240001197983 */ /* 0x000ea80000300800 */
[----:B------:R-:W3:Y:S04]  /*53950*/  LDL.LU R26, [R1+0x328] ;  /* 0x00032800011a7983 */ /* 0x000ee80000300800 */
[----:B------:R-:W3:Y:S04]  /*53960*/  LDL.LU R27, [R1+0x32c] ;  /* 0x00032c00011b7983 */ /* 0x000ee80000300800 */
[----:B------:R0:W-:Y:S04]  /*53970*/  STL.64 [R1+0x2868], R6 ;  /* 0x0028680601007387 */ /* 0x0001e80000100a00 */
[----:B------:R-:W4:Y:S04]  /*53980*/  LDL.LU R4, [R1+0x360] ;  /* 0x0003600001047983 */ /* 0x000f280000300800 */
[----:B------:R-:W4:Y:S04]  /*53990*/  LDL.LU R5, [R1+0x364] ;  /* 0x0003640001057983 */ /* 0x000f280000300800 */
[----:B0-----:R-:W2:Y:S04]  /*539a0*/  LDL.LU R6, [R1+0x368] ;  /* 0x0003680001067983 */ /* 0x001ea80000300800 */
[----:B------:R-:W2:Y:S04]  /*539b0*/  LDL.LU R7, [R1+0x36c] ;  /* 0x00036c0001077983 */ /* 0x000ea80000300800 */
[----:B--2---:R-:W-:Y:S04]  /*539c0*/  STL.64 [R1+0x2880], R6 ;  /* 0x0028800601007387 */ /* 0x004fe80000100a00 */
[----:B----4-:R0:W-:Y:S04]  /*539d0*/  STL.64 [R1+0x2878], R4 ;  /* 0x0028780401007387 */ /* 0x0101e80000100a00 */
[----:B0-----:R-:W2:Y:S04]  /*539e0*/  LDL.LU R4, [R1+0x370] ;  /* 0x0003700001047983 */ /* 0x001ea80000300800 */
[----:B------:R-:W2:Y:S04]  /*539f0*/  LDL.LU R5, [R1+0x374] ;  /* 0x0003740001057983 */ /* 0x000ea80000300800 */
[----:B------:R-:W2:Y:S04]  /*53a00*/  LDL.LU R6, [R1+0x378] ;  /* 0x0003780001067983 */ /* 0x000ea80000300800 */
[----:B------:R-:W2:Y:S04]  /*53a10*/  LDL.LU R7, [R1+0x37c] ;  /* 0x00037c0001077983 */ /* 0x000ea80000300800 */
[----:B---3--:R-:W-:Y:S04]  /*53a20*/  STL.64 [R1+0x2830], R26 ;  /* 0x0028301a01007387 */ /* 0x008fe80000100a00 */
        /* <DEDUP_REMOVED lines=13> */
[----:B----4-:R-:W-:Y:S04]  /*53b00*/  STL.64 [R1+0x2860], R26 ;  /* 0x0028601a01007387 */ /* 0x010fe80000100a00 */
[----:B---3--:R0:W-:Y:S04]  /*53b10*/  STL.64 [R1+0x2858], R24 ;  /* 0x0028581801007387 */ /* 0x0081e80000100a00 */
[----:B0-----:R-:W3:Y:S04]  /*53b20*/  LDL.LU R24, [R1+0x350] ;  /* 0x0003500001187983 */ /* 0x001ee80000300800 */
[----:B------:R-:W3:Y:S04]  /*53b30*/  LDL.LU R25, [R1+0x354] ;  /* 0x0003540001197983 */ /* 0x000ee80000300800 */
[----:B------:R-:W3:Y:S04]  /*53b40*/  LDL.LU R26, [R1+0x358] ;  /* 0x00035800011a7983 */ /* 0x000ee80000300800 */
[----:B------:R-:W3:Y:S04]  /*53b50*/  LDL.LU R27, [R1+0x35c] ;  /* 0x00035c00011b7983 */ /* 0x000ee80000300800 */
[----:B------:R-:W-:Y:S04]  /*53b60*/  STL.64 [R1+0x26b0], R10 ;  /* 0x0026b00a01007387 */ /* 0x000fe80000100a00 */
[----:B------:R0:W-:Y:S04]  /*53b70*/  STL.64 [R1+0x26a8], R8 ;  /* 0x0026a80801007387 */ /* 0x0001e80000100a00 */
[----:B0-----:R-:W4:Y:S04]  /*53b80*/  LDL.LU R8, [R1+0x230] ;  /* 0x0002300001087983 */ /* 0x001f280000300800 */
[----:B------:R-:W4:Y:S04]  /*53b90*/  LDL.LU R9, [R1+0x234] ;  /* 0x0002340001097983 */ /* 0x000f280000300800 */
[----:B------:R-:W3:Y:S04]  /*53ba0*/  LDL.LU R10, [R1+0x238] ;  /* 0x00023800010a7983 */ /* 0x000ee80000300800 */
[----:B------:R-:W3:Y:S01]  /*53bb0*/  LDL.LU R11, [R1+0x23c] ;  /* 0x00023c00010b7983 */ /* 0x000ee20000300800 */
[C---:B--2---:R-:W-:Y:S03]  /*53bc0*/  HMMA.16816.F32 R12, R20.reuse, R14, R4 ;  /* 0x0000000e140c723c */ /* 0x044fe60000001804 */
[----:B---3--:R-:W-:Y:S04]  /*53bd0*/  STL.64 [R1+0x26c8], R10 ;  /* 0x0026c80a01007387 */ /* 0x008fe80000100a00 */
[----:B----4-:R0:W-:Y:S04]  /*53be0*/  STL.64 [R1+0x26c0], R8 ;  /* 0x0026c00801007387 */ /* 0x0101e80000100a00 */
[----:B0-----:R-:W2:Y:S04]  /*53bf0*/  LDL.LU R8, [R1+0x240] ;  /* 0x0002400001087983 */ /* 0x001ea80000300800 */
[----:B------:R-:W2:Y:S04]  /*53c00*/  LDL.LU R9, [R1+0x244] ;  /* 0x0002440001097983 */ /* 0x000ea80000300800 */
[----:B------:R-:W2:Y:S04]  /*53c10*/  LDL.LU R10, [R1+0x248] ;  /* 0x00024800010a7983 */ /* 0x000ea80000300800 */
[----:B------:R-:W2:Y:S04]  /*53c20*/  LDL.LU R11, [R1+0x24c] ;  /* 0x00024c00010b7983 */ /* 0x000ea80000300800 */
[----:B------:R-:W3:Y:S04]  /*53c30*/  LDL.LU R16, [R1+0x1b0] ;  /* 0x0001b00001107983 */ /* 0x000ee80000300800 */
[----:B------:R-:W3:Y:S04]  /*53c40*/  LDL.LU R17, [R1+0x1b4] ;  /* 0x0001b40001117983 */ /* 0x000ee80000300800 */
[----:B------:R-:W3:Y:S04]  /*53c50*/  LDL.LU R18, [R1+0x1b8] ;  /* 0x0001b80001127983 */ /* 0x000ee80000300800 */
[----:B------:R-:W3:Y:S04]  /*53c60*/  LDL.LU R19, [R1+0x1bc] ;  /* 0x0001bc0001137983 */ /* 0x000ee80000300800 */
[----:B------:R-:W4:Y:S04]  /*53c70*/  LDL.LU.64 R6, [R1+0x2880] ;  /* 0x0028800001067983 */ /* 0x000f280000300a00 */
[----:B------:R-:W4:Y:S04]  /*53c80*/  LDL.LU.64 R4, [R1+0x2878] ;  /* 0x0028780001047983 */ /* 0x000f280000300a00 */
[----:B------:R-:W-:Y:S04]  /*53c90*/  STL.64 [R1+0x390], R12 ;  /* 0x0003900c01007387 */ /* 0x000fe80000100a00 */
[----:B------:R0:W-:Y:S04]  /*53ca0*/  STL.64 [R1+0x398], R14 ;  /* 0x0003980e01007387 */ /* 0x0001e80000100a00 */
[----:B0-----:R-:W4:Y:S02]  /*53cb0*/  LDL.LU.64 R14, [R1+0x2870] ;  /* 0x00287000010e7983 */ /* 0x001f240000300a00 */
[----:B----4-:R-:W-:Y:S02]  /*53cc0*/  HMMA.16816.F32 R12, R20, R14, R4 ;  /* 0x0000000e140c723c */ /* 0x010fe40000001804 */
[----:B------:R-:W4:-:S15]  /*53cd0*/  LDL.LU.64 R6, [R1+0x2868] ;  /* 0x0028680001067983 */ /* 0x000f1e0000300a00 */
[----:B------:R-:W-:-:S06]  /*53ce0*/  NOP ;  /* 0x0000000000007918 */ /* 0x000fcc0000000000 */
[----:B------:R-:W-:Y:S04]  /*53cf0*/  STL.64 [R1+0x380], R12 ;  /* 0x0003800c01007387 */ /* 0x000fe80000100a00 */
[----:B------:R0:W-:Y:S04]  /*53d00*/  STL.64 [R1+0x388], R14 ;  /* 0x0003880e01007387 */ /* 0x0001e80000100a00 */
[----:B0-----:R-:W2:Y:S01]  /*53d10*/  LDL R15, [R1+0x5ec] ;  /* 0x0005ec00010f7983 */ /* 0x001ea20000100800 */
[----:B----4-:R-:W-:Y:S03]  /*53d20*/  HMMA.16816.F32 R4, R20, R6, R24 ;  /* 0x000000061404723c */ /* 0x010fe60000001818 */
[----:B------:R-:W4:Y:S04]  /*53d30*/  LDL.LU.64 R26, [R1+0x2860] ;  /* 0x00286000011a7983 */ /* 0x000f280000300a00 */
[----:B------:R-:W4:-:S15]  /*53d40*/  LDL.LU.64 R24, [R1+0x2858] ;  /* 0x0028580001187983 */ /* 0x000f1e0000300a00 */
[----:B------:R-:W-:-:S01]  /*53d50*/  NOP ;  /* 0x0000000000007918 */ /* 0x000fc20000000000 */
[----:B------:R-:W-:Y:S04]  /*53d60*/  STL.64 [R1+0x370], R4 ;  /* 0x0003700401007387 */ /* 0x000fe80000100a00 */
[----:B------:R0:W-:Y:S04]  /*53d70*/  STL.64 [R1+0x378], R6 ;  /* 0x0003780601007387 */ /* 0x0001e80000100a00 */
[----:B--2---:R-:W1:Y:S04]  /*53d80*/  LDSM.16.MT88.4 R12, [R15+UR5+0x10800] ;  /* 0x010800050f0c783b */ /* 0x004e680008004200 */
[----:B0-----:R-:W4:Y:S02]  /*53d90*/  LDL.LU.64 R6, [R1+0x2850] ;  /* 0x0028500001067983 */ /* 0x001f240000300a00 */
[----:B----4-:R-:W-:Y:S02]  /*53da0*/  HMMA.16816.F32 R4, R20, R6, R24 ;  /* 0x000000061404723c */ /* 0x010fe40000001818 */
[----:B------:R-:W2:Y:S04]  /*53db0*/  LDL.LU.64 R26, [R1+0x2848] ;  /* 0x00284800011a7983 */ /* 0x000ea80000300a00 */
[----:B------:R-:W2:-:S15]  /*53dc0*/  LDL.LU.64 R24, [R1+0x2840] ;  /* 0x0028400001187983 */ /* 0x000e9e0000300a00 */
[----:B------:R-:W-:-:S02]  /*53dd0*/  NOP ;  /* 0x0000000000007918 */ /* 0x000fc40000000000 */
[----:B------:R-:W-:Y:S04]  /*53de0*/  STL.64 [R1+0x360], R4 ;  /* 0x0003600401007387 */ /* 0x000fe80000100a00 */
[----:B------:R0:W-:Y:S04]  /*53df0*/  STL.64 [R1+0x368], R6 ;  /* 0x0003680601007387 */ /* 0x0001e80000100a00 */
[----:B0-----:R-:W2:Y:S02]  /*53e00*/  LDL.LU.64 R6, [R1+0x2838] ;  /* 0x0028380001067983 */ /* 0x001ea40000300a00 */
[----:B--2---:R-:W-:Y:S02]  /*53e10*/  HMMA.16816.F32 R4, R20, R6, R24 ;  /* 0x000000061404723c */ /* 0x004fe40000001818 */
        /* <DEDUP_REMOVED lines=98> */
[----:B------:R-:W2:-:S15]  /*54440*/  LDL.LU.64 R26, [R1+0x26e0] ;  /* 0x0026e000011a7983 */ /* 0x000e9e0000300a00 */
[----:B------:R-:W-:-:S06]  /*54450*/  NOP ;  /* 0x0000000000007918 */ /* 0x000fcc0000000000 */
[----:B------:R-:W-:Y:S04]  /*54460*/  STL.64 [R1+0x270], R4 ;  /* 0x0002700401007387 */ /* 0x000fe80000100a00 */
[----:B------:R0:W-:Y:S04]  /*54470*/  STL.64 [R1+0x278], R6 ;  /* 0x0002780601007387 */ /* 0x0001e80000100a00 */
[----:B0-----:R-:W4:Y:S04]  /*54480*/  LDL.LU.64 R6, [R1+0x26d8] ;  /* 0x0026d80001067983 */ /* 0x001f280000300a00 */
[----:B------:R-:W3:Y:S04]  /*54490*/  LDL.LU R5, [R1+0x26d0] ;  /* 0x0026d00001057983 */ /* 0x000ee80000300800 */
[----:B------:R-:W3:Y:S01]  /*544a0*/  LDL R4, [R1+0x5e4] ;  /* 0x0005e40001047983 */ /* 0x000ee20000100800 */
[----:B--2---:R-:W-:Y:S03]  /*544b0*/  HMMA.16816.F32 R24, R20, R26, R8 ;  /* 0x0000001a1418723c */ /* 0x004fe60000001808 */
[----:B------:R-:W2:Y:S04]  /*544c0*/  LDL.LU.64 R10, [R1+0x26c8] ;  /* 0x0026c800010a7983 */ /* 0x000ea80000300a00 */
[----:B------:R-:W2:-:S15]  /*544d0*/  LDL.LU.64 R8, [R1+0x26c0] ;  /* 0x0026c00001087983 */ /* 0x000e9e0000300a00 */
[----:B------:R-:W-:-:S01]  /*544e0*/  NOP ;  /* 0x0000000000007918 */ /* 0x000fc20000000000 */
        /* <DEDUP_REMOVED lines=50> */
[----:B0-----:R-:W4:Y:S04]  /*54810*/  LDL.LU.64 R10, [R1+0x2618] ;  /* 0x00261800010a7983 */ /* 0x001f280000300a00 */
[----:B------:R-:W4:Y:S02]  /*54820*/  LDL.LU.64 R8, [R1+0x2610] ;  /* 0x0026100001087983 */ /* 0x000f240000300a00 */
[----:B----4-:R-:W-:-:S15]  /*54830*/  HMMA.16816.F32 R8, R20, R6, R8 ;  /* 0x000000061408723c */ /* 0x010fde0000001808 */
[----:B------:R-:W-:-:S08]  /*54840*/  NOP ;  /* 0x0000000000007918 */ /* 0x000fd00000000000 */
[----:B------:R-:W-:Y:S04]  /*54850*/  STL.64 [R1+0x1e0], R8 ;  /* 0x0001e00801007387 */ /* 0x000fe80000100a00 */
[----:B------:R0:W-:Y:S04]  /*54860*/  STL.64 [R1+0x1e8], R10 ;  /* 0x0001e80a01007387 */ /* 0x0001e80000100a00 */
[----:B0-----:R-:W3:Y:S04]  /*54870*/  LDL.LU.64 R10, [R1+0x2608] ;  /* 0x00260800010a7983 */ /* 0x001ee80000300a00 */
[----:B------:R-:W2:Y:S01]  /*54880*/  LDL.LU.64 R8, [R1+0x2600] ;  /* 0x0026000001087983 */ /* 0x000ea20000300a00 */
[----:B---3--:R-:W-:-:S15]  /*54890*/  HMMA.16816.F32 R16, R20, R10, R16 ;  /* 0x0000000a1410723c */ /* 0x008fde0000001810 */
[----:B------:R-:W-:-:S08]  /*548a0*/  NOP ;  /* 0x0000000000007918 */ /* 0x000fd00000000000 */
[----:B------:R-:W-:Y:S04]  /*548b0*/  STL.64 [R1+0x20b0], R18 ;  /* 0x0020b01201007387 */ /* 0x000fe80000100a00 */
[----:B------:R-:W-:Y:S04]  /*548c0*/  STL.64 [R1+0x20a8], R16 ;  /* 0x0020a81001007387 */ /* 0x000fe80000100a00 */
[----:B------:R-:W0:Y:S04]  /*548d0*/  LDSM.16.M88.4 R16, [R4+UR5] ;  /* 0x000000050410783b */ /* 0x000e280008000200 */
[----:B-1----:R-:W-:Y:S04]  /*548e0*/  STL.64 [R1+0x25c8], R14 ;  /* 0x0025c80e01007387 */ /* 0x002fe80000100a00 */
[----:B------:R1:W-:Y:S04]  /*548f0*/  STL.64 [R1+0x25c0], R12 ;  /* 0x0025c00c01007387 */ /* 0x0003e80000100a00 */
[----:B0-----:R-:W-:Y:S01]  /*54900*/  STL.64 [R1+0x1d0], R16 ;  /* 0x0001d01001007387 */ /* 0x001fe20000100a00 */
[----:B-1----:R-:W-:-:S03]  /*54910*/  IMAD.MOV.U32 R13, RZ, RZ, R16 ;  /* 0x000000ffff0d7224 */ /* 0x002fc600078e0010 */
[----:B------:R-:W-:Y:S01]  /*54920*/  STL.64 [R1+0x1d8], R18 ;  /* 0x0001d81201007387 */ /* 0x000fe20000100a00 */
[----:B------:R-:W-:-:S03]  /*54930*/  IMAD.MOV.U32 R12, RZ, RZ, R17 ;  /* 0x000000ffff0c7224 */ /* 0x000fc600078e0011 */
[----:B------:R-:W0:Y:S04]  /*54940*/  LDSM.16.M88.4 R16, [R4+UR5+0x800] ;  /* 0x000800050410783b */ /* 0x000e280008000200 */
        /* <DEDUP_REMOVED lines=39> */
[----:B------:R-:W0:Y:S02]  /*54bc0*/  LDSM.16.M88.4 R16, [R4+UR5+0x6800] ;  /* 0x006800050410783b */ /* 0x000e240008000200 */
[----:B0-----:R-:W-:-:S02]  /*54bd0*/  IMAD.MOV.U32 R3, RZ, RZ, R16 ;  /* 0x000000ffff037224 */ /* 0x001fc400078e0010 */
        /* <DEDUP_REMOVED lines=20> */
[----:B------:R-:W0:Y:S01]  /*54d20*/  LDSM.16.M88.4 R16, [R4+UR5+0xa000] ;  /* 0x00a000050410783b */ /* 0x000e220008000200 */
[----:B--2---:R-:W-:-:S03]  /*54d30*/  IMAD.MOV.U32 R14, RZ, RZ, R9 ;  /* 0x000000ffff0e7224 */ /* 0x004fc600078e0009 */
[----:B------:R-:W2:Y:S01]  /*54d40*/  LDL.LU R9, [R1+0x25f8] ;  /* 0x0025f80001097983 */ /* 0x000ea20000300800 */
[----:B------:R-:W-:-:S03]  /*54d50*/  IMAD.MOV.U32 R15, RZ, RZ, R5 ;  /* 0x000000ffff0f7224 */ /* 0x000fc600078e0005 */
[----:B0-----:R-:W-:Y:S04]  /*54d60*/  STL.64 [R1+0x90], R16 ;  /* 0x0000901001007387 */ /* 0x001fe80000100a00 */
[----:B------:R-:W-:Y:S04]  /*54d70*/  STL.64 [R1+0x98], R18 ;  /* 0x0000981201007387 */ /* 0x000fe80000100a00 */
[----:B------:R-:W0:Y:S04]  /*54d80*/  LDSM.16.M88.4 R16, [R4+UR5+0xa800] ;  /* 0x00a800050410783b */ /* 0x000e280008000200 */
[----:B------:R-:W3:Y:S04]  /*54d90*/  LDL.LU R5, [R1+0x25f4] ;  /* 0x0025f40001057983 */ /* 0x000ee80000300800 */
[----:B------:R-:W-:Y:S04]  /*54da0*/  STL.64 [R1+0x25d8], R14 ;  /* 0x0025d80e01007387 */ /* 0x000fe80000100a00 */
[----:B0-----:R-:W-:Y:S04]  /*54db0*/  STL.64 [R1+0x80], R16 ;  /* 0x0000801001007387 */ /* 0x001fe80000100a00 */
[----:B------:R-:W-:Y:S04]  /*54dc0*/  STL.64 [R1+0x88], R18 ;  /* 0x0000881201007387 */ /* 0x000fe80000100a00 */
[----:B------:R-:W0:Y:S04]  /*54dd0*/  LDSM.16.M88.4 R16, [R4+UR5+0xb000] ;  /* 0x00b000050410783b */ /* 0x000e280008000200 */
[----:B0-----:R-:W-:Y:S04]  /*54de0*/  STL.64 [R1+0x70], R16 ;  /* 0x0000701001007387 */ /* 0x001fe80000100a00 */
[----:B------:R-:W-:Y:S04]  /*54df0*/  STL.64 [R1+0x78], R18 ;  /* 0x0000781201007387 */ /* 0x000fe80000100a00 */
[----:B------:R-:W0:Y:S01]  /*54e00*/  LDSM.16.M88.4 R16, [R4+UR5+0xb800] ;  /* 0x00b800050410783b */ /* 0x000e220008000200 */
[----:B------:R-:W-:-:S02]  /*54e10*/  IMAD.MOV.U32 R14, RZ, RZ, R25 ;  /* 0x000000ffff0e7224 */ /* 0x000fc400078e0019 */
[----:B------:R-:W-:Y:S02]  /*54e20*/  IMAD.MOV.U32 R15, RZ, RZ, R24 ;  /* 0x000000ffff0f7224 */ /* 0x000fe400078e0018 */
[----:B------:R-:W-:Y:S04]  /*54e30*/  LDSM.16.M88.4 R24, [R4+UR5+0xc800] ;  /* 0x00c800050418783b */ /* 0x000fe80008000200 */
[----:B0-----:R-:W-:Y:S04]  /*54e40*/  STL.64 [R1+0x60], R16 ;  /* 0x0000601001007387 */ /* 0x001fe80000100a00 */
[----:B------:R-:W-:Y:S04]  /*54e50*/  STL.64 [R1+0x68], R18 ;  /* 0x0000681201007387 */ /* 0x000fe80000100a00 */
[----:B------:R-:W0:Y:S04]  /*54e60*/  LDSM.16.M88.4 R16, [R4+UR5+0xc000] ;  /* 0x00c000050410783b */ /* 0x000e280008000200 */
[----:B0-----:R-:W-:Y:S04]  /*54e70*/  STL.64 [R1+0x50], R16 ;  /* 0x0000501001007387 */ /* 0x001fe80000100a00 */
[----:B------:R-:W-:Y:S04]  /*54e80*/  STL.64 [R1+0x58], R18 ;  /* 0x0000581201007387 */ /* 0x000fe80000100a00 */
[----:B------:R-:W0:Y:S04]  /*54e90*/  LDSM.16.M88.4 R16, [R4+UR5+0xd000] ;  /* 0x00d000050410783b */ /* 0x000e280008000200 */
[----:B------:R-:W-:Y:S04]  /*54ea0*/  STL.64 [R1+0x40], R24 ;  /* 0x0000401801007387 */ /* 0x000fe80000100a00 */
[----:B------:R-:W-:Y:S04]  /*54eb0*/  STL.64 [R1+0x48], R26 ;  /* 0x0000481a01007387 */ /* 0x000fe80000100a00 */
[----:B------:R-:W1:Y:S04]  /*54ec0*/  LDSM.16.M88.4 R24, [R4+UR5+0xd800] ;  /* 0x00d800050418783b */ /* 0x000e680008000200 */
[----:B0-----:R-:W-:Y:S04]  /*54ed0*/  STL.64 [R1+0x30], R16 ;  /* 0x0000301001007387 */ /* 0x001fe80000100a00 */
[----:B------:R-:W-:Y:S04]  /*54ee0*/  STL.64 [R1+0x38], R18 ;  /* 0x0000381201007387 */ /* 0x000fe80000100a00 */
[----:B-1----:R-:W-:Y:S04]  /*54ef0*/  STL.64 [R1+0x20], R24 ;  /* 0x0000201801007387 */ /* 0x002fe80000100a00 */
[----:B------:R-:W-:Y:S04]  /*54f00*/  STL.64 [R1+0x28], R26 ;  /* 0x0000281a01007387 */ /* 0x000fe80000100a00 */
[----:B------:R-:W0:Y:S04]  /*54f10*/  LDSM.16.M88.4 R24, [R4+UR5+0xe800] ;  /* 0x00e800050418783b */ /* 0x000e280008000200 */
[----:B------:R-:W-:Y:S04]  /*54f20*/  LDSM.16.M88.4 R16, [R4+UR5+0xe000] ;  /* 0x00e000050410783b */ /* 0x000fe80008000200 */
[----:B0-----:R-:W-:Y:S04]  /*54f30*/  STL.64 [R1], R24 ;  /* 0x0000001801007387 */ /* 0x001fe80000100a00 */
[----:B------:R-:W-:Y:S04]  /*54f40*/  STL.64 [R1+0x8], R26 ;  /* 0x0000081a01007387 */ /* 0x000fe80000100a00 */
[----:B------:R-:W0:Y:S04]  /*54f50*/  LDSM.16.M88.4 R24, [R4+UR5+0xf000] ;  /* 0x00f000050418783b */ /* 0x000e280008000200 */
[----:B0-----:R-:W-:Y:S04]  /*54f60*/  STL [R1+0x20a4], R26 ;  /* 0x0020a41a01007387 */ /* 0x001fe80000100800 */
[----:B------:R-:W-:Y:S04]  /*54f70*/  STL.64 [R1+0x18], R18 ;  /* 0x0000181201007387 */ /* 0x000fe80000100a00 */
[----:B------:R0:W-:Y:S02]  /*54f80*/  STL.64 [R1+0x2568], R16 ;  /* 0x0025681001007387 */ /* 0x0001e40000100a00 */
[----:B0-----:R-:W-:-:S02]  /*54f90*/  IMAD.MOV.U32 R16, RZ, RZ, R7 ;  /* 0x000000ffff107224 */ /* 0x001fc400078e0007 */
[----:B------:R-:W-:-:S05]  /*54fa0*/  IMAD.MOV.U32 R17, RZ, RZ, R6 ;  /* 0x000000ffff117224 */ /* 0x000fca00078e0006 */
[----:B------:R0:W-:Y:S04]  /*54fb0*/  STL.64 [R1+0x25d0], R16 ;  /* 0x0025d01001007387 */ /* 0x0001e80000100a00 */
[----:B0-----:R-:W4:Y:S04]  /*54fc0*/  LDL.LU R16, [R1+0x600] ;  /* 0x0006000001107983 */ /* 0x001f280000300800 */
[----:B------:R-:W4:Y:S04]  /*54fd0*/  LDL.LU R17, [R1+0x604] ;  /* 0x0006040001117983 */ /* 0x000f280000300800 */
[----:B------:R-:W3:Y:S01]  /*54fe0*/  LDL.LU R18, [R1+0x608] ;  /* 0x0006080001127983 */ /* 0x000ee20000300800 */
[----:B--2---:R-:W-:-:S03]  /*54ff0*/  IMAD.MOV.U32 R19, RZ, RZ, R9 ;  /* 0x000000ffff137224 */ /* 0x004fc600078e0009 */
[----:B------:R-:W2:Y:S04]  /*55000*/  LDL.LU R9, [R1+0x25f0] ;  /* 0x0025f00001097983 */ /* 0x000ea80000300800 */
[----:B---3--:R-:W-:Y:S04]  /*55010*/  STL.64 [R1+0x25e8], R18 ;  /* 0x0025e81201007387 */ /* 0x008fe80000100a00 */
[----:B----4-:R0:W-:Y:S04]  /*55020*/  STL.64 [R1+0x25e0], R16 ;  /* 0x0025e01001007387 */ /* 0x0101e80000100a00 */
[----:B0-----:R-:W3:Y:S04]  /*55030*/  LDL.LU R16, [R1+0x5d0] ;  /* 0x0005d00001107983 */ /* 0x001ee80000300800 */
[----:B------:R-:W3:Y:S04]  /*55040*/  LDL.LU R17, [R1+0x5d4] ;  /* 0x0005d40001117983 */ /* 0x000ee80000300800 */
[----:B------:R-:W3:Y:S01]  /*55050*/  LDL.LU R18, [R1+0x5d8] ;  /* 0x0005d80001127983 */ /* 0x000ee20000300800 */
[----:B------:R-:W-:-:S03]  /*55060*/  IMAD.MOV.U32 R19, RZ, RZ, R5 ;  /* 0x000000ffff137224 */ /* 0x000fc600078e0005 */
[----:B------:R-:W0:Y:S04]  /*55070*/  LDSM.16.M88.4 R4, [R4+UR5+0xf800] ;  /* 0x00f800050404783b */ /* 0x000e280008000200 */
[----:B------:R-:W-:Y:S04]  /*55080*/  STL [R1+0x20a0], R27 ;  /* 0x0020a01b01007387 */ /* 0x000fe80000100800 */
[----:B0-----:R-:W-:Y:S04]  /*55090*/  STL [R1+0x2054], R6 ;  /* 0x0020540601007387 */ /* 0x001fe80000100800 */
[----:B------:R0:W-:Y:S02]  /*550a0*/  STL [R1+0x2050], R7 ;  /* 0x0020500701007387 */ /* 0x0001e40000100800 */
[----:B0-----:R-:W-:-:S02]  /*550b0*/  IMAD.MOV.U32 R7, RZ, RZ, R8 ;  /* 0x000000ffff077224 */ /* 0x001fc400078e0008 */
[----:B--2---:R-:W0:Y:S04]  /*550c0*/  LDSM.16.MT88.4 R8, [R9+UR5+0x10800] ;  /* 0x010800050908783b */ /* 0x004e280008004200 */
[----:B------:R1:W-:Y:S04]  /*550d0*/  STL.64 [R1+0x2558], R4 ;  /* 0x0025580401007387 */ /* 0x0003e80000100a00 */
[----:B-1----:R-:W2:Y:S04]  /*550e0*/  LDL.LU R4, [R1+0x5b0] ;  /* 0x0005b00001047983 */ /* 0x002ea80000300800 */
[----:B------:R-:W2:Y:S04]  /*550f0*/  LDL.LU R5, [R1+0x5b4] ;  /* 0x0005b40001057983 */ /* 0x000ea80000300800 */
[----:B------:R-:W2:Y:S04]  /*55100*/  LDL.LU R6, [R1+0x5b8] ;  /* 0x0005b80001067983 */ /* 0x000ea80000300800 */
[----:B0-----:R-:W-:Y:S04]  /*55110*/  STL.64 [R1+0x23f0], R10 ;  /* 0x0023f00a01007387 */ /* 0x001fe80000100a00 */
[----:B------:R0:W-:Y:S02]  /*55120*/  STL.64 [R1+0x23e8], R8 ;  /* 0x0023e80801007387 */ /* 0x0001e40000100a00 */
[----:B0-----:R-:W-:-:S02]  /*55130*/  IMAD.MOV.U32 R8, RZ, RZ, R13 ;  /* 0x000000ffff087224 */ /* 0x001fc400078e000d */
[----:B------:R-:W-:Y:S02]  /*55140*/  IMAD.MOV.U32 R9, RZ, RZ, R12 ;  /* 0x000000ffff097224 */ /* 0x000fe400078e000c */
[----:B---3--:R-:W-:Y:S01]  /*55150*/  HMMA.16816.F32 R12, R20, R14, R16 ;  /* 0x0000000e140c723c */ /* 0x008fe20000001810 */
[----:B------:R-:W3:Y:S04]  /*55160*/  LDL.LU.64 R18, [R1+0x25e8] ;  /* 0x0025e80001127983 */ /* 0x000ee80000300a00 */
[----:B------:R-:W3:-:S15]  /*55170*/  LDL.LU.64 R16, [R1+0x25e0] ;  /* 0x0025e00001107983 */ /* 0x000ede0000300a00 */
[----:B------:R-:W-:-:S03]  /*55180*/  NOP ;  /* 0x0000000000007918 */ /* 0x000fc60000000000 */
[----:B------:R-:W-:Y:S04]  /*55190*/  STL.64 [R1+0x5d0], R12 ;  /* 0x0005d00c01007387 */ /* 0x000fe80000100a00 */
[----:B------:R0:W-:Y:S04]  /*551a0*/  STL.64 [R1+0x5d8], R14 ;  /* 0x0005d80e01007387 */ /* 0x0001e80000100a00 */
[----:B0-----:R-:W3:Y:S02]  /*551b0*/  LDL.LU.64 R14, [R1+0x25d8] ;  /* 0x0025d800010e7983 */ /* 0x001ee40000300a00 */
[----:B---3--:R-:W-:Y:S02]  /*551c0*/  HMMA.16816.F32 R20, R20, R14, R16 ;  /* 0x0000000e1414723c */ /* 0x008fe40000001810 */
[----:B------:R-:W2:Y:S04]  /*551d0*/  LDL.LU.64 R16, [R1+0x25d0] ;  /* 0x0025d00001107983 */ /* 0x000ea80000300a00 */
[----:B------:R-:W2:Y:S04]  /*551e0*/  LDL.LU.64 R14, [R1+0x25c8] ;  /* 0x0025c800010e7983 */ /* 0x000ea80000300a00 */
[----:B------:R-:W2:-:S13]  /*551f0*/  LDL.LU.64 R12, [R1+0x25c0] ;  /* 0x0025c000010c7983 */ /* 0x000e9a0000300a00 */
[----:B------:R0:W-:Y:S04]  /*55200*/  STL.64 [R1+0x3d0], R20 ;  /* 0x0003d01401007387 */ /* 0x0001e80000100a00 */
[----:B------:R-:W-:Y:S01]  /*55210*/  STL [R1+0x3d8], R22 ;  /* 0x0003d81601007387 */ /* 0x000fe20000100800 */
[----:B------:R-:W-:Y:S02]  /*55220*/  IMAD.MOV.U32 R26, RZ, RZ, R23 ;  /* 0x000000ffff1a7224 */ /* 0x000fe400078e0017 */
[----:B0-----:R-:W-:Y:S02]  /*55230*/  IMAD.MOV.U32 R20, RZ, RZ, R3 ;  /* 0x000000ffff147224 */ /* 0x001fe400078e0003 */
[----:B------:R-:W-:Y:S01]  /*55240*/  IMAD.MOV.U32 R21, RZ, RZ, R2 ;  /* 0x000000ffff157224 */ /* 0x000fe200078e0002 */
[----:B------:R-:W3:Y:S04]  /*55250*/  LDL.LU R3, [R1+0x25bc] ;  /* 0x0025bc0001037983 */ /* 0x000ee80000300800 */
[----:B------:R-:W4:Y:S04]  /*55260*/  LDL.LU R2, [R1+0x25b8] ;  /* 0x0025b80001027983 */ /* 0x000f280000300800 */
[----:B------:R0:W-:Y:S04]  /*55270*/  STL.64 [R1+0x24c0], R20 ;  /* 0x0024c01401007387 */ /* 0x0001e80000100a00 */
[----:B0-----:R-:W3:Y:S04]  /*55280*/  LDL.LU R20, [R1+0x5c0] ;  /* 0x0005c00001147983 */ /* 0x001ee80000300800 */
[----:B------:R-:W3:Y:S04]  /*55290*/  LDL.LU R21, [R1+0x5c4] ;  /* 0x0005c40001157983 */ /* 0x000ee80000300800 */
[----:B------:R-:W3:Y:S04]  /*552a0*/  LDL.LU R22, [R1+0x5c8] ;  /* 0x0005c80001167983 */ /* 0x000ee80000300800 */
[----:B------:R-:W3:Y:S01]  /*552b0*/  LDL.LU R23, [R1+0x5cc] ;  /* 0x0005cc0001177983 */ /* 0x000ee20000300800 */
[----:B--2---:R-:W-:-:S15]  /*552c0*/  HMMA.16816.F32 R4, R12, R16, R4 ;  /* 0x000000100c04723c */ /* 0x004fde0000001804 */
[----:B------:R-:W-:-:S08]  /*552d0*/  NOP ;  /* 0x0000000000007918 */ /* 0x000fd00000000000 */
[----:B------:R-:W-:Y:S01]  /*552e0*/  STL [R1+0x5b4], R5 ;  /* 0x0005b40501007387 */ /* 0x000fe20000100800 */
[----:B---3--:R-:W-:-:S15]  /*552f0*/  HMMA.16816.F32 R8, R12, R8, R20 ;  /* 0x000000080c08723c */ /* 0x008fde0000001814 */
[----:B------:R-:W-:-:S08]  /*55300*/  NOP ;  /* 0x0000000000007918 */ /* 0x000fd00000000000 */
[----:B------:R-:W-:Y:S04]  /*55310*/  STL.64 [R1+0x5c0], R8 ;  /* 0x0005c00801007387 */ /* 0x000fe80000100a00 */
[----:B------:R-:W-:Y:S04]  /*55320*/  STL.64 [R1+0x5c8], R10 ;  /* 0x0005c80a01007387 */ /* 0x000fe80000100a00 */
[----:B------:R-:W-:Y:S04]  /*55330*/  STL.64 [R1+0x5b8], R6 ;  /* 0x0005b80601007387 */ /* 0x000fe80000100a00 */
[----:B------:R-:W2:Y:S04]  /*55340*/  LDL.LU R16, [R1+0x580] ;  /* 0x0005800001107983 */ /* 0x000ea80000300800 */
[----:B------:R-:W2:Y:S04]  /*55350*/  LDL.LU R17, [R1+0x584] ;  /* 0x0005840001117983 */ /* 0x000ea80000300800 */
[----:B------:R-:W3:Y:S04]  /*55360*/  LDL.LU R18, [R1+0x588] ;  /* 0x0005880001127983 */ /* 0x000ee80000300800 */
[----:B------:R-:W3:Y:S01]  /*55370*/  LDL.LU R19, [R1+0x58c] ;  /* 0x00058c0001137983 */ /* 0x000ee20000300800 */
[----:B------:R-:W-:-:S03]  /*55380*/  IMAD.MOV.U32 R27, RZ, RZ, R4 ;  /* 0x000000ffff1b7224 */ /* 0x000fc600078e0004 */
[----:B---3--:R-:W-:Y:S04]  /*55390*/  STL.64 [R1+0x2578], R18 ;  /* 0x0025781201007387 */ /* 0x008fe80000100a00 */
[----:B--2---:R0:W-:Y:S02]  /*553a0*/  STL.64 [R1+0x2570], R16 ;  /* 0x0025701001007387 */ /* 0x0041e40000100a00 */
[----:B0-----:R-:W-:Y:S02]  /*553b0*/  IMAD.MOV.U32 R16, RZ, RZ, R0 ;  /* 0x000000ffff107224 */ /* 0x001fe400078e0000 */
[----:B------:R-:W-:Y:S01]  /*553c0*/  IMAD.MOV.U32 R17, RZ, RZ, R29 ;  /* 0x000000ffff117224 */ /* 0x000fe200078e001d */
[----:B------:R-:W2:Y:S04]  /*553d0*/  LDL.LU R0, [R1+0x25b4] ;  /* 0x0025b40001007983 */ /* 0x000ea80000300800 */
[----:B------:R-:W3:Y:S04]  /*553e0*/  LDL.LU R29, [R1+0x25b0] ;  /* 0x0025b000011d7983 */ /* 0x000ee80000300800 */
[----:B------:R0:W-:Y:S04]  /*553f0*/  STL.64 [R1+0x2588], R16 ;  /* 0x0025881001007387 */ /* 0x0001e80000100a00 */
[----:B0-----:R-:W3:Y:S04]  /*55400*/  LDL.LU R16, [R1+0x5a0] ;  /* 0x0005a00001107983 */ /* 0x001ee80000300800 */
[----:B------:R-:W3:Y:S04]  /*55410*/  LDL.LU R17, [R1+0x5a4] ;  /* 0x0005a40001117983 */ /* 0x000ee80000300800 */
[----:B------:R-:W3:Y:S04]  /*55420*/  LDL.LU R18, [R1+0x5a8] ;  /* 0x0005a80001127983 */ /* 0x000ee80000300800 */
[----:B------:R-:W3:Y:S04]  /*55430*/  LDL.LU R19, [R1+0x5ac] ;  /* 0x0005ac0001137983 */ /* 0x000ee80000300800 */
[----:B------:R-:W4:Y:S04]  /*55440*/  LDL.LU.64 R4, [R1+0x180] ;  /* 0x0001800001047983 */ /* 0x000f280000300a00 */
[----:B----4-:R0:W-:Y:S04]  /*55450*/  STL.64 [R1+0x2560], R4 ;  /* 0x0025600401007387 */ /* 0x0101e80000100a00 */
[----:B0-----:R-:W4:Y:S04]  /*55460*/  LDL.LU.64 R4, [R1+0x190] ;  /* 0x0001900001047983 */ /* 0x001f280000300a00 */
[----:B----4-:R0:W-:Y:S04]  /*55470*/  STL.64 [R1+0x2580], R4 ;  /* 0x0025800401007387 */ /* 0x0101e80000100a00 */
[----:B0-----:R-:W4:Y:S04]  /*55480*/  LDL.LU R4, [R1+0x590] ;  /* 0x0005900001047983 */ /* 0x001f280000300800 */
[----:B------:R-:W4:Y:S04]  /*55490*/  LDL.LU R5, [R1+0x594] ;  /* 0x0005940001057983 */ /* 0x000f280000300800 */
[----:B------:R-:W3:Y:S04]  /*554a0*/  LDL.LU R6, [R1+0x598] ;  /* 0x0005980001067983 */ /* 0x000ee80000300800 */
[----:B------:R-:W3:Y:S01]  /*554b0*/  LDL.LU R7, [R1+0x59c] ;  /* 0x00059c0001077983 */ /* 0x000ee20000300800 */
[----:B--2---:R-:W-:-:S02]  /*554c0*/  IMAD.MOV.U32 R8, RZ, RZ, R0 ;  /* 0x000000ffff087224 */ /* 0x004fc400078e0000 */
[----:B------:R-:W-:Y:S02]  /*554d0*/  IMAD.MOV.U32 R10, RZ, RZ, R3 ;  /* 0x000000ffff0a7224 */ /* 0x000fe400078e0003 */
[----:B------:R-:W-:Y:S02]  /*554e0*/  IMAD.MOV.U32 R11, RZ, RZ, R28 ;  /* 0x000000ffff0b7224 */ /* 0x000fe400078e001c */
[----:B------:R-:W-:Y:S01]  /*554f0*/  IMAD.MOV.U32 R9, RZ, RZ, R2 ;  /* 0x000000ffff097224 */ /* 0x000fe200078e0002 */
[----:B---3--:R-:W-:Y:S04]  /*55500*/  STL.64 [R1+0x2598], R6 ;  /* 0x0025980601007387 */ /* 0x008fe80000100a00 */
[----:B----4-:R0:W-:Y:S04]  /*55510*/  STL.64 [R1+0x2590], R4 ;  /* 0x0025900401007387 */ /* 0x0101e80000100a00 */
[----:B0-----:R-:W2:Y:S04]  /*55520*/  LDL.LU.64 R4, [R1+0x1b0] ;  /* 0x0001b00001047983 */ /* 0x001ea80000300a00 */
[----:B------:R-:W3:Y:S04]  /*55530*/  LDL.LU R0, [R1+0x25ac] ;  /* 0x0025ac0001007983 */ /* 0x000ee80000300800 */
[----:B------:R-:W4:Y:S04]  /*55540*/  LDL.LU R2, [R1+0x25a8] ;  /* 0x0025a80001027983 */ /* 0x000f280000300800 */
[----:B------:R-:W3:Y:S04]  /*55550*/  LDL.LU R3, [R1+0x25a4] ;  /* 0x0025a40001037983 */ /* 0x000ee80000300800 */
[----:B------:R-:W3:Y:S04]  /*55560*/  LDL.LU R28, [R1+0x25a0] ;  /* 0x0025a000011c7983 */ /* 0x000ee80000300800 */
[----:B------:R-:W-:Y:S04]  /*55570*/  STL.64 [R1+0x2540], R10 ;  /* 0x0025400a01007387 */ /* 0x000fe80000100a00 */
[----:B------:R0:W-:Y:S04]  /*55580*/  STL.64 [R1+0x2538], R8 ;  /* 0x0025380801007387 */ /* 0x0001e80000100a00 */
[----:B0-----:R-:W4:Y:S04]  /*55590*/  LDL.LU R8, [R1+0x560] ;  /* 0x0005600001087983 */ /* 0x001f280000300800 */
[----:B------:R-:W4:Y:S04]  /*555a0*/  LDL.LU R9, [R1+0x564] ;  /* 0x0005640001097983 */ /* 0x000f280000300800 */
[----:B------:R-:W3:Y:S01]  /*555b0*/  LDL.LU R10, [R1+0x568] ;  /* 0x00056800010a7983 */ /* 0x000ee20000300800 */
[----:B------:R-:W-:Y:S01]  /*555c0*/  IMAD.MOV.U32 R11, RZ, RZ, R29 ;  /* 0x000000ffff0b7224 */ /* 0x000fe200078e001d */
[----:B--2---:R-:W-:Y:S04]  /*555d0*/  HMMA.16816.F32 R16, R12, R4, R16 ;  /* 0x000000040c10723c */ /* 0x004fe80000001810 */
[----:B---3--:R0:W-:Y:S04]  /*555e0*/  STL.64 [R1+0x2550], R10 ;  /* 0x0025500a01007387 */ /* 0x0081e80000100a00 */
[----:B----4-:R-:W-:Y:S04]  /*555f0*/  STL.64 [R1+0x2548], R8 ;  /* 0x0025480801007387 */ /* 0x010fe80000100a00 */
[----:B------:R-:W2:Y:S04]  /*55600*/  LDL.LU.64 R20, [R1+0x160] ;  /* 0x0001600001147983 */ /* 0x000ea80000300a00 */
[----:B------:R-:W-:Y:S04]  /*55610*/  STL.64 [R1+0x2410], R26 ;  /* 0x0024101a01007387 */ /* 0x000fe80000100a00 */
[----:B------:R1:W-:Y:S04]  /*55620*/  STL.64 [R1+0x2408], R24 ;  /* 0x0024081801007387 */ /* 0x0003e80000100a00 */
[----:B------:R-:W-:-:S02]  /*55630*/  IMAD.MOV.U32 R29, RZ, RZ, R17 ;  /* 0x000000ffff1d7224 */ /* 0x000fc400078e0011 */
[----:B0-----:R-:W-:Y:S02]  /*55640*/  IMAD.MOV.U32 R10, RZ, RZ, R2 ;  /* 0x000000ffff0a7224 */ /* 0x001fe400078e0002 */
[----:B------:R-:W-:Y:S02]  /*55650*/  IMAD.MOV.U32 R11, RZ, RZ, R0 ;  /* 0x000000ffff0b7224 */ /* 0x000fe400078e0000 */
[----:B------:R-:W-:Y:S02]  /*55660*/  IMAD.MOV.U32 R2, RZ, RZ, R4 ;  /* 0x000000ffff027224 */ /* 0x000fe400078e0004 */
[----:B------:R-:W-:Y:S01]  /*55670*/  IMAD.MOV.U32 R0, RZ, RZ, R5 ;  /* 0x000000ffff007224 */ /* 0x000fe200078e0005 */
[----:B-1----:R-:W3:Y:S04]  /*55680*/  LDL.LU.64 R24, [R1+0x170] ;  /* 0x0001700001187983 */ /* 0x002ee80000300a00 */
[----:B------:R-:W4:Y:S04]  /*55690*/  LDL.LU.64 R6, [R1+0x2598] ;  /* 0x0025980001067983 */ /* 0x000f280000300a00 */
[----:B------:R-:W4:Y:S04]  /*556a0*/  LDL.LU.64 R4, [R1+0x2590] ;  /* 0x0025900001047983 */ /* 0x000f280000300a00 */
[----:B------:R0:W-:Y:S04]  /*556b0*/  STL [R1+0x5a0], R16 ;  /* 0x0005a01001007387 */ /* 0x0001e80000100800 */
[----:B0-----:R-:W4:Y:S01]  /*556c0*/  LDL.LU.64 R16, [R1+0x2588] ;  /* 0x0025880001107983 */ /* 0x001f220000300a00 */
[----:B------:R-:W-:-:S02]  /*556d0*/  IMAD.MOV.U32 R8, RZ, RZ, R28 ;  /* 0x000000ffff087224 */ /* 0x000fc400078e001c */
[----:B------:R-:W-:Y:S02]  /*556e0*/  IMAD.MOV.U32 R9, RZ, RZ, R3 ;  /* 0x000000ffff097224 */ /* 0x000fe400078e0003 */
[----:B------:R-:W-:Y:S02]  /*556f0*/  IMAD.MOV.U32 R28, RZ, RZ, R18 ;  /* 0x000000ffff1c7224 */ /* 0x000fe400078e0012 */
[----:B------:R-:W-:-:S05]  /*55700*/  IMAD.MOV.U32 R3, RZ, RZ, R19 ;  /* 0x000000ffff037224 */ /* 0x000fca00078e0013 */
[----:B------:R-:W-:Y:S04]  /*55710*/  STL [R1+0x2300], R3 ;  /* 0x0023000301007387 */ /* 0x000fe80000100800 */
[----:B------:R-:W-:Y:S04]  /*55720*/  STL [R1+0x22fc], R28 ;  /* 0x0022fc1c01007387 */ /* 0x000fe80000100800 */
[----:B------:R-:W-:Y:S01]  /*55730*/  STL [R1+0x22f8], R29 ;  /* 0x0022f81d01007387 */ /* 0x000fe20000100800 */
[----:B----4-:R-:W-:Y:S03]  /*55740*/  HMMA.16816.F32 R16, R12, R16, R4 ;  /* 0x000000100c10723c */ /* 0x010fe60000001804 */
[----:B------:R-:W4:-:S15]  /*55750*/  LDL.LU.64 R4, [R1+0x2580] ;  /* 0x0025800001047983 */ /* 0x000f1e0000300a00 */
[----:B------:R-:W-:-:S05]  /*55760*/  NOP ;  /* 0x0000000000007918 */ /* 0x000fca0000000000 */
[----:B------:R-:W-:Y:S04]  /*55770*/  STL.64 [R1+0x590], R16 ;  /* 0x0005901001007387 */ /* 0x000fe80000100a00 */
[----:B------:R0:W-:Y:S04]  /*55780*/  STL.64 [R1+0x598], R18 ;  /* 0x0005981201007387 */ /* 0x0001e80000100a00 */
[----:B0-----:R-:W4:Y:S04]  /*55790*/  LDL.LU.64 R18, [R1+0x2578] ;  /* 0x0025780001127983 */ /* 0x001f280000300a00 */
[----:B------:R-:W4:Y:S02]  /*557a0*/  LDL.LU.64 R16, [R1+0x2570] ;  /* 0x0025700001107983 */ /* 0x000f240000300a00 */
[----:B----4-:R-:W-:-:S15]  /*557b0*/  HMMA.16816.F32 R16, R12, R4, R16 ;  /* 0x000000040c10723c */ /* 0x010fde0000001810 */
[----:B------:R-:W-:-:S08]  /*557c0*/  NOP ;  /* 0x0000000000007918 */ /* 0x000fd00000000000 */
[----:B------:R0:W-:Y:S04]  /*557d0*/  STL.64 [R1+0x580], R16 ;  /* 0x0005801001007387 */ /* 0x0001e80000100a00 */
[----:B------:R1:W-:Y:S04]  /*557e0*/  STL.64 [R1+0x588], R18 ;  /* 0x0005881201007387 */ /* 0x0003e80000100a00 */
[----:B0-----:R-:W4:Y:S01]  /*557f0*/  LDL.LU.64 R16, [R1+0x2568] ;  /* 0x0025680001107983 */ /* 0x001f220000300a00 */
[----:B-1----:R-:W-:Y:S02]  /*55800*/  IMAD.MOV.U32 R19, RZ, RZ, R4 ;  /* 0x000000ffff137224 */ /* 0x002fe400078e0004 */
[----:B------:R-:W-:-:S02]  /*55810*/  IMAD.MOV.U32 R18, RZ, RZ, R5 ;  /* 0x000000ffff127224 */ /* 0x000fc400078e0005 */
[----:B------:R-:W2:Y:S04]  /*55820*/  LDL.LU.64 R4, [R1+0x2560] ;  /* 0x0025600001047983 */ /* 0x000ea80000300a00 */
[----:B------:R-:W-:Y:S04]  /*55830*/  STL [R1+0x2308], R18 ;  /* 0x0023081201007387 */ /* 0x000fe80000100800 */
[----:B------:R-:W-:Y:S01]  /*55840*/  STL [R1+0x2304], R19 ;  /* 0x0023041301007387 */ /* 0x000fe20000100800 */
[----:B--2---:R-:W-:Y:S06]  /*55850*/  HMMA.16816.F32 R8, R12, R4, R8 ;  /* 0x000000040c08723c */ /* 0x004fec0000001808 */
[----:B------:R-:W-:-:S02]  /*55860*/  IMAD.MOV.U32 R28, RZ, RZ, R4 ;  /* 0x000000ffff1c7224 */ /* 0x000fc400078e0004 */
[----:B------:R-:W-:Y:S02]  /*55870*/  IMAD.MOV.U32 R29, RZ, RZ, R5 ;  /* 0x000000ffff1d7224 */ /* 0x000fe400078e0005 */
[----:B------:R-:W2:-:S13]  /*55880*/  LDL.LU.64 R4, [R1+0x2558] ;  /* 0x0025580001047983 */ /* 0x000e9a0000300a00 */
[----:B------:R0:W-:Y:S01]  /*55890*/  STL.64 [R1+0x570], R8 ;  /* 0x0005700801007387 */ /* 0x0001e20000100a00 */
[----:B------:R-:W-:Y:S02]  /*558a0*/  IMAD.MOV.U32 R6, RZ, RZ, R10 ;  /* 0x000000ffff067224 */ /* 0x000fe400078e000a */
[----:B------:R-:W-:Y:S02]  /*558b0*/  IMAD.MOV.U32 R7, RZ, RZ, R11 ;  /* 0x000000ffff077224 */ /* 0x000fe400078e000b */
[----:B------:R-:W3:Y:S04]  /*558c0*/  LDL.LU.64 R10, [R1+0x2550] ;  /* 0x00255000010a7983 */ /* 0x000ee80000300a00 */
[----:B0-----:R-:W3:Y:S04]  /*558d0*/  LDL.LU.64 R8, [R1+0x2548] ;  /* 0x0025480001087983 */ /* 0x001ee80000300a00 */
[----:B------:R-:W-:Y:S04]  /*558e0*/  STL [R1+0x2310], R29 ;  /* 0x0023101d01007387 */ /* 0x000fe80000100800 */
[----:B------:R-:W-:Y:S04]  /*558f0*/  STL [R1+0x230c], R28 ;  /* 0x00230c1c01007387 */ /* 0x000fe80000100800 */
[----:B------:R-:W-:Y:S04]  /*55900*/  STL [R1+0x205c], R7 ;  /* 0x00205c0701007387 */ /* 0x000fe80000100800 */
[----:B------:R-:W-:Y:S01]  /*55910*/  STL [R1+0x2058], R6 ;  /* 0x0020580601007387 */ /* 0x000fe20000100800 */
[----:B---3--:R-:W-:-:S15]  /*55920*/  HMMA.16816.F32 R8, R12, R24, R8 ;  /* 0x000000180c08723c */ /* 0x008fde0000001808 */
[----:B------:R-:W-:-:S08]  /*55930*/  NOP ;  /* 0x0000000000007918 */ /* 0x000fd00000000000 */
[----:B------:R-:W-:Y:S04]  /*55940*/  STL.64 [R1+0x560], R8 ;  /* 0x0005600801007387 */ /* 0x000fe80000100a00 */
[----:B------:R0:W-:Y:S04]  /*55950*/  STL.64 [R1+0x568], R10 ;  /* 0x0005680a01007387 */ /* 0x0001e80000100a00 */
[----:B0-----:R-:W3:Y:S04]  /*55960*/  LDL.LU.64 R10, [R1+0x2540] ;  /* 0x00254000010a7983 */ /* 0x001ee80000300a00 */
[----:B------:R-:W3:Y:S01]  /*55970*/  LDL.LU.64 R8, [R1+0x2538] ;  /* 0x0025380001087983 */ /* 0x000ee20000300a00 */
[----:B------:R-:W-:-:S02]  /*55980*/  IMAD.MOV.U32 R3, RZ, RZ, R25 ;  /* 0x000000ffff037224 */ /* 0x000fc400078e0019 */
[----:B------:R-:W-:-:S03]  /*55990*/  IMAD.MOV.U32 R19, RZ, RZ, R24 ;  /* 0x000000ffff137224 */ /* 0x000fc600078e0018 */
[----:B------:R-:W-:Y:S04]  /*559a0*/  STL [R1+0x2318], R3 ;  /* 0x0023180301007387 */ /* 0x000fe80000100800 */
[----:B------:R-:W-:Y:S01]  /*559b0*/  STL [R1+0x2314], R19 ;  /* 0x0023141301007387 */ /* 0x000fe20000100800 */
[----:B---3--:R-:W-:-:S15]  /*559c0*/  HMMA.16816.F32 R8, R12, R20, R8 ;  /* 0x000000140c08723c */ /* 0x008fde0000001808 */
[----:B------:R-:W-:-:S08]  /*559d0*/  NOP ;  /* 0x0000000000007918 */ /* 0x000fd00000000000 */
[----:B------:R-:W-:Y:S04]  /*559e0*/  STL.64 [R1+0x550], R8 ;  /* 0x0005500801007387 */ /* 0x000fe80000100a00 */
[----:B------:R-:W3:Y:S04]  /*559f0*/  LDL.LU R24, [R1+0x4e0] ;  /* 0x0004e00001187983 */ /* 0x000ee80000300800 */
        /* <DEDUP_REMOVED lines=11> */
[----:B0-----:R-:W3:Y:S04]  /*55ab0*/  LDL.LU.64 R24, [R1+0x120] ;  /* 0x0001200001187983 */ /* 0x001ee80000300a00 */
[----:B---3--:R0:W-:Y:S04]  /*55ac0*/  STL.64 [R1+0x24f0], R24 ;  /* 0x0024f01801007387 */ /* 0x0081e80000100a00 */
[----:B0-----:R-:W3:Y:S04]  /*55ad0*/  LDL.LU R24, [R1+0x520] ;  /* 0x0005200001187983 */ /* 0x001ee80000300800 */
[----:B------:R-:W3:Y:S04]  /*55ae0*/  LDL.LU R25, [R1+0x524] ;  /* 0x0005240001197983 */ /* 0x000ee80000300800 */
[----:B------:R-:W4:Y:S04]  /*55af0*/  LDL.LU R26, [R1+0x528] ;  /* 0x00052800011a7983 */ /* 0x000f280000300800 */
[----:B------:R-:W4:Y:S04]  /*55b00*/  LDL.LU R27, [R1+0x52c] ;  /* 0x00052c00011b7983 */ /* 0x000f280000300800 */
[----:B----4-:R-:W-:Y:S04]  /*55b10*/  STL.64 [R1+0x2510], R26 ;  /* 0x0025101a01007387 */ /* 0x010fe80000100a00 */
[----:B---3--:R0:W-:Y:S04]  /*55b20*/  STL.64 [R1+0x2508], R24 ;  /* 0x0025081801007387 */ /* 0x0081e80000100a00 */
[----:B0-----:R-:W3:Y:S01]  /*55b30*/  LDL.LU.64 R24, [R1+0x140] ;  /* 0x0001400001187983 */ /* 0x001ee20000300a00 */
[----:B------:R-:W-:-:S02]  /*55b40*/  IMAD.MOV.U32 R28, RZ, RZ, R20 ;  /* 0x000000ffff1c7224 */ /* 0x000fc400078e0014 */
[----:B------:R-:W-:Y:S01]  /*55b50*/  IMAD.MOV.U32 R18, RZ, RZ, R21 ;  /* 0x000000ffff127224 */ /* 0x000fe200078e0015 */
[----:B---3--:R0:W-:Y:S04]  /*55b60*/  STL.64 [R1+0x2520], R24 ;  /* 0x0025201801007387 */ /* 0x0081e80000100a00 */
[----:B0-----:R-:W3:Y:S04]  /*55b70*/  LDL.LU.64 R24, [R1+0x150] ;  /* 0x0001500001187983 */ /* 0x001ee80000300a00 */
[----:B------:R-:W4:Y:S04]  /*55b80*/  LDL.LU.64 R20, [R1+0x110] ;  /* 0x0001100001147983 */ /* 0x000f280000300a00 */
[----:B----4-:R0:W-:Y:S04]  /*55b90*/  STL.64 [R1+0x24e8], R20 ;  /* 0x0024e81401007387 */ /* 0x0101e80000100a00 */
[----:B0-----:R-:W4:Y:S04]  /*55ba0*/  LDL.LU R20, [R1+0x510] ;  /* 0x0005100001147983 */ /* 0x001f280000300800 */
[----:B------:R-:W4:Y:S04]  /*55bb0*/  LDL.LU R21, [R1+0x514] ;  /* 0x0005140001157983 */ /* 0x000f280000300800 */
[----:B------:R-:W2:Y:S04]  /*55bc0*/  LDL.LU R22, [R1+0x518] ;  /* 0x0005180001167983 */ /* 0x000ea80000300800 */
[----:B------:R-:W2:Y:S04]  /*55bd0*/  LDL.LU R23, [R1+0x51c] ;  /* 0x00051c0001177983 */ /* 0x000ea80000300800 */
[----:B--2---:R-:W-:Y:S04]  /*55be0*/  STL.64 [R1+0x2500], R22 ;  /* 0x0025001601007387 */ /* 0x004fe80000100a00 */
[----:B----4-:R0:W-:Y:S04]  /*55bf0*/  STL.64 [R1+0x24f8], R20 ;  /* 0x0024f81401007387 */ /* 0x0101e80000100a00 */
[----:B0-----:R-:W2:Y:S04]  /*55c00*/  LDL.LU.64 R20, [R1+0x130] ;  /* 0x0001300001147983 */ /* 0x001ea80000300a00 */
[----:B--2---:R0:W-:Y:S04]  /*55c10*/  STL.64 [R1+0x2518], R20 ;  /* 0x0025181401007387 */ /* 0x0041e80000100a00 */
[----:B0-----:R-:W2:Y:S04]  /*55c20*/  LDL.LU R20, [R1+0x530] ;  /* 0x0005300001147983 */ /* 0x001ea80000300800 */
[----:B------:R-:W2:Y:S04]  /*55c30*/  LDL.LU R21, [R1+0x534] ;  /* 0x0005340001157983 */ /* 0x000ea80000300800 */
[----:B------:R-:W4:Y:S04]  /*55c40*/  LDL.LU R22, [R1+0x538] ;  /* 0x0005380001167983 */ /* 0x000f280000300800 */
[----:B------:R-:W4:Y:S04]  /*55c50*/  LDL.LU R23, [R1+0x53c] ;  /* 0x00053c0001177983 */ /* 0x000f280000300800 */
[----:B----4-:R-:W-:Y:S04]  /*55c60*/  STL.64 [R1+0x2530], R22 ;  /* 0x0025301601007387 */ /* 0x010fe80000100a00 */
[----:B--2---:R0:W-:Y:S04]  /*55c70*/  STL.64 [R1+0x2528], R20 ;  /* 0x0025281401007387 */ /* 0x0041e80000100a00 */
[----:B0-----:R-:W2:Y:S04]  /*55c80*/  LDL.LU R20, [R1+0x540] ;  /* 0x0005400001147983 */ /* 0x001ea80000300800 */
[----:B------:R-:W2:Y:S04]  /*55c90*/  LDL.LU R21, [R1+0x544] ;  /* 0x0005440001157983 */ /* 0x000ea80000300800 */
[----:B------:R-:W2:Y:S04]  /*55ca0*/  LDL.LU R22, [R1+0x548] ;  /* 0x0005480001167983 */ /* 0x000ea80000300800 */
[----:B------:R-:W2:Y:S01]  /*55cb0*/  LDL.LU R23, [R1+0x54c] ;  /* 0x00054c0001177983 */ /* 0x000ea20000300800 */
[----:B------:R-:W-:-:S02]  /*55cc0*/  IMAD.MOV.U32 R6, RZ, RZ, R11 ;  /* 0x000000ffff067224 */ /* 0x000fc400078e000b */
[----:B------:R-:W-:Y:S01]  /*55cd0*/  IMAD.MOV.U32 R7, RZ, RZ, R10 ;  /* 0x000000ffff077224 */ /* 0x000fe200078e000a */
[----:B------:R-:W4:Y:S04]  /*55ce0*/  LDL.LU.64 R8, [R1+0xf0] ;  /* 0x0000f00001087983 */ /* 0x000f280000300a00 */
[----:B------:R-:W-:Y:S04]  /*55cf0*/  STL [R1+0x2320], R18 ;  /* 0x0023201201007387 */ /* 0x000fe80000100800 */
[----:B------:R-:W-:Y:S04]  /*55d00*/  STL [R1+0x231c], R28 ;  /* 0x00231c1c01007387 */ /* 0x000fe80000100800 */
[----:B------:R-:W-:Y:S04]  /*55d10*/  STL [R1+0x2064], R6 ;  /* 0x0020640601007387 */ /* 0x000fe80000100800 */
[----:B------:R-:W-:Y:S01]  /*55d20*/  STL [R1+0x2060], R7 ;  /* 0x0020600701007387 */ /* 0x000fe20000100800 */
[----:B---3--:R-:W-:-:S02]  /*55d30*/  IMAD.MOV.U32 R19, RZ, RZ, R24 ;  /* 0x000000ffff137224 */ /* 0x008fc400078e0018 */
[----:B------:R-:W-:Y:S01]  /*55d40*/  IMAD.MOV.U32 R29, RZ, RZ, R25 ;  /* 0x000000ffff1d7224 */ /* 0x000fe200078e0019 */
[----:B--2---:R-:W-:-:S15]  /*55d50*/  HMMA.16816.F32 R20, R12, R24, R20 ;  /* 0x000000180c14723c */ /* 0x004fde0000001814 */
[----:B------:R-:W-:-:S08]  /*55d60*/  NOP ;  /* 0x0000000000007918 */ /* 0x000fd00000000000 */
[----:B------:R-:W-:Y:S04]  /*55d70*/  STL.64 [R1+0x540], R20 ;  /* 0x0005401401007387 */ /* 0x000fe80000100a00 */
[----:B------:R0:W-:Y:S04]  /*55d80*/  STL.64 [R1+0x548], R22 ;  /* 0x0005481601007387 */ /* 0x0001e80000100a00 */
[----:B0-----:R-:W2:Y:S04]  /*55d90*/  LDL.LU.64 R22, [R1+0x2530] ;  /* 0x0025300001167983 */ /* 0x001ea80000300a00 */
[----:B------:R-:W2:Y:S04]  /*55da0*/  LDL.LU.64 R20, [R1+0x2528] ;  /* 0x0025280001147983 */ /* 0x000ea80000300a00 */
[----:B------:R-:W2:Y:S04]  /*55db0*/  LDL.LU.64 R24, [R1+0x2520] ;  /* 0x0025200001187983 */ /* 0x000ea80000300a00 */
[----:B------:R-:W-:Y:S04]  /*55dc0*/  STL [R1+0x2328], R29 ;  /* 0x0023281d01007387 */ /* 0x000fe80000100800 */
[----:B------:R-:W-:Y:S01]  /*55dd0*/  STL [R1+0x2324], R19 ;  /* 0x0023241301007387 */ /* 0x000fe20000100800 */
[----:B--2---:R-:W-:Y:S06]  /*55de0*/  HMMA.16816.F32 R20, R12, R24, R20 ;  /* 0x000000180c14723c */ /* 0x004fec0000001814 */
[----:B------:R-:W-:-:S02]  /*55df0*/  IMAD.MOV.U32 R28, RZ, RZ, R24 ;  /* 0x000000ffff1c7224 */ /* 0x000fc400078e0018 */
[----:B------:R-:W-:-:S15]  /*55e00*/  IMAD.MOV.U32 R3, RZ, RZ, R25 ;  /* 0x000000ffff037224 */ /* 0x000fde00078e0019 */
[----:B------:R0:W-:Y:S04]  /*55e10*/  STL.64 [R1+0x530], R20 ;  /* 0x0005301401007387 */ /* 0x0001e80000100a00 */
[----:B------:R1:W-:Y:S04]  /*55e20*/  STL.64 [R1+0x538], R22 ;  /* 0x0005381601007387 */ /* 0x0003e80000100a00 */
[----:B0-----:R-:W2:Y:S04]  /*55e30*/  LDL.LU.64 R20, [R1+0x2518] ;  /* 0x0025180001147983 */ /* 0x001ea80000300a00 */
[----:B------:R-:W2:Y:S04]  /*55e40*/  LDL.LU.64 R26, [R1+0x2510] ;  /* 0x00251000011a7983 */ /* 0x000ea80000300a00 */
[----:B------:R-:W2:Y:S04]  /*55e50*/  LDL.LU.64 R24, [R1+0x2508] ;  /* 0x0025080001187983 */ /* 0x000ea80000300a00 */
[----:B------:R-:W-:Y:S04]  /*55e60*/  STL [R1+0x2330], R3 ;  /* 0x0023300301007387 */ /* 0x000fe80000100800 */
[----:B------:R-:W-:Y:S04]  /*55e70*/  STL [R1+0x232c], R28 ;  /* 0x00232c1c01007387 */ /* 0x000fe80000100800 */
[----:B-1----:R-:W3:Y:S01]  /*55e80*/  LDL.LU.64 R22, [R1+0x2500] ;  /* 0x0025000001167983 */ /* 0x002ee20000300a00 */
[----:B--2---:R-:W-:Y:S06]  /*55e90*/  HMMA.16816.F32 R24, R12, R20, R24 ;  /* 0x000000140c18723c */ /* 0x004fec0000001818 */
[----:B------:R-:W-:-:S02]  /*55ea0*/  IMAD.MOV.U32 R19, RZ, RZ, R20 ;  /* 0x000000ffff137224 */ /* 0x000fc400078e0014 */
[----:B------:R-:W-:Y:S02]  /*55eb0*/  IMAD.MOV.U32 R18, RZ, RZ, R21 ;  /* 0x000000ffff127224 */ /* 0x000fe400078e0015 */
[----:B------:R-:W3:-:S13]  /*55ec0*/  LDL.LU.64 R20, [R1+0x24f8] ;  /* 0x0024f80001147983 */ /* 0x000eda0000300a00 */
[----:B------:R0:W-:Y:S04]  /*55ed0*/  STL.64 [R1+0x520], R24 ;  /* 0x0005201801007387 */ /* 0x0001e80000100a00 */
[----:B0-----:R-:W3:Y:S01]  /*55ee0*/  LDL.LU.64 R24, [R1+0x24f0] ;  /* 0x0024f00001187983 */ /* 0x001ee20000300a00 */
[----:B------:R-:W-:Y:S02]  /*55ef0*/  IMAD.MOV.U32 R6, RZ, RZ, R26 ;  /* 0x000000ffff067224 */ /* 0x000fe400078e001a */
[----:B------:R-:W-:-:S05]  /*55f00*/  IMAD.MOV.U32 R7, RZ, RZ, R27 ;  /* 0x000000ffff077224 */ /* 0x000fca00078e001b */
[----:B------:R-:W-:Y:S04]  /*55f10*/  STL.64 [R1+0x2400], R6 ;  /* 0x0024000601007387 */ /* 0x000fe80000100a00 */
[----:B------:R0:W-:Y:S04]  /*55f20*/  STL.64 [R1+0x23f8], R4 ;  /* 0x0023f80401007387 */ /* 0x0001e80000100a00 */
[----:B0-----:R-:W2:Y:S04]  /*55f30*/  LDL.LU R4, [R1+0x4f0] ;  /* 0x0004f00001047983 */ /* 0x001ea80000300800 */
[----:B------:R-:W2:Y:S04]  /*55f40*/  LDL.LU R5, [R1+0x4f4] ;  /* 0x0004f40001057983 */ /* 0x000ea80000300800 */
[----:B------:R-:W2:Y:S04]  /*55f50*/  LDL.LU R6, [R1+0x4f8] ;  /* 0x0004f80001067983 */ /* 0x000ea80000300800 */
[----:B------:R-:W2:Y:S04]  /*55f60*/  LDL.LU R7, [R1+0x4fc] ;  /* 0x0004fc0001077983 */ /* 0x000ea80000300800 */
[----:B------:R-:W-:Y:S04]  /*55f70*/  STL [R1+0x2338], R18 ;  /* 0x0023381201007387 */ /* 0x000fe80000100800 */
[----:B------:R-:W-:Y:S01]  /*55f80*/  STL [R1+0x2334], R19 ;  /* 0x0023341301007387 */ /* 0x000fe20000100800 */
[----:B---3--:R-:W-:Y:S06]  /*55f90*/  HMMA.16816.F32 R20, R12, R24, R20 ;  /* 0x000000180c14723c */ /* 0x008fec0000001814 */
[----:B------:R-:W-:-:S02]  /*55fa0*/  IMAD.MOV.U32 R28, RZ, RZ, R24 ;  /* 0x000000ffff1c7224 */ /* 0x000fc400078e0018 */
[----:B------:R-:W-:-:S15]  /*55fb0*/  IMAD.MOV.U32 R29, RZ, RZ, R25 ;  /* 0x000000ffff1d7224 */ /* 0x000fde00078e0019 */
[----:B------:R0:W-:Y:S04]  /*55fc0*/  STL.64 [R1+0x510], R20 ;  /* 0x0005101401007387 */ /* 0x0001e80000100a00 */
[----:B------:R-:W-:Y:S04]  /*55fd0*/  STL.64 [R1+0x518], R22 ;  /* 0x0005181601007387 */ /* 0x000fe80000100a00 */
        /* <DEDUP_REMOVED lines=10> */
[----:B0-----:R-:W4:Y:S04]  /*56080*/  LDL.LU.64 R26, [R1+0x24d0] ;  /* 0x0024d000011a7983 */ /* 0x001f280000300a00 */
[----:B------:R-:W4:Y:S04]  /*56090*/  LDL.LU.64 R24, [R1+0x24c8] ;  /* 0x0024c80001187983 */ /* 0x000f280000300a00 */
[----:B------:R-:W2:Y:S04]  /*560a0*/  LDL.LU.64 R20, [R1+0x24c0] ;  /* 0x0024c00001147983 */ /* 0x000ea80000300a00 */
[----:B------:R-:W-:Y:S04]  /*560b0*/  STL [R1+0x2348], R3 ;  /* 0x0023480301007387 */ /* 0x000fe80000100800 */
[----:B------:R-:W-:Y:S04]  /*560c0*/  STL [R1+0x2344], R19 ;  /* 0x0023441301007387 */ /* 0x000fe80000100800 */
[----:B------:R2:W-:Y:S02]  /*560d0*/  STL.64 [R1+0x24b0], R16 ;  /* 0x0024b01001007387 */ /* 0x0005e40000100a00 */
[C---:B--2---:R-:W-:Y:S06]  /*560e0*/  HMMA.16816.F32 R16, R12.reuse, R20, R4 ;  /* 0x000000140c10723c */ /* 0x044fec0000001804 */
[----:B----4-:R-:W-:Y:S01]  /*560f0*/  HMMA.16816.F32 R4, R12, R8, R24 ;  /* 0x000000080c04723c */ /* 0x010fe20000001818 */
[----:B------:R-:W-:-:S15]  /*56100*/  STL.64 [R1+0x2220], R20 ;  /* 0x0022201401007387 */ /* 0x000fde0000100a00 */
[----:B------:R-:W-:-:S01]  /*56110*/  NOP ;  /* 0x0000000000007918 */ /* 0x000fc20000000000 */
[----:B------:R0:W-:Y:S04]  /*56120*/  STL.64 [R1+0x4f0], R16 ;  /* 0x0004f01001007387 */ /* 0x0001e80000100a00 */
[----:B------:R-:W-:Y:S04]  /*56130*/  STL.64 [R1+0x4f8], R18 ;  /* 0x0004f81201007387 */ /* 0x000fe80000100a00 */
[----:B------:R1:W-:Y:S04]  /*56140*/  STL.64 [R1+0x4e0], R4 ;  /* 0x0004e00401007387 */ /* 0x0003e80000100a00 */
[----:B------:R-:W-:Y:S04]  /*56150*/  STL.64 [R1+0x4e8], R6 ;  /* 0x0004e80601007387 */ /* 0x000fe80000100a00 */
[----:B0-----:R-:W2:Y:S04]  /*56160*/  LDL.LU.64 R16, [R1+0xe0] ;  /* 0x0000e00001107983 */ /* 0x001ea80000300a00 */
[----:B-1----:R-:W3:Y:S04]  /*56170*/  LDL.LU.64 R4, [R1+0x90] ;  /* 0x0000900001047983 */ /* 0x002ee80000300a00 */
        /* <DEDUP_REMOVED lines=11> */
[----:B0-----:R-:W3:Y:S04]  /*56230*/  LDL.LU.64 R4, [R1+0xd0] ;  /* 0x0000d00001047983 */ /* 0x001ee80000300a00 */
[----:B---3--:R0:W-:Y:S04]  /*56240*/  STL.64 [R1+0x24b8], R4 ;  /* 0x0024b80401007387 */ /* 0x0081e80000100a00 */
[----:B0-----:R-:W2:Y:S04]  /*56250*/  LDL.LU R4, [R1+0x4d0] ;  /* 0x0004d00001047983 */ /* 0x001ea80000300800 */
[----:B------:R-:W2:Y:S04]  /*56260*/  LDL.LU R5, [R1+0x4d4] ;  /* 0x0004d40001057983 */ /* 0x000ea80000300800 */
[----:B------:R-:W2:Y:S04]  /*56270*/  LDL.LU R6, [R1+0x4d8] ;  /* 0x0004d80001067983 */ /* 0x000ea80000300800 */
[----:B------:R-:W2:Y:S04]  /*56280*/  LDL.LU R7, [R1+0x4dc] ;  /* 0x0004dc0001077983 */ /* 0x000ea80000300800 */
        /* <DEDUP_REMOVED lines=10> */
[----:B--2---:R-:W-:Y:S01]  /*56330*/  HMMA.16816.F32 R4, R12, R16, R4 ;  /* 0x000000100c04723c */ /* 0x004fe20000001804 */
[----:B------:R-:W-:-:S02]  /*56340*/  IMAD.MOV.U32 R20, RZ, RZ, R9 ;  /* 0x000000ffff147224 */ /* 0x000fc400078e0009 */
[----:B------:R-:W-:Y:S01]  /*56350*/  IMAD.MOV.U32 R21, RZ, RZ, R8 ;  /* 0x000000ffff157224 */ /* 0x000fe200078e0008 */
[----:B----4-:R-:W-:Y:S04]  /*56360*/  STL.64 [R1+0x24a8], R26 ;  /* 0x0024a81a01007387 */ /* 0x010fe80000100a00 */
[----:B---3--:R0:W-:Y:S04]  /*56370*/  STL.64 [R1+0x24a0], R24 ;  /* 0x0024a01801007387 */ /* 0x0081e80000100a00 */
[----:B0-----:R-:W2:Y:S04]  /*56380*/  LDL.LU R24, [R1+0x4c0] ;  /* 0x0004c00001187983 */ /* 0x001ea80000300800 */
[----:B------:R-:W2:Y:S04]  /*56390*/  LDL.LU R25, [R1+0x4c4] ;  /* 0x0004c40001197983 */ /* 0x000ea80000300800 */
[----:B------:R-:W2:Y:S04]  /*563a0*/  LDL.LU R26, [R1+0x4c8] ;  /* 0x0004c800011a7983 */ /* 0x000ea80000300800 */
[----:B------:R-:W2:Y:S04]  /*563b0*/  LDL.LU R27, [R1+0x4cc] ;  /* 0x0004cc00011b7983 */ /* 0x000ea80000300800 */
[----:B------:R-:W3:Y:S04]  /*563c0*/  LDL.LU.64 R8, [R1+0x80] ;  /* 0x0000800001087983 */ /* 0x000ee80000300a00 */
[----:B------:R0:W-:Y:S04]  /*563d0*/  STL [R1+0x2350], R20 ;  /* 0x0023501401007387 */ /* 0x0001e80000100800 */
[----:B------:R1:W-:Y:S04]  /*563e0*/  STL [R1+0x234c], R21 ;  /* 0x00234c1501007387 */ /* 0x0003e80000100800 */
[----:B0-----:R-:W4:Y:S04]  /*563f0*/  LDL.LU R20, [R1+0x4b0] ;  /* 0x0004b00001147983 */ /* 0x001f280000300800 */
[----:B-1----:R-:W4:Y:S04]  /*56400*/  LDL.LU R21, [R1+0x4b4] ;  /* 0x0004b40001157983 */ /* 0x002f280000300800 */
[----:B------:R-:W4:Y:S04]  /*56410*/  LDL.LU R22, [R1+0x4b8] ;  /* 0x0004b80001167983 */ /* 0x000f280000300800 */
[----:B------:R-:W4:Y:S04]  /*56420*/  LDL.LU R23, [R1+0x4bc] ;  /* 0x0004bc0001177983 */ /* 0x000f280000300800 */
[----:B------:R0:W-:Y:S04]  /*56430*/  STL.64 [R1+0x4d0], R4 ;  /* 0x0004d00401007387 */ /* 0x0001e80000100a00 */
[----:B------:R-:W-:Y:S04]  /*56440*/  STL.64 [R1+0x4d8], R6 ;  /* 0x0004d80601007387 */ /* 0x000fe80000100a00 */
[----:B0-----:R-:W2:Y:S01]  /*56450*/  LDL.LU.64 R4, [R1+0x24b8] ;  /* 0x0024b80001047983 */ /* 0x001ea20000300a00 */
[----:B------:R-:W-:-:S02]  /*56460*/  IMAD.MOV.U32 R18, RZ, RZ, R17 ;  /* 0x000000ffff127224 */ /* 0x000fc400078e0011 */
[----:B------:R-:W-:Y:S02]  /*56470*/  IMAD.MOV.U32 R28, RZ, RZ, R16 ;  /* 0x000000ffff1c7224 */ /* 0x000fe400078e0010 */
[----:B------:R-:W3:Y:S04]  /*56480*/  LDL.LU.64 R16, [R1+0x24b0] ;  /* 0x0024b00001107983 */ /* 0x000ee80000300a00 */
[----:B------:R-:W-:Y:S04]  /*56490*/  STL [R1+0x2358], R18 ;  /* 0x0023581201007387 */ /* 0x000fe80000100800 */
[----:B------:R-:W-:Y:S01]  /*564a0*/  STL [R1+0x2354], R28 ;  /* 0x0023541c01007387 */ /* 0x000fe20000100800 */
[----:B--2---:R-:W-:Y:S06]  /*564b0*/  HMMA.16816.F32 R24, R12, R4, R24 ;  /* 0x000000040c18723c */ /* 0x004fec0000001818 */
[----:B------:R-:W-:-:S02]  /*564c0*/  IMAD.MOV.U32 R19, RZ, RZ, R4 ;  /* 0x000000ffff137224 */ /* 0x000fc400078e0004 */
[----:B------:R-:W-:-:S15]  /*564d0*/  IMAD.MOV.U32 R29, RZ, RZ, R5 ;  /* 0x000000ffff1d7224 */ /* 0x000fde00078e0005 */
[----:B------:R-:W-:Y:S04]  /*564e0*/  STL.64 [R1+0x4c0], R24 ;  /* 0x0004c01801007387 */ /* 0x000fe80000100a00 */
[----:B------:R0:W-:Y:S04]  /*564f0*/  STL.64 [R1+0x4c8], R26 ;  /* 0x0004c81a01007387 */ /* 0x0001e80000100a00 */
[----:B0-----:R-:W2:Y:S04]  /*56500*/  LDL.LU.64 R26, [R1+0x24a8] ;  /* 0x0024a800011a7983 */ /* 0x001ea80000300a00 */
[----:B------:R-:W2:Y:S04]  /*56510*/  LDL.LU.64 R24, [R1+0x24a0] ;  /* 0x0024a00001187983 */ /* 0x000ea80000300a00 */
[----:B------:R-:W4:Y:S04]  /*56520*/  LDL.LU.64 R4, [R1+0x2498] ;  /* 0x0024980001047983 */ /* 0x000f280000300a00 */
[----:B------:R-:W-:Y:S04]  /*56530*/  STL [R1+0x2360], R29 ;  /* 0x0023601d01007387 */ /* 0x000fe80000100800 */
[----:B------:R-:W-:Y:S01]  /*56540*/  STL [R1+0x235c], R19 ;  /* 0x00235c1301007387 */ /* 0x000fe20000100800 */
[----:B----4-:R-:W-:Y:S06]  /*56550*/  HMMA.16816.F32 R20, R12, R4, R20 ;  /* 0x000000040c14723c */ /* 0x010fec0000001814 */
[----:B------:R-:W-:-:S15]  /*56560*/  IMAD.MOV.U32 R3, RZ, RZ, R5 ;  /* 0x000000ffff037224 */ /* 0x000fde00078e0005 */
[----:B------:R-:W-:-:S02]  /*56570*/  NOP ;  /* 0x0000000000007918 */ /* 0x000fc40000000000 */
[----:B------:R0:W-:Y:S04]  /*56580*/  STL.64 [R1+0x4b0], R20 ;  /* 0x0004b01401007387 */ /* 0x0001e80000100a00 */
[----:B------:R-:W-:Y:S04]  /*56590*/  STL.64 [R1+0x4b8], R22 ;  /* 0x0004b81601007387 */ /* 0x000fe80000100a00 */
[----:B------:R-:W4:Y:S01]  /*565a0*/  LDL.LU.64 R6, [R1+0x2490] ;  /* 0x0024900001067983 */ /* 0x000f220000300a00 */
[----:B0-----:R-:W-:-:S03]  /*565b0*/  IMAD.MOV.U32 R21, RZ, RZ, R4 ;  /* 0x000000ffff157224 */ /* 0x001fc600078e0004 */
[----:B------:R-:W4:Y:S04]  /*565c0*/  LDL.LU.64 R4, [R1+0x2488] ;  /* 0x0024880001047983 */ /* 0x000f280000300a00 */
[----:B------:R-:W-:Y:S04]  /*565d0*/  STL [R1+0x2368], R3 ;  /* 0x0023680301007387 */ /* 0x000fe80000100800 */
[----:B------:R0:W-:Y:S04]  /*565e0*/  STL [R1+0x2364], R21 ;  /* 0x0023641501007387 */ /* 0x0001e80000100800 */
[----:B0-----:R-:W4:Y:S02]  /*565f0*/  LDL.LU.64 R20, [R1+0xb0] ;  /* 0x0000b00001147983 */ /* 0x001f240000300a00 */
[----:B----4-:R-:W-:-:S15]  /*56600*/  HMMA.16816.F32 R4, R12, R20, R4 ;  /* 0x000000140c04723c */ /* 0x010fde0000001804 */
[----:B------:R-:W-:-:S08]  /*56610*/  NOP ;  /* 0x0000000000007918 */ /* 0x000fd00000000000 */
[----:B------:R0:W-:Y:S04]  /*56620*/  STL.64 [R1+0x4a0], R4 ;  /* 0x0004a00401007387 */ /* 0x0001e80000100a00 */
[----:B------:R-:W-:Y:S04]  /*56630*/  STL.64 [R1+0x4a8], R6 ;  /* 0x0004a80601007387 */ /* 0x000fe80000100a00 */
[----:B0-----:R-:W2:Y:S01]  /*56640*/  LDL.LU.64 R4, [R1+0x2480] ;  /* 0x0024800001047983 */ /* 0x001ea20000300a00 */
[----:B------:R-:W-:Y:S02]  /*56650*/  IMAD.MOV.U32 R28, RZ, RZ, R20 ;  /* 0x000000ffff1c7224 */ /* 0x000fe400078e0014 */
[----:B------:R-:W-:-:S05]  /*56660*/  IMAD.MOV.U32 R20, RZ, RZ, R21 ;  /* 0x000000ffff147224 */ /* 0x000fca00078e0015 */
[----:B------:R0:W-:Y:S04]  /*56670*/  STL [R1+0x2370], R20 ;  /* 0x0023701401007387 */ /* 0x0001e80000100800 */
[----:B0-----:R-:W4:Y:S04]  /*56680*/  LDL.LU R20, [R1+0x480] ;  /* 0x0004800001147983 */ /* 0x001f280000300800 */
[----:B------:R-:W4:Y:S04]  /*56690*/  LDL.LU R21, [R1+0x484] ;  /* 0x0004840001157983 */ /* 0x000f280000300800 */
[----:B------:R-:W4:Y:S04]  /*566a0*/  LDL.LU R22, [R1+0x488] ;  /* 0x0004880001167983 */ /* 0x000f280000300800 */
[----:B------:R-:W4:Y:S04]  /*566b0*/  LDL.LU R23, [R1+0x48c] ;  /* 0x00048c0001177983 */ /* 0x000f280000300800 */
        /* <DEDUP_REMOVED lines=10> */
[----:B------:R-:W-:Y:S04]  /*56760*/  STL [R1+0x2374], R19 ;  /* 0x0023741301007387 */ /* 0x000fe80000100800 */
[----:B---3--:R4:W-:Y:S02]  /*56770*/  STL.64 [R1+0x2460], R16 ;  /* 0x0024601001007387 */ /* 0x0089e40000100a00 */
[----:B----4-:R-:W-:Y:S06]  /*56780*/  HMMA.16816.F32 R16, R12, R4, R20 ;  /* 0x000000040c10723c */ /* 0x010fec0000001814 */
[----:B------:R-:W-:-:S02]  /*56790*/  IMAD.MOV.U32 R29, RZ, RZ, R5 ;  /* 0x000000ffff1d7224 */ /* 0x000fc400078e0005 */
[----:B------:R-:W-:Y:S02]  /*567a0*/  IMAD.MOV.U32 R21, RZ, RZ, R4 ;  /* 0x000000ffff157224 */ /* 0x000fe400078e0004 */
[----:B--2---:R-:W-:-:S13]  /*567b0*/  HMMA.16816.F32 R4, R12, R8, R24 ;  /* 0x000000080c04723c */ /* 0x004fda0000001818 */
[----:B------:R0:W-:Y:S04]  /*567c0*/  STL.64 [R1+0x480], R16 ;  /* 0x0004801001007387 */ /* 0x0001e80000100a00 */
[----:B------:R1:W-:Y:S04]  /*567d0*/  STL.64 [R1+0x488], R18 ;  /* 0x0004881201007387 */ /* 0x0003e80000100a00 */
[----:B------:R-:W-:Y:S04]  /*567e0*/  STL [R1+0x2380], R29 ;  /* 0x0023801d01007387 */ /* 0x000fe80000100800 */
[----:B------:R2:W-:Y:S04]  /*567f0*/  STL [R1+0x237c], R21 ;  /* 0x00237c1501007387 */ /* 0x0005e80000100800 */
[----:B------:R-:W-:Y:S04]  /*56800*/  STL.64 [R1+0x470], R4 ;  /* 0x0004700401007387 */ /* 0x000fe80000100a00 */
[----:B------:R-:W-:Y:S04]  /*56810*/  STL.64 [R1+0x478], R6 ;  /* 0x0004780601007387 */ /* 0x000fe80000100a00 */
[----:B0-----:R-:W3:Y:S04]  /*56820*/  LDL.LU R16, [R1+0x460] ;  /* 0x0004600001107983 */ /* 0x001ee80000300800 */
[----:B------:R-:W3:Y:S04]  /*56830*/  LDL.LU R17, [R1+0x464] ;  /* 0x0004640001117983 */ /* 0x000ee80000300800 */
[----:B-1----:R-:W3:Y:S04]  /*56840*/  LDL.LU R18, [R1+0x468] ;  /* 0x0004680001127983 */ /* 0x002ee80000300800 */
[----:B------:R-:W3:Y:S04]  /*56850*/  LDL.LU R19, [R1+0x46c] ;  /* 0x00046c0001137983 */ /* 0x000ee80000300800 */
[----:B--2---:R-:W3:Y:S04]  /*56860*/  LDL.LU.64 R20, [R1+0x70] ;  /* 0x0000700001147983 */ /* 0x004ee80000300a00 */
[----:B------:R-:W2:Y:S04]  /*56870*/  LDL.LU.64 R24, [R1+0x40] ;  /* 0x0000400001187983 */ /* 0x000ea80000300a00 */
[----:B--2---:R0:W-:Y:S04]  /*56880*/  STL.64 [R1+0x2440], R24 ;  /* 0x0024401801007387 */ /* 0x0041e80000100a00 */
[----:B0-----:R-:W2:Y:S04]  /*56890*/  LDL.LU.64 R24, [R1+0x50] ;  /* 0x0000500001187983 */ /* 0x001ea80000300a00 */
[----:B--2---:R0:W-:Y:S04]  /*568a0*/  STL.64 [R1+0x2458], R24 ;  /* 0x0024581801007387 */ /* 0x0041e80000100a00 */
[----:B0-----:R-:W2:Y:S04]  /*568b0*/  LDL.LU.64 R24, [R1+0x60] ;  /* 0x0000600001187983 */ /* 0x001ea80000300a00 */
[----:B------:R-:W4:Y:S04]  /*568c0*/  LDL.LU.64 R4, [R1+0x20] ;  /* 0x0000200001047983 */ /* 0x000f280000300a00 */
[----:B----4-:R0:W-:Y:S04]  /*568d0*/  STL.64 [R1+0x2430], R4 ;  /* 0x0024300401007387 */ /* 0x0101e80000100a00 */
[----:B0-----:R-:W4:Y:S04]  /*568e0*/  LDL.LU.64 R4, [R1+0x30] ;  /* 0x0000300001047983 */ /* 0x001f280000300a00 */
[----:B----4-:R0:W-:Y:S04]  /*568f0*/  STL.64 [R1+0x2438], R4 ;  /* 0x0024380401007387 */ /* 0x0101e80000100a00 */
[----:B0-----:R-:W4:Y:S04]  /*56900*/  LDL.LU R4, [R1+0x430] ;  /* 0x0004300001047983 */ /* 0x001f280000300800 */
[----:B------:R-:W4:Y:S04]  /*56910*/  LDL.LU R5, [R1+0x434] ;  /* 0x0004340001057983 */ /* 0x000f280000300800 */
[----:B------:R-:W2:Y:S04]  /*56920*/  LDL.LU R6, [R1+0x438] ;  /* 0x0004380001067983 */ /* 0x000ea80000300800 */
[----:B------:R-:W2:Y:S01]  /*56930*/  LDL.LU R7, [R1+0x43c] ;  /* 0x00043c0001077983 */ /* 0x000ea20000300800 */
[----:B------:R-:W-:-:S02]  /*56940*/  IMAD.MOV.U32 R28, RZ, RZ, R8 ;  /* 0x000000ffff1c7224 */ /* 0x000fc400078e0008 */
[----:B------:R-:W-:Y:S01]  /*56950*/  IMAD.MOV.U32 R3, RZ, RZ, R9 ;  /* 0x000000ffff037224 */ /* 0x000fe200078e0009 */
[----:B---3--:R-:W-:Y:S01]  /*56960*/  HMMA.16816.F32 R16, R12, R20, R16 ;  /* 0x000000140c10723c */ /* 0x008fe20000001810 */
[----:B--2---:R-:W-:Y:S04]  /*56970*/  STL.64 [R1+0x2450], R6 ;  /* 0x0024500601007387 */ /* 0x004fe80000100a00 */
[----:B----4-:R0:W-:Y:S04]  /*56980*/  STL.64 [R1+0x2448], R4 ;  /* 0x0024480401007387 */ /* 0x0101e80000100a00 */
        /* <DEDUP_REMOVED lines=13> */
[----:B------:R-:W3:Y:S04]  /*56a60*/  LDL.LU R11, [R1+0x41c] ;  /* 0x00041c00010b7983 */ /* 0x000ee80000300800 */
[----:B------:R-:W-:Y:S04]  /*56a70*/  STL [R1+0x2388], R3 ;  /* 0x0023880301007387 */ /* 0x000fe80000100800 */
[----:B------:R-:W-:Y:S04]  /*56a80*/  STL [R1+0x2384], R28 ;  /* 0x0023841c01007387 */ /* 0x000fe80000100800 */
[----:B------:R0:W-:Y:S04]  /*56a90*/  STL.64 [R1+0x460], R16 ;  /* 0x0004601001007387 */ /* 0x0001e80000100a00 */
[----:B------:R1:W-:Y:S04]  /*56aa0*/  STL.64 [R1+0x468], R18 ;  /* 0x0004681201007387 */ /* 0x0003e80000100a00 */
[----:B0-----:R-:W4:Y:S01]  /*56ab0*/  LDL.LU.64 R16, [R1+0x2460] ;  /* 0x0024600001107983 */ /* 0x001f220000300a00 */
[----:B-1----:R-:W-:-:S02]  /*56ac0*/  IMAD.MOV.U32 R19, RZ, RZ, R20 ;  /* 0x000000ffff137224 */ /* 0x002fc400078e0014 */
[----:B------:R-:W-:-:S05]  /*56ad0*/  IMAD.MOV.U32 R20, RZ, RZ, R21 ;  /* 0x000000ffff147224 */ /* 0x000fca00078e0015 */
[----:B------:R0:W-:Y:S04]  /*56ae0*/  STL [R1+0x2390], R20 ;  /* 0x0023901401007387 */ /* 0x0001e80000100800 */
[----:B0-----:R-:W2:Y:S04]  /*56af0*/  LDL.LU R20, [R1+0x450] ;  /* 0x0004500001147983 */ /* 0x001ea80000300800 */
[----:B------:R-:W2:Y:S04]  /*56b00*/  LDL.LU R21, [R1+0x454] ;  /* 0x0004540001157983 */ /* 0x000ea80000300800 */
[----:B------:R-:W2:Y:S04]  /*56b10*/  LDL.LU R22, [R1+0x458] ;  /* 0x0004580001167983 */ /* 0x000ea80000300800 */
[----:B------:R-:W2:Y:S04]  /*56b20*/  LDL.LU R23, [R1+0x45c] ;  /* 0x00045c0001177983 */ /* 0x000ea80000300800 */
[----:B------:R-:W-:Y:S01]  /*56b30*/  STL [R1+0x238c], R19 ;  /* 0x00238c1301007387 */ /* 0x000fe20000100800 */
[----:B------:R-:W-:Y:S01]  /*56b40*/  IMAD.MOV.U32 R18, RZ, RZ, R25 ;  /* 0x000000ffff127224 */ /* 0x000fe200078e0019 */
[----:B--2---:R-:W-:-:S15]  /*56b50*/  HMMA.16816.F32 R20, R12, R24, R20 ;  /* 0x000000180c14723c */ /* 0x004fde0000001814 */
[----:B------:R-:W-:-:S08]  /*56b60*/  NOP ;  /* 0x0000000000007918 */ /* 0x000fd00000000000 */
[----:B------:R0:W-:Y:S04]  /*56b70*/  STL.64 [R1+0x450], R20 ;  /* 0x0004501401007387 */ /* 0x0001e80000100a00 */
[----:B------:R-:W-:Y:S01]  /*56b80*/  STL.64 [R1+0x458], R22 ;  /* 0x0004581601007387 */ /* 0x000fe20000100a00 */
[----:B0-----:R-:W-:-:S03]  /*56b90*/  IMAD.MOV.U32 R21, RZ, RZ, R24 ;  /* 0x000000ffff157224 */ /* 0x001fc600078e0018 */
[----:B------:R-:W2:Y:S04]  /*56ba0*/  LDL.LU.64 R24, [R1+0x2458] ;  /* 0x0024580001187983 */ /* 0x000ea80000300a00 */
[----:B------:R-:W-:Y:S04]  /*56bb0*/  STL [R1+0x2398], R18 ;  /* 0x0023981201007387 */ /* 0x000fe80000100800 */
[----:B------:R0:W-:Y:S04]  /*56bc0*/  STL [R1+0x2394], R21 ;  /* 0x0023941501007387 */ /* 0x0001e80000100800 */
[----:B------:R-:W3:Y:S04]  /*56bd0*/  LDL.LU R20, [R1+0x420] ;  /* 0x0004200001147983 */ /* 0x000ee80000300800 */
[----:B0-----:R-:W3:Y:S04]  /*56be0*/  LDL.LU R21, [R1+0x424] ;  /* 0x0004240001157983 */ /* 0x001ee80000300800 */
[----:B------:R-:W3:Y:S04]  /*56bf0*/  LDL.LU R22, [R1+0x428] ;  /* 0x0004280001167983 */ /* 0x000ee80000300800 */
[----:B------:R-:W3:Y:S01]  /*56c00*/  LDL.LU R23, [R1+0x42c] ;  /* 0x00042c0001177983 */ /* 0x000ee20000300800 */
[----:B--2---:R-:W-:Y:S06]  /*56c10*/  HMMA.16816.F32 R4, R12, R24, R4 ;  /* 0x000000180c04723c */ /* 0x004fec0000001804 */
[----:B------:R-:W-:-:S02]  /*56c20*/  IMAD.MOV.U32 R28, RZ, RZ, R24 ;  /* 0x000000ffff1c7224 */ /* 0x000fc400078e0018 */
[----:B------:R-:W-:-:S15]  /*56c30*/  IMAD.MOV.U32 R29, RZ, RZ, R25 ;  /* 0x000000ffff1d7224 */ /* 0x000fde00078e0019 */
[----:B------:R-:W-:Y:S04]  /*56c40*/  STL.64 [R1+0x440], R4 ;  /* 0x0004400401007387 */ /* 0x000fe80000100a00 */
[----:B------:R0:W-:Y:S04]  /*56c50*/  STL.64 [R1+0x448], R6 ;  /* 0x0004480601007387 */ /* 0x0001e80000100a00 */
[----:B0-----:R-:W2:Y:S04]  /*56c60*/  LDL.LU.64 R6, [R1+0x2450] ;  /* 0x0024500001067983 */ /* 0x001ea80000300a00 */
[----:B------:R-:W2:Y:S04]  /*56c70*/  LDL.LU.64 R4, [R1+0x2448] ;  /* 0x0024480001047983 */ /* 0x000ea80000300a00 */
[----:B------:R-:W2:Y:S04]  /*56c80*/  LDL.LU.64 R24, [R1+0x2440] ;  /* 0x0024400001187983 */ /* 0x000ea80000300a00 */
[----:B------:R-:W-:Y:S01]  /*56c90*/  STL [R1+0x239c], R28 ;  /* 0x00239c1c01007387 */ /* 0x000fe20000100800 */
[----:B--2---:R-:W-:-:S15]  /*56ca0*/  HMMA.16816.F32 R4, R12, R24, R4 ;  /* 0x000000180c04723c */ /* 0x004fde0000001804 */
[----:B------:R-:W-:-:S08]  /*56cb0*/  NOP ;  /* 0x0000000000007918 */ /* 0x000fd00000000000 */
[----:B------:R0:W-:Y:S04]  /*56cc0*/  STL.64 [R1+0x430], R4 ;  /* 0x0004300401007387 */ /* 0x0001e80000100a00 */
[----:B------:R-:W-:Y:S04]  /*56cd0*/  STL.64 [R1+0x438], R6 ;  /* 0x0004380601007387 */ /* 0x000fe80000100a00 */
[----:B0-----:R-:W3:Y:S01]  /*56ce0*/  LDL.LU.64 R4, [R1+0x2438] ;  /* 0x0024380001047983 */ /* 0x001ee20000300a00 */
[----:B------:R-:W-:Y:S02]  /*56cf0*/  IMAD.MOV.U32 R19, RZ, RZ, R24 ;  /* 0x000000ffff137224 */ /* 0x000fe400078e0018 */
[----:B------:R-:W-:-:S02]  /*56d00*/  IMAD.MOV.U32 R3, RZ, RZ, R25 ;  /* 0x000000ffff037224 */ /* 0x000fc400078e0019 */
[----:B------:R-:W2:Y:S01]  /*56d10*/  LDL.LU.64 R24, [R1] ;  /* 0x0000000001187983 */ /* 0x000ea20000300a00 */
[----:B---3--:R-:W-:-:S15]  /*56d20*/  HMMA.16816.F32 R20, R12, R4, R20 ;  /* 0x000000040c14723c */ /* 0x008fde0000001814 */
[----:B------:R-:W-:-:S08]  /*56d30*/  NOP ;  /* 0x0000000000007918 */ /* 0x000fd00000000000 */
[----:B------:R0:W-:Y:S04]  /*56d40*/  STL.64 [R1+0x420], R20 ;  /* 0x0004201401007387 */ /* 0x0001e80000100a00 */
[----:B------:R-:W-:Y:S01]  /*56d50*/  STL.64 [R1+0x428], R22 ;  /* 0x0004281601007387 */ /* 0x000fe20000100a00 */
[----:B0-----:R-:W-:Y:S02]  /*56d60*/  IMAD.MOV.U32 R21, RZ, RZ, R4 ;  /* 0x000000ffff157224 */ /* 0x001fe400078e0004 */
[----:B------:R-:W-:Y:S02]  /*56d70*/  IMAD.MOV.U32 R20, RZ, RZ, R5 ;  /* 0x000000ffff147224 */ /* 0x000fe400078e0005 */
[----:B------:R-:W3:Y:S04]  /*56d80*/  LDL.LU.64 R4, [R1+0x2430] ;  /* 0x0024300001047983 */ /* 0x000ee80000300a00 */
[----:B------:R0:W-:Y:S04]  /*56d90*/  STL.64 [R1+0x2418], R20 ;  /* 0x0024181401007387 */ /* 0x0001e80000100a00 */
[----:B0-----:R-:W2:Y:S04]  /*56da0*/  LDL.LU R20, [R1+0x3f0] ;  /* 0x0003f00001147983 */ /* 0x001ea80000300800 */
[----:B------:R-:W2:Y:S04]  /*56db0*/  LDL.LU R21, [R1+0x3f4] ;  /* 0x0003f40001157983 */ /* 0x000ea80000300800 */
[----:B------:R-:W2:Y:S04]  /*56dc0*/  LDL.LU R22, [R1+0x3f8] ;  /* 0x0003f80001167983 */ /* 0x000ea80000300800 */
[----:B------:R-:W2:Y:S01]  /*56dd0*/  LDL.LU R23, [R1+0x3fc] ;  /* 0x0003fc0001177983 */ /* 0x000ea20000300800 */
[----:B---3--:R-:W-:-:S15]  /*56de0*/  HMMA.16816.F32 R8, R12, R4, R8 ;  /* 0x000000040c08723c */ /* 0x008fde0000001808 */
[----:B------:R-:W-:-:S08]  /*56df0*/  NOP ;  /* 0x0000000000007918 */ /* 0x000fd00000000000 */
[----:B------:R-:W-:Y:S04]  /*56e00*/  STL.64 [R1+0x410], R8 ;  /* 0x0004100801007387 */ /* 0x000fe80000100a00 */
[----:B------:R0:W-:Y:S04]  /*56e10*/  STL.64 [R1+0x418], R10 ;  /* 0x0004180a01007387 */ /* 0x0001e80000100a00 */
[----:B0-----:R-:W4:Y:S04]  /*56e20*/  LDL.LU.64 R10, [R1+0x2428] ;  /* 0x00242800010a7983 */ /* 0x001f280000300a00 */
[----:B------:R-:W4:Y:S01]  /*56e30*/  LDL.LU.64 R8, [R1+0x2420] ;  /* 0x0024200001087983 */ /* 0x000f220000300a00 */
[----:B------:R-:W-:-:S02]  /*56e40*/  IMAD.MOV.U32 R28, RZ, RZ, R4 ;  /* 0x000000ffff1c7224 */ /* 0x000fc400078e0004 */
[----:B------:R-:W-:Y:S02]  /*56e50*/  IMAD.MOV.U32 R18, RZ, RZ, R5 ;  /* 0x000000ffff127224 */ /* 0x000fe400078e0005 */
[----:B----4-:R-:W-:Y:S01]  /*56e60*/  HMMA.16816.F32 R4, R12, R16, R8 ;  /* 0x000000100c04723c */ /* 0x010fe20000001808 */
[----:B------:R-:W3:-:S15]  /*56e70*/  LDL.LU R8, [R1+0x3c0] ;  /* 0x0003c00001087983 */ /* 0x000ede0000300800 */
[----:B------:R-:W-:-:S07]  /*56e80*/  NOP ;  /* 0x0000000000007918 */ /* 0x000fce0000000000 */
[----:B------:R0:W-:Y:S04]  /*56e90*/  STL.64 [R1+0x400], R4 ;  /* 0x0004000401007387 */ /* 0x0001e80000100a00 */
[----:B------:R1:W-:Y:S04]  /*56ea0*/  STL.64 [R1+0x408], R6 ;  /* 0x0004080601007387 */ /* 0x0003e80000100a00 */
[----:B------:R-:W3:Y:S04]  /*56eb0*/  LDL.LU R9, [R1+0x3c4] ;  /* 0x0003c40001097983 */ /* 0x000ee80000300800 */
[----:B------:R-:W3:Y:S04]  /*56ec0*/  LDL.LU R10, [R1+0x3c8] ;  /* 0x0003c800010a7983 */ /* 0x000ee80000300800 */
[----:B------:R-:W3:Y:S04]  /*56ed0*/  LDL.LU R11, [R1+0x3cc] ;  /* 0x0003cc00010b7983 */ /* 0x000ee80000300800 */
[----:B0-----:R-:W4:Y:S04]  /*56ee0*/  LDL.LU R4, [R1+0x3e0] ;  /* 0x0003e00001047983 */ /* 0x001f280000300800 */
[----:B------:R-:W4:Y:S04]  /*56ef0*/  LDL.LU R5, [R1+0x3e4] ;  /* 0x0003e40001057983 */ /* 0x000f280000300800 */
[----:B-1----:R-:W4:Y:S04]  /*56f00*/  LDL.LU R6, [R1+0x3e8] ;  /* 0x0003e80001067983 */ /* 0x002f280000300800 */
[----:B------:R-:W4:Y:S04]  /*56f10*/  LDL.LU R7, [R1+0x3ec] ;  /* 0x0003ec0001077983 */ /* 0x000f280000300800 */
[----:B------:R0:W-:Y:S04]  /*56f20*/  STL.64 [R1+0x20c8], R16 ;  /* 0x0020c81001007387 */ /* 0x0001e80000100a00 */
[----:B0-----:R-:W2:Y:S04]  /*56f30*/  LDL R17, [R1+0x5ec] ;  /* 0x0005ec0001117983 */ /* 0x001ea80000100800 */
[----:B------:R-:W-:Y:S04]  /*56f40*/  STL.64 [R1+0x23a8], R18 ;  /* 0x0023a81201007387 */ /* 0x000fe80000100a00 */
[----:B--2---:R0:W-:Y:S04]  /*56f50*/  STL [R1+0x23a0], R17 ;  /* 0x0023a01101007387 */ /* 0x0041e80000100800 */
[----:B------:R-:W2:Y:S04]  /*56f60*/  LDL.LU R16, [R1+0x380] ;  /* 0x0003800001107983 */ /* 0x000ea80000300800 */
[----:B0-----:R-:W2:Y:S04]  /*56f70*/  LDL.LU R17, [R1+0x384] ;  /* 0x0003840001117983 */ /* 0x001ea80000300800 */
[----:B------:R-:W3:Y:S04]  /*56f80*/  LDL.LU R18, [R1+0x388] ;  /* 0x0003880001127983 */ /* 0x000ee80000300800 */
[----:B------:R-:W3:Y:S01]  /*56f90*/  LDL.LU R19, [R1+0x38c] ;  /* 0x00038c0001137983 */ /* 0x000ee20000300800 */
[----:B------:R-:W-:Y:S03]  /*56fa0*/  HMMA.16816.F32 R20, R12, R24, R20 ;  /* 0x000000180c14723c */ /* 0x000fe60000001814 */
[----:B---3--:R-:W-:Y:S04]  /*56fb0*/  STL.64 [R1+0x23b8], R18 ;  /* 0x0023b81201007387 */ /* 0x008fe80000100a00 */
[----:B--2---:R0:W-:Y:S04]  /*56fc0*/  STL.64 [R1+0x23b0], R16 ;  /* 0x0023b01001007387 */ /* 0x0041e80000100a00 */
[----:B0-----:R-:W2:Y:S04]  /*56fd0*/  LDL.LU R16, [R1+0x1c0] ;  /* 0x0001c00001107983 */ /* 0x001ea80000300800 */
[----:B------:R-:W2:Y:S04]  /*56fe0*/  LDL.LU R17, [R1+0x1c4] ;  /* 0x0001c40001117983 */ /* 0x000ea80000300800 */
[----:B--2---:R0:W-:Y:S04]  /*56ff0*/  STL.64 [R1+0x23d0], R16 ;  /* 0x0023d01001007387 */ /* 0x0041e80000100a00 */
[----:B0-----:R-:W2:Y:S04]  /*57000*/  LDL.LU R16, [R1+0x1d0] ;  /* 0x0001d00001107983 */ /* 0x001ea80000300800 */
[----:B------:R-:W2:Y:S04]  /*57010*/  LDL.LU R17, [R1+0x1d4] ;  /* 0x0001d40001117983 */ /* 0x000ea80000300800 */
[----:B------:R0:W-:Y:S04]  /*57020*/  STL.64 [R1+0x3f0], R20 ;  /* 0x0003f01401007387 */ /* 0x0001e80000100a00 */
[----:B------:R1:W-:Y:S04]  /*57030*/  STL.64 [R1+0x3f8], R22 ;  /* 0x0003f81601007387 */ /* 0x0003e80000100a00 */
[----:B0-----:R-:W3:Y:S01]  /*57040*/  LDL.LU.64 R20, [R1+0x2418] ;  /* 0x0024180001147983 */ /* 0x001ee20000300a00 */
[----:B-1----:R-:W-:-:S02]  /*57050*/  IMAD.MOV.U32 R23, RZ, RZ, R24 ;  /* 0x000000ffff177224 */ /* 0x002fc400078e0018 */
[----:B------:R-:W-:Y:S01]  /*57060*/  IMAD.MOV.U32 R22, RZ, RZ, R25 ;  /* 0x000000ffff167224 */ /* 0x000fe200078e0019 */
[----:B------:R-:W2:Y:S04]  /*57070*/  LDL.LU.64 R26, [R1+0x2410] ;  /* 0x00241000011a7983 */ /* 0x000ea80000300a00 */
[----:B------:R-:W4:Y:S04]  /*57080*/  LDL.LU.64 R24, [R1+0x2408] ;  /* 0x0024080001187983 */ /* 0x000f280000300a00 */
[----:B------:R-:W-:Y:S04]  /*57090*/  STL.64 [R1+0x23c8], R22 ;  /* 0x0023c81601007387 */ /* 0x000fe80000100a00 */
[----:B---3--:R0:W-:Y:S04]  /*570a0*/  STL.64 [R1+0x23c0], R20 ;  /* 0x0023c01401007387 */ /* 0x0081e80000100a00 */
[----:B0-----:R-:W3:Y:S04]  /*570b0*/  LDL.LU R20, [R1+0x390] ;  /* 0x0003900001147983 */ /* 0x001ee80000300800 */
[----:B------:R-:W3:Y:S04]  /*570c0*/  LDL.LU R21, [R1+0x394] ;  /* 0x0003940001157983 */ /* 0x000ee80000300800 */
[----:B------:R-:W2:Y:S04]  /*570d0*/  LDL.LU R22, [R1+0x398] ;  /* 0x0003980001167983 */ /* 0x000ea80000300800 */
[----:B------:R-:W2:Y:S01]  /*570e0*/  LDL.LU R23, [R1+0x39c] ;  /* 0x00039c0001177983 */ /* 0x000ea20000300800 */
[C---:B----4-:R-:W-:Y:S03]  /*570f0*/  HMMA.16816.F32 R4, R12.reuse, R24, R4 ;  /* 0x000000180c04723c */ /* 0x050fe60000001804 */
[----:B--2---:R-:W-:Y:S04]  /*57100*/  STL.64 [R1+0x23e0], R22 ;  /* 0x0023e01601007387 */ /* 0x004fe80000100a00 */
[----:B---3--:R0:W-:Y:S04]  /*57110*/  STL.64 [R1+0x23d8], R20 ;  /* 0x0023d81401007387 */ /* 0x0081e80000100a00 */
[----:B0-----:R-:W2:Y:S04]  /*57120*/  LDL.LU R20, [R1+0x5f0] ;  /* 0x0005f00001147983 */ /* 0x001ea80000300800 */
[----:B------:R-:W2:Y:S04]  /*57130*/  LDL.LU R21, [R1+0x5f4] ;  /* 0x0005f40001157983 */ /* 0x000ea80000300800 */
[----:B------:R-:W2:Y:S04]  /*57140*/  LDL.LU R22, [R1+0x5f8] ;  /* 0x0005f80001167983 */ /* 0x000ea80000300800 */
[----:B------:R-:W2:Y:S04]  /*57150*/  LDL.LU R23, [R1+0x5fc] ;  /* 0x0005fc0001177983 */ /* 0x000ea80000300800 */
[----:B------:R-:W-:Y:S04]  /*57160*/  STL.64 [R1+0x3e0], R4 ;  /* 0x0003e00401007387 */ /* 0x000fe80000100a00 */
[----:B------:R0:W-:Y:S04]  /*57170*/  STL.64 [R1+0x3e8], R6 ;  /* 0x0003e80601007387 */ /* 0x0001e80000100a00 */
[----:B0-----:R-:W3:Y:S04]  /*57180*/  LDL.LU.64 R6, [R1+0x2400] ;  /* 0x0024000001067983 */ /* 0x001ee80000300a00 */
[----:B------:R-:W4:Y:S04]  /*57190*/  LDL.LU.64 R4, [R1+0x23f8] ;  /* 0x0023f80001047983 */ /* 0x000f280000300a00 */
[----:B------:R-:W-:Y:S04]  /*571a0*/  STL.64 [R1+0x20c0], R26 ;  /* 0x0020c01a01007387 */ /* 0x000fe80000100a00 */
[----:B------:R0:W-:Y:S04]  /*571b0*/  STL.64 [R1+0x20b8], R24 ;  /* 0x0020b81801007387 */ /* 0x0001e80000100a00 */
[----:B0-----:R-:W2:Y:S04]  /*571c0*/  LDL.LU R24, [R1+0x1a0] ;  /* 0x0001a00001187983 */ /* 0x001ea80000300800 */
[----:B------:R-:W2:Y:S01]  /*571d0*/  LDL.LU R25, [R1+0x1a4] ;  /* 0x0001a40001197983 */ /* 0x000ea20000300800 */
[----:B----4-:R-:W-:Y:S03]  /*571e0*/  HMMA.16816.F32 R12, R12, R4, R8 ;  /* 0x000000040c0c723c */ /* 0x010fe60000001808 */
[----:B------:R-:W2:Y:S04]  /*571f0*/  LDL.LU.64 R10, [R1+0x23f0] ;  /* 0x0023f000010a7983 */ /* 0x000ea80000300a00 */
[----:B------:R-:W2:-:S15]  /*57200*/  LDL.LU.64 R8, [R1+0x23e8] ;  /* 0x0023e80001087983 */ /* 0x000e9e0000300a00 */
[----:B------:R-:W-:-:S01]  /*57210*/  NOP ;  /* 0x0000000000007918 */ /* 0x000fc20000000000 */
[----:B------:R0:W-:Y:S04]  /*57220*/  STL.64 [R1+0x3c0], R12 ;  /* 0x0003c00c01007387 */ /* 0x0001e80000100a00 */
[----:B------:R1:W-:Y:S04]  /*57230*/  STL.64 [R1+0x3c8], R14 ;  /* 0x0003c80e01007387 */ /* 0x0003e80000100a00 */
[----:B0-----:R-:W4:Y:S04]  /*57240*/  LDL.LU R12, [R1+0x370] ;  /* 0x00037000010c7983 */ /* 0x001f280000300800 */
[----:B------:R-:W4:Y:S04]  /*57250*/  LDL.LU R13, [R1+0x374] ;  /* 0x00037400010d7983 */ /* 0x000f280000300800 */
[----:B-1----:R-:W4:Y:S04]  /*57260*/  LDL.LU R14, [R1+0x378] ;  /* 0x00037800010e7983 */ /* 0x002f280000300800 */
[----:B------:R-:W4:Y:S04]  /*57270*/  LDL.LU R15, [R1+0x37c] ;  /* 0x00037c00010f7983 */ /* 0x000f280000300800 */
[----:B---3--:R-:W-:Y:S04]  /*57280*/  STL.64 [R1+0x20d8], R6 ;  /* 0x0020d80601007387 */ /* 0x008fe80000100a00 */
[----:B------:R-:W-:Y:S01]  /*57290*/  STL.64 [R1+0x20d0], R4 ;  /* 0x0020d00401007387 */ /* 0x000fe20000100a00 */
[----:B--2---:R-:W-:Y:S03]  /*572a0*/  HMMA.16816.F32 R16, R8, R16, R20 ;  /* 0x000000100810723c */ /* 0x004fe60000001814 */
[----:B------:R-:W2:Y:S04]  /*572b0*/  LDL.LU.64 R22, [R1+0x23e0] ;  /* 0x0023e00001167983 */ /* 0x000ea80000300a00 */
[----:B------:R-:W2:-:S15]  /*572c0*/  LDL.LU.64 R20, [R1+0x23d8] ;  /* 0x0023d80001147983 */ /* 0x000e9e0000300a00 */
[----:B------:R-:W-:-:S01]  /*572d0*/  NOP ;  /* 0x0000000000007918 */ /* 0x000fc20000000000 */
[----:B------:R0:W-:Y:S04]  /*572e0*/  STL.64 [R1+0x3b0], R16 ;  /* 0x0003b01001007387 */ /* 0x0001e80000100a00 */
[----:B0-----:R-:W2:Y:S01]  /*572f0*/  LDL.LU.64 R16, [R1+0x23d0] ;  /* 0x0023d00001107983 */ /* 0x001ea20000300a00 */
[----:B------:R-:W-:Y:S02]  /*57300*/  IMAD.MOV.U32 R4, RZ, RZ, R2 ;  /* 0x000000ffff047224 */ /* 0x000fe400078e0002 */
[----:B------:R-:W-:Y:S02]  /*57310*/  IMAD.MOV.U32 R5, RZ, RZ, R0 ;  /* 0x000000ffff057224 */ /* 0x000fe400078e0000 */
[----:B------:R-:W-:Y:S02]  /*57320*/  IMAD.MOV.U32 R2, RZ, RZ, R18 ;  /* 0x000000ffff027224 */ /* 0x000fe400078e0012 */
[----:B------:R-:W-:-:S05]  /*57330*/  IMAD.MOV.U32 R0, RZ, RZ, R19 ;  /* 0x000000ffff007224 */ /* 0x000fca00078e0013 */
[----:B------:R-:W-:Y:S04]  /*57340*/  STL [R1+0x1e8c], R0 ;  /* 0x001e8c0001007387 */ /* 0x000fe80000100800 */
[----:B------:R-:W-:Y:S01]  /*57350*/  STL [R1+0x1e88], R2 ;  /* 0x001e880201007387 */ /* 0x000fe20000100800 */
[----:B--2---:R-:W-:Y:S03]  /*57360*/  HMMA.16816.F32 R16, R8, R16, R20 ;  /* 0x000000100810723c */ /* 0x004fe60000001814 */
[----:B------:R-:W2:Y:S04]  /*57370*/  LDL.LU.64 R22, [R1+0x23c8] ;  /* 0x0023c80001167983 */ /* 0x000ea80000300a00 */
[----:B------:R-:W3:-:S15]  /*57380*/  LDL.LU.64 R20, [R1+0x23c0] ;  /* 0x0023c00001147983 */ /* 0x000ede0000300a00 */
[----:B------:R-:W-:-:S01]  /*57390*/  NOP ;  /* 0x0000000000007918 */ /* 0x000fc20000000000 */
[----:B------:R-:W-:Y:S04]  /*573a0*/  STL.64 [R1+0x3a0], R16 ;  /* 0x0003a01001007387 */ /* 0x000fe80000100a00 */
[----:B------:R0:W-:Y:S04]  /*573b0*/  STL.64 [R1+0x3a8], R18 ;  /* 0x0003a81201007387 */ /* 0x0001e80000100a00 */
[----:B0-----:R-:W4:Y:S04]  /*573c0*/  LDL.LU.64 R18, [R1+0x23b8] ;  /* 0x0023b80001127983 */ /* 0x001f280000300a00 */
[----:B------:R-:W4:Y:S02]  /*573d0*/  LDL.LU.64 R16, [R1+0x23b0] ;  /* 0x0023b00001107983 */ /* 0x000f240000300a00 */
[----:B----4-:R-:W-:Y:S02]  /*573e0*/  HMMA.16816.F32 R4, R8, R4, R16 ;  /* 0x000000040804723c */ /* 0x010fe40000001810 */
[----:B------:R-:W4:Y:S04]  /*573f0*/  LDL.LU.64 R18, [R1+0x23a8] ;  /* 0x0023a80001127983 */ /* 0x000f280000300a00 */
[----:B------:R-:W2:-:S15]  /*57400*/  LDL.LU R17, [R1+0x23a0] ;  /* 0x0023a00001117983 */ /* 0x000e9e0000300800 */
[----:B------:R-:W-:-:S02]  /*57410*/  NOP ;  /* 0x0000000000007918 */ /* 0x000fc40000000000 */
[----:B------:R0:W-:Y:S01]  /*57420*/  STL.64 [R1+0x390], R4 ;  /* 0x0003900401007387 */ /* 0x0001e20000100a00 */
[----:B------:R-:W-:Y:S02]  /*57430*/  IMAD.MOV.U32 R0, RZ, RZ, R6 ;  /* 0x000000ffff007224 */ /* 0x000fe400078e0006 */
[----:B------:R-:W-:Y:S02]  /*57440*/  IMAD.MOV.U32 R2, RZ, RZ, R7 ;  /* 0x000000ffff027224 */ /* 0x000fe400078e0007 */
[----:B0-----:R-:W-:Y:S01]  /*57450*/  HMMA.16816.F32 R4, R8, R24, R12 ;  /* 0x000000180804723c */ /* 0x001fe2000000180c */
[----:B------:R-:W3:-:S15]  /*57460*/  LDL.LU R24, [R1+0x1e0] ;  /* 0x0001e00001187983 */ /* 0x000ede0000300800 */
[----:B------:R-:W-:-:S07]  /*57470*/  NOP ;  /* 0x0000000000007918 */ /* 0x000fce0000000000 */
[----:B------:R-:W-:Y:S04]  /*57480*/  STL.64 [R1+0x380], R4 ;  /* 0x0003800401007387 */ /* 0x000fe80000100a00 */
[----:B------:R-:W-:Y:S04]  /*57490*/  STL.64 [R1+0x388], R6 ;  /* 0x0003880601007387 */ /* 0x000fe80000100a00 */
[----:B------:R-:W3:Y:S04]  /*574a0*/  LDL.LU R25, [R1+0x1e4] ;  /* 0x0001e40001197983 */ /* 0x000ee80000300800 */
[----:B------:R-:W3:Y:S04]  /*574b0*/  LDL.LU R26, [R1+0x1e8] ;  /* 0x0001e800011a7983 */ /* 0x000ee80000300800 */
[----:B------:R-:W3:Y:S01]  /*574c0*/  LDL.LU R27, [R1+0x1ec] ;  /* 0x0001ec00011b7983 */ /* 0x000ee20000300800 */
[----:B------:R-:W-:-:S03]  /*574d0*/  IMAD.MOV.U32 R16, RZ, RZ, R28 ;  /* 0x000000ffff107224 */ /* 0x000fc600078e001c */
[----:B--2---:R4:W0:Y:S02]  /*574e0*/  LDSM.16.MT88.4 R12, [R17+UR5+0x10c00] ;  /* 0x010c0005110c783b */ /* 0x0048240008004200 */
[----:B----4-:R-:W-:Y:S02]  /*574f0*/  IMAD.MOV.U32 R17, RZ, RZ, R18 ;  /* 0x000000ffff117224 */ /* 0x010fe400078e0012 */
[----:B---3--:R-:W-:Y:S04]  /*57500*/  STL.64 [R1+0x20e8], R26 ;  /* 0x0020e81a01007387 */ /* 0x008fe80000100a00 */
[----:B------:R1:W-:Y:S04]  /*57510*/  STL.64 [R1+0x20e0], R24 ;  /* 0x0020e01801007387 */ /* 0x0003e80000100a00 */
[----:B------:R-:W2:Y:S04]  /*57520*/  LDL.LU R28, [R1+0x239c] ;  /* 0x00239c00011c7983 */ /* 0x000ea80000300800 */
[----:B------:R-:W3:Y:S04]  /*57530*/  LDL.LU R18, [R1+0x2398] ;  /* 0x0023980001127983 */ /* 0x000ee80000300800 */
[----:B------:R-:W-:Y:S04]  /*57540*/  STL.64 [R1+0x20f0], R16 ;  /* 0x0020f01001007387 */ /* 0x000fe80000100a00 */
[----:B------:R-:W4:Y:S04]  /*57550*/  LDL.LU R4, [R1+0x1f0] ;  /* 0x0001f00001047983 */ /* 0x000f280000300800 */
        /* <DEDUP_REMOVED lines=9> */
[----:B------:R0:W-:Y:S01]  /*575f0*/  STL.64 [R1+0x2108], R24 ;  /* 0x0021081801007387 */ /* 0x0001e20000100a00 */
[----:B-1----:R-:W-:-:S02]  /*57600*/  IMAD.MOV.U32 R4, RZ, RZ, R19 ;  /* 0x000000ffff047224 */ /* 0x002fc400078e0013 */
[----:B------:R-:W-:Y:S01]  /*57610*/  IMAD.MOV.U32 R5, RZ, RZ, R3 ;  /* 0x000000ffff057224 */ /* 0x000fe200078e0003 */
[----:B------:R-:W4:Y:S04]  /*57620*/  LDL.LU R19, [R1+0x238c] ;  /* 0x00238c0001137983 */ /* 0x000f280000300800 */
        /* <DEDUP_REMOVED lines=31> */
[----:B---3--:R-:W-:Y:S04]  /*57820*/  STL.64 [R1+0x2148], R24 ;  /* 0x0021481801007387 */ /* 0x008fe80000100a00 */
[----:B------:R-:W2:Y:S04]  /*57830*/  LDL.LU R19, [R1+0x2374] ;  /* 0x0023740001137983 */ /* 0x000ea80000300800 */
[----:B------:R-:W3:Y:S04]  /*57840*/  LDL.LU R20, [R1+0x2370] ;  /* 0x0023700001147983 */ /* 0x000ee80000300800 */
[----:B------:R0:W-:Y:S02]  /*57850*/  STL.64 [R1+0x2158], R4 ;  /* 0x0021580401007387 */ /* 0x0001e40000100a00 */
[----:B0-----:R-:W-:-:S02]  /*57860*/  IMAD.MOV.U32 R4, RZ, RZ, R28 ;  /* 0x000000ffff047224 */ /* 0x001fc400078e001c */
[----:B------:R-:W-:Y:S01]  /*57870*/  IMAD.MOV.U32 R5, RZ, RZ, R3 ;  /* 0x000000ffff057224 */ /* 0x000fe200078e0003 */
[----:B------:R-:W3:Y:S04]  /*57880*/  LDL.LU R28, [R1+0x236c] ;  /* 0x00236c00011c7983 */ /* 0x000ee80000300800 */
[----:B------:R-:W3:Y:S04]  /*57890*/  LDL.LU R3, [R1+0x2368] ;  /* 0x0023680001037983 */ /* 0x000ee80000300800 */
[----:B------:R0:W-:Y:S04]  /*578a0*/  STL.64 [R1+0x2170], R4 ;  /* 0x0021700401007387 */ /* 0x0001e80000100a00 */
[----:B------:R-:W4:Y:S04]  /*578b0*/  LDL.LU R24, [R1+0x240] ;  /* 0x0002400001187983 */ /* 0x000f280000300800 */
[----:B------:R-:W4:Y:S04]  /*578c0*/  LDL.LU R25, [R1+0x244] ;  /* 0x0002440001197983 */ /* 0x000f280000300800 */
[----:B------:R-:W2:Y:S04]  /*578d0*/  LDL.LU R26, [R1+0x248] ;  /* 0x00024800011a7983 */ /* 0x000ea80000300800 */
[----:B------:R-:W2:Y:S01]  /*578e0*/  LDL.LU R27, [R1+0x24c] ;  /* 0x00024c00011b7983 */ /* 0x000ea20000300800 */
[----:B0-----:R-:W-:-:S02]  /*578f0*/  IMAD.MOV.U32 R4, RZ, RZ, R21 ;  /* 0x000000ffff047224 */ /* 0x001fc400078e0015 */
[----:B------:R-:W-:Y:S01]  /*57900*/  IMAD.MOV.U32 R5, RZ, RZ, R29 ;  /* 0x000000ffff057224 */ /* 0x000fe200078e001d */
[----:B------:R-:W3:Y:S04]  /*57910*/  LDL.LU R21, [R1+0x2364] ;  /* 0x0023640001157983 */ /* 0x000ee80000300800 */
[----:B------:R-:W3:Y:S04]  /*57920*/  LDL.LU R29, [R1+0x2360] ;  /* 0x00236000011d7983 */ /* 0x000ee80000300800 */
[----:B------:R-:W-:Y:S04]  /*57930*/  STL.64 [R1+0x2188], R4 ;  /* 0x0021880401007387 */ /* 0x000fe80000100a00 */
[----:B--2---:R-:W-:Y:S04]  /*57940*/  STL.64 [R1+0x2168], R26 ;  /* 0x0021681a01007387 */ /* 0x004fe80000100a00 */
[----:B----4-:R0:W-:Y:S04]  /*57950*/  STL.64 [R1+0x2160], R24 ;  /* 0x0021601801007387 */ /* 0x0101e80000100a00 */
[----:B0-----:R-:W2:Y:S04]  /*57960*/  LDL.LU R24, [R1+0x250] ;  /* 0x0002500001187983 */ /* 0x001ea80000300800 */
[----:B------:R-:W2:Y:S04]  /*57970*/  LDL.LU R25, [R1+0x254] ;  /* 0x0002540001197983 */ /* 0x000ea80000300800 */
[----:B------:R-:W4:Y:S04]  /*57980*/  LDL.LU R26, [R1+0x258] ;  /* 0x00025800011a7983 */ /* 0x000f280000300800 */
[----:B------:R-:W4:Y:S01]  /*57990*/  LDL.LU R27, [R1+0x25c] ;  /* 0x00025c00011b7983 */ /* 0x000f220000300800 */
[----:B------:R-:W-:-:S02]  /*579a0*/  IMAD.MOV.U32 R4, RZ, RZ, R19 ;  /* 0x000000ffff047224 */ /* 0x000fc400078e0013 */
[----:B------:R-:W-:Y:S01]  /*579b0*/  IMAD.MOV.U32 R5, RZ, RZ, R18 ;  /* 0x000000ffff057224 */ /* 0x000fe200078e0012 */
[----:B------:R-:W3:Y:S04]  /*579c0*/  LDL.LU R19, [R1+0x235c] ;  /* 0x00235c0001137983 */ /* 0x000ee80000300800 */
[----:B------:R-:W3:Y:S04]  /*579d0*/  LDL.LU R18, [R1+0x2358] ;  /* 0x0023580001127983 */ /* 0x000ee80000300800 */
[----:B------:R-:W-:Y:S04]  /*579e0*/  STL.64 [R1+0x21a0], R4 ;  /* 0x0021a00401007387 */ /* 0x000fe80000100a00 */
[----:B----4-:R-:W-:Y:S04]  /*579f0*/  STL.64 [R1+0x2180], R26 ;  /* 0x0021801a01007387 */ /* 0x010fe80000100a00 */
[----:B--2---:R0:W-:Y:S04]  /*57a00*/  STL.64 [R1+0x2178], R24 ;  /* 0x0021781801007387 */ /* 0x0041e80000100a00 */
[----:B0-----:R-:W2:Y:S04]  /*57a10*/  LDL.LU R24, [R1+0x260] ;  /* 0x0002600001187983 */ /* 0x001ea80000300800 */
[----:B------:R-:W2:Y:S04]  /*57a20*/  LDL.LU R25, [R1+0x264] ;  /* 0x0002640001197983 */ /* 0x000ea80000300800 */
[----:B------:R-:W4:Y:S04]  /*57a30*/  LDL.LU R26, [R1+0x268] ;  /* 0x00026800011a7983 */ /* 0x000f280000300800 */
[----:B------:R-:W4:Y:S01]  /*57a40*/  LDL.LU R27, [R1+0x26c] ;  /* 0x00026c00011b7983 */ /* 0x000f220000300800 */
[----:B---3--:R-:W-:-:S02]  /*57a50*/  IMAD.MOV.U32 R4, RZ, RZ, R28 ;  /* 0x000000ffff047224 */ /* 0x008fc400078e001c */
        /* <DEDUP_REMOVED lines=23> */
[----:B------:R-:W2:Y:S04]  /*57bd0*/  LDL.LU R19, [R1+0x2344] ;  /* 0x0023440001137983 */ /* 0x000ea80000300800 */
[----:B------:R-:W2:Y:S04]  /*57be0*/  LDL.LU R29, [R1+0x2340] ;  /* 0x00234000011d7983 */ /* 0x000ea80000300800 */
[----:B------:R3:W-:Y:S02]  /*57bf0*/  STL.64 [R1+0x21e8], R4 ;  /* 0x0021e80401007387 */ /* 0x0007e40000100a00 */
[----:B---3--:R-:W-:-:S02]  /*57c00*/  IMAD.MOV.U32 R4, RZ, RZ, R28 ;  /* 0x000000ffff047224 */ /* 0x008fc400078e001c */
[----:B------:R-:W-:Y:S01]  /*57c10*/  IMAD.MOV.U32 R5, RZ, RZ, R18 ;  /* 0x000000ffff057224 */ /* 0x000fe200078e0012 */
[----:B------:R-:W3:Y:S04]  /*57c20*/  LDL.LU R28, [R1+0x233c] ;  /* 0x00233c00011c7983 */ /* 0x000ee80000300800 */
[----:B------:R-:W3:Y:S04]  /*57c30*/  LDL.LU R18, [R1+0x2338] ;  /* 0x0023380001127983 */ /* 0x000ee80000300800 */
[----:B------:R0:W-:Y:S02]  /*57c40*/  STL.64 [R1+0x2200], R4 ;  /* 0x0022000401007387 */ /* 0x0001e40000100a00 */
[----:B0-----:R-:W-:-:S02]  /*57c50*/  IMAD.MOV.U32 R4, RZ, RZ, R21 ;  /* 0x000000ffff047224 */ /* 0x001fc400078e0015 */
[----:B------:R-:W-:Y:S01]  /*57c60*/  IMAD.MOV.U32 R5, RZ, RZ, R20 ;  /* 0x000000ffff057224 */ /* 0x000fe200078e0014 */
[----:B----4-:R-:W-:Y:S04]  /*57c70*/  STL.64 [R1+0x21c8], R26 ;  /* 0x0021c81a01007387 */ /* 0x010fe80000100a00 */
[----:B--2---:R0:W-:Y:S04]  /*57c80*/  STL.64 [R1+0x21c0], R24 ;  /* 0x0021c01801007387 */ /* 0x0041e80000100a00 */
[----:B0-----:R-:W2:Y:S04]  /*57c90*/  LDL.LU R24, [R1+0x290] ;  /* 0x0002900001187983 */ /* 0x001ea80000300800 */
[----:B------:R-:W2:Y:S04]  /*57ca0*/  LDL.LU R25, [R1+0x294] ;  /* 0x0002940001197983 */ /* 0x000ea80000300800 */
[----:B------:R-:W4:Y:S04]  /*57cb0*/  LDL.LU R26, [R1+0x298] ;  /* 0x00029800011a7983 */ /* 0x000f280000300800 */
[----:B------:R-:W4:Y:S04]  /*57cc0*/  LDL.LU R27, [R1+0x29c] ;  /* 0x00029c00011b7983 */ /* 0x000f280000300800 */
[----:B------:R0:W-:Y:S04]  /*57cd0*/  STL.64 [R1+0x2218], R4 ;  /* 0x0022180401007387 */ /* 0x0001e80000100a00 */
[----:B0-----:R-:W3:Y:S04]  /*57ce0*/  LDL.LU R4, [R1+0x2d0] ;  /* 0x0002d00001047983 */ /* 0x001ee80000300800 */
[----:B------:R-:W3:Y:S04]  /*57cf0*/  LDL.LU R5, [R1+0x2d4] ;  /* 0x0002d40001057983 */ /* 0x000ee80000300800 */
[----:B------:R-:W2:Y:S04]  /*57d00*/  LDL.LU R6, [R1+0x2d8] ;  /* 0x0002d80001067983 */ /* 0x000ea80000300800 */
[----:B------:R-:W2:Y:S01]  /*57d10*/  LDL.LU R7, [R1+0x2dc] ;  /* 0x0002dc0001077983 */ /* 0x000ea20000300800 */
[----:B------:R-:W-:-:S02]  /*57d20*/  IMAD.MOV.U32 R20, RZ, RZ, R19 ;  /* 0x000000ffff147224 */ /* 0x000fc400078e0013 */
        /* <DEDUP_REMOVED lines=55> */
[----:B------:R-:W3:Y:S04]  /*580a0*/  LDL.LU R4, [R1+0x320] ;  /* 0x0003200001047983 */ /* 0x000ee80000300800 */
[----:B------:R-:W3:Y:S04]  /*580b0*/  LDL.LU R5, [R1+0x324] ;  /* 0x0003240001057983 */ /* 0x000ee80000300800 */
[----:B------:R-:W3:Y:S04]  /*580c0*/  LDL.LU R6, [R1+0x328] ;  /* 0x0003280001067983 */ /* 0x000ee80000300800 */
[----:B------:R-:W3:Y:S01]  /*580d0*/  LDL.LU R7, [R1+0x32c] ;  /* 0x00032c0001077983 */ /* 0x000ee20000300800 */
[----:B----4-:R-:W-:-:S02]  /*580e0*/  IMAD.MOV.U32 R21, RZ, RZ, R3 ;  /* 0x000000ffff157224 */ /* 0x010fc400078e0003 */
[----:B--2---:R-:W-:Y:S02]  /*580f0*/  IMAD.MOV.U32 R20, RZ, RZ, R19 ;  /* 0x000000ffff147224 */ /* 0x004fe400078e0013 */
[----:B------:R-:W2:Y:S04]  /*58100*/  LDL.LU R19, [R1+0x2304] ;  /* 0x0023040001137983 */ /* 0x000ea80000300800 */
[----:B------:R-:W4:Y:S04]  /*58110*/  LDL.LU R3, [R1+0x2300] ;  /* 0x0023000001037983 */ /* 0x000f280000300800 */
[----:B------:R-:W-:Y:S04]  /*58120*/  STL.64 [R1+0x22c8], R20 ;  /* 0x0022c81401007387 */ /* 0x000fe80000100a00 */
[----:B---3--:R-:W-:Y:S04]  /*58130*/  STL.64 [R1+0x22a8], R6 ;  /* 0x0022a80601007387 */ /* 0x008fe80000100a00 */
[----:B------:R0:W-:Y:S04]  /*58140*/  STL.64 [R1+0x22a0], R4 ;  /* 0x0022a00401007387 */ /* 0x0001e80000100a00 */
[----:B0-----:R-:W3:Y:S04]  /*58150*/  LDL.LU R4, [R1+0x330] ;  /* 0x0003300001047983 */ /* 0x001ee80000300800 */
[----:B------:R-:W3:Y:S04]  /*58160*/  LDL.LU R5, [R1+0x334] ;  /* 0x0003340001057983 */ /* 0x000ee80000300800 */
[----:B------:R-:W2:Y:S04]  /*58170*/  LDL.LU R6, [R1+0x338] ;  /* 0x0003380001067983 */ /* 0x000ea80000300800 */
[----:B------:R-:W2:Y:S01]  /*58180*/  LDL.LU R7, [R1+0x33c] ;  /* 0x00033c0001077983 */ /* 0x000ea20000300800 */
[----:B------:R-:W-:-:S02]  /*58190*/  IMAD.MOV.U32 R20, RZ, RZ, R28 ;  /* 0x000000ffff147224 */ /* 0x000fc400078e001c */
[----:B------:R-:W-:Y:S01]  /*581a0*/  IMAD.MOV.U32 R21, RZ, RZ, R29 ;  /* 0x000000ffff157224 */ /* 0x000fe200078e001d */
[----:B------:R-:W4:Y:S04]  /*581b0*/  LDL.LU R28, [R1+0x22fc] ;  /* 0x0022fc00011c7983 */ /* 0x000f280000300800 */
[----:B------:R-:W4:Y:S04]  /*581c0*/  LDL.LU R29, [R1+0x22f8] ;  /* 0x0022f800011d7983 */ /* 0x000f280000300800 */
[----:B------:R-:W-:Y:S04]  /*581d0*/  STL.64 [R1+0x22e0], R20 ;  /* 0x0022e01401007387 */ /* 0x000fe80000100a00 */
[----:B--2---:R-:W-:Y:S04]  /*581e0*/  STL.64 [R1+0x22c0], R6 ;  /* 0x0022c00601007387 */ /* 0x004fe80000100a00 */
[----:B---3--:R0:W-:Y:S04]  /*581f0*/  STL.64 [R1+0x22b8], R4 ;  /* 0x0022b80401007387 */ /* 0x0081e80000100a00 */
[----:B0-----:R-:W2:Y:S04]  /*58200*/  LDL.LU R4, [R1+0x340] ;  /* 0x0003400001047983 */ /* 0x001ea80000300800 */
[----:B------:R-:W2:Y:S04]  /*58210*/  LDL.LU R5, [R1+0x344] ;  /* 0x0003440001057983 */ /* 0x000ea80000300800 */
[----:B------:R-:W3:Y:S04]  /*58220*/  LDL.LU R6, [R1+0x348] ;  /* 0x0003480001067983 */ /* 0x000ee80000300800 */
[----:B------:R-:W3:Y:S04]  /*58230*/  LDL.LU R7, [R1+0x34c] ;  /* 0x00034c0001077983 */ /* 0x000ee80000300800 */
[----:B---3--:R-:W-:Y:S04]  /*58240*/  STL.64 [R1+0x22d8], R6 ;  /* 0x0022d80601007387 */ /* 0x008fe80000100a00 */
[----:B--2---:R0:W-:Y:S04]  /*58250*/  STL.64 [R1+0x22d0], R4 ;  /* 0x0022d00401007387 */ /* 0x0041e80000100a00 */
        /* <DEDUP_REMOVED lines=8> */
[----:B------:R-:W2:Y:S04]  /*582e0*/  LDL.LU R6, [R1+0x368] ;  /* 0x0003680001067983 */ /* 0x000ea80000300800 */
[----:B------:R-:W2:Y:S04]  /*582f0*/  LDL.LU R7, [R1+0x36c] ;  /* 0x00036c0001077983 */ /* 0x000ea80000300800 */
[----:B------:R-:W-:Y:S04]  /*58300*/  STL.64 [R1+0x21e0], R26 ;  /* 0x0021e01a01007387 */ /* 0x000fe80000100a00 */
        /* <DEDUP_REMOVED lines=19> */
[----:B------:R-:W4:Y:S04]  /*58440*/  LDL.LU R16, [R1+0x200] ;  /* 0x0002000001107983 */ /* 0x000f280000300800 */
[----:B------:R-:W4:Y:S04]  /*58450*/  LDL.LU R17, [R1+0x204] ;  /* 0x0002040001117983 */ /* 0x000f280000300800 */
[----:B------:R-:W4:Y:S04]  /*58460*/  LDL.LU R18, [R1+0x208] ;  /* 0x0002080001127983 */ /* 0x000f280000300800 */
[----:B------:R-:W4:Y:S04]  /*58470*/  LDL.LU R19, [R1+0x20c] ;  /* 0x00020c0001137983 */ /* 0x000f280000300800 */
[----:B------:R-:W-:Y:S04]  /*58480*/  STL.64 [R1+0x2098], R14 ;  /* 0x0020980e01007387 */ /* 0x000fe80000100a00 */
[----:B------:R0:W-:Y:S02]  /*58490*/  STL.64 [R1+0x2090], R12 ;  /* 0x0020900c01007387 */ /* 0x0001e40000100a00 */
[----:B0-----:R-:W-:-:S02]  /*584a0*/  IMAD.MOV.U32 R12, RZ, RZ, R23 ;  /* 0x000000ffff0c7224 */ /* 0x001fc400078e0017 */
[----:B------:R-:W-:Y:S02]  /*584b0*/  IMAD.MOV.U32 R13, RZ, RZ, R22 ;  /* 0x000000ffff0d7224 */ /* 0x000fe400078e0016 */
[----:B--2---:R-:W-:Y:S01]  /*584c0*/  HMMA.16816.F32 R20, R8, R20, R4 ;  /* 0x000000140814723c */ /* 0x004fe20000001804 */
[----:B------:R-:W2:Y:S04]  /*584d0*/  LDL.LU.64 R6, [R1+0x22f0] ;  /* 0x0022f00001067983 */ /* 0x000ea80000300a00 */
[----:B------:R-:W2:-:S15]  /*584e0*/  LDL.LU.64 R4, [R1+0x22e8] ;  /* 0x0022e80001047983 */ /* 0x000e9e0000300a00 */
[----:B------:R-:W-:-:S03]  /*584f0*/  NOP ;  /* 0x0000000000007918 */ /* 0x000fc60000000000 */
        /* <DEDUP_REMOVED lines=60> */
[----:B------:R-:W3:-:S15]  /*588c0*/  LDL.LU.64 R4, [R1+0x2218] ;  /* 0x0022180001047983 */ /* 0x000ede0000300a00 */
[----:B------:R-:W-:-:S06]  /*588d0*/  NOP ;  /* 0x0000000000007918 */ /* 0x000fcc0000000000 */
[----:B------:R0:W-:Y:S04]  /*588e0*/  STL.64 [R1+0x2e0], R20 ;  /* 0x0002e01401007387 */ /* 0x0001e80000100a00 */
[----:B------:R1:W-:Y:S04]  /*588f0*/  STL.64 [R1+0x2e8], R22 ;  /* 0x0002e81601007387 */ /* 0x0003e80000100a00 */
[----:B0-----:R-:W2:Y:S04]  /*58900*/  LDL.LU R20, [R1+0x5d0] ;  /* 0x0005d00001147983 */ /* 0x001ea80000300800 */
[----:B------:R-:W2:Y:S04]  /*58910*/  LDL.LU R21, [R1+0x5d4] ;  /* 0x0005d40001157983 */ /* 0x000ea80000300800 */
[----:B-1----:R-:W2:Y:S04]  /*58920*/  LDL.LU R22, [R1+0x5d8] ;  /* 0x0005d80001167983 */ /* 0x002ea80000300800 */
[----:B------:R-:W2:Y:S01]  /*58930*/  LDL.LU R23, [R1+0x5dc] ;  /* 0x0005dc0001177983 */ /* 0x000ea20000300800 */
        /* <DEDUP_REMOVED lines=78> */
[----:B------:R-:W4:-:S15]  /*58e20*/  LDL.LU.64 R24, [R1+0x2108] ;  /* 0x0021080001187983 */ /* 0x000f1e0000300a00 */
[----:B------:R-:W-:-:S06]  /*58e30*/  NOP ;  /* 0x0000000000007918 */ /* 0x000fcc0000000000 */
[----:B------:R-:W-:Y:S04]  /*58e40*/  STL.64 [R1+0x220], R4 ;  /* 0x0002200401007387 */ /* 0x000fe80000100a00 */
[----:B------:R0:W-:Y:S04]  /*58e50*/  STL.64 [R1+0x228], R6 ;  /* 0x0002280601007387 */ /* 0x0001e80000100a00 */
[----:B0-----:R-:W3:Y:S04]  /*58e60*/  LDL.LU.64 R6, [R1+0x2100] ;  /* 0x0021000001067983 */ /* 0x001ee80000300a00 */
[----:B------:R-:W3:Y:S01]  /*58e70*/  LDL.LU.64 R4, [R1+0x20f8] ;  /* 0x0020f80001047983 */ /* 0x000ee20000300a00 */
[----:B----4-:R-:W-:Y:S03]  /*58e80*/  HMMA.16816.F32 R24, R8, R24, R16 ;  /* 0x000000180818723c */ /* 0x010fe60000001810 */
[----:B------:R-:W3:-:S15]  /*58e90*/  LDL.LU.64 R16, [R1+0x20f0] ;  /* 0x0020f00001107983 */ /* 0x000ede0000300a00 */
[----:B------:R-:W-:-:S05]  /*58ea0*/  NOP ;  /* 0x0000000000007918 */ /* 0x000fca0000000000 */
[----:B------:R-:W-:Y:S04]  /*58eb0*/  STL.64 [R1+0x210], R24 ;  /* 0x0002101801007387 */ /* 0x000fe80000100a00 */
[----:B------:R0:W-:Y:S04]  /*58ec0*/  STL.64 [R1+0x218], R26 ;  /* 0x0002181a01007387 */ /* 0x0001e80000100a00 */
[----:B0-----:R-:W4:Y:S04]  /*58ed0*/  LDL.LU.64 R26, [R1+0x20e8] ;  /* 0x0020e800011a7983 */ /* 0x001f280000300a00 */
[----:B------:R-:W4:Y:S01]  /*58ee0*/  LDL.LU.64 R24, [R1+0x20e0] ;  /* 0x0020e00001187983 */ /* 0x000f220000300a00 */
[----:B---3--:R-:W-:Y:S03]  /*58ef0*/  HMMA.16816.F32 R16, R8, R16, R4 ;  /* 0x000000100810723c */ /* 0x008fe60000001804 */
[----:B------:R-:W3:Y:S04]  /*58f00*/  LDL.LU.64 R6, [R1+0x20d8] ;  /* 0x0020d80001067983 */ /* 0x000ee80000300a00 */
[----:B------:R-:W3:-:S15]  /*58f10*/  LDL.LU.64 R4, [R1+0x20d0] ;  /* 0x0020d00001047983 */ /* 0x000ede0000300a00 */
[----:B------:R-:W-:-:S01]  /*58f20*/  NOP ;  /* 0x0000000000007918 */ /* 0x000fc20000000000 */
[----:B------:R0:W-:Y:S04]  /*58f30*/  STL.64 [R1+0x200], R16 ;  /* 0x0002001001007387 */ /* 0x0001e80000100a00 */
[----:B------:R4:W-:Y:S04]  /*58f40*/  STL.64 [R1+0x208], R18 ;  /* 0x0002081201007387 */ /* 0x0009e80000100a00 */
[----:B0-----:R-:W4:Y:S02]  /*58f50*/  LDL.LU.64 R16, [R1+0x20c8] ;  /* 0x0020c80001107983 */ /* 0x001f240000300a00 */
[----:B----4-:R-:W-:Y:S02]  /*58f60*/  HMMA.16816.F32 R16, R8, R16, R24 ;  /* 0x000000100810723c */ /* 0x010fe40000001818 */
[----:B------:R-:W4:Y:S04]  /*58f70*/  LDL.LU.64 R26, [R1+0x20c0] ;  /* 0x0020c000011a7983 */ /* 0x000f280000300a00 */
[----:B------:R-:W2:-:S15]  /*58f80*/  LDL.LU.64 R24, [R1+0x20b8] ;  /* 0x0020b80001187983 */ /* 0x000e9e0000300a00 */
[----:B------:R-:W-:-:S02]  /*58f90*/  NOP ;  /* 0x0000000000007918 */ /* 0x000fc40000000000 */
[----:B------:R-:W-:Y:S04]  /*58fa0*/  STL.64 [R1+0x1f0], R16 ;  /* 0x0001f01001007387 */ /* 0x000fe80000100a00 */
[----:B------:R0:W-:Y:S04]  /*58fb0*/  STL.64 [R1+0x1f8], R18 ;  /* 0x0001f81201007387 */ /* 0x0001e80000100a00 */
[----:B0-----:R-:W3:Y:S04]  /*58fc0*/  LDL.LU.64 R18, [R1+0x20b0] ;  /* 0x0020b00001127983 */ /* 0x001ee80000300a00 */
[----:B------:R-:W3:Y:S02]  /*58fd0*/  LDL.LU.64 R16, [R1+0x20a8] ;  /* 0x0020a80001107983 */ /* 0x000ee40000300a00 */
[----:B---3--:R-:W-:Y:S02]  /*58fe0*/  HMMA.16816.F32 R12, R8, R12, R16 ;  /* 0x0000000c080c723c */ /* 0x008fe40000001810 */
[----:B------:R-:W3:-:S15]  /*58ff0*/  LDL R19, [R1+0x5e8] ;  /* 0x0005e80001137983 */ /* 0x000ede0000100800 */
[----:B------:R-:W-:-:S06]  /*59000*/  NOP ;  /* 0x0000000000007918 */ /* 0x000fcc0000000000 */
[----:B------:R0:W-:Y:S04]  /*59010*/  STL.64 [R1+0x1e0], R12 ;  /* 0x0001e00c01007387 */ /* 0x0001e80000100a00 */
[----:B------:R1:W-:Y:S04]  /*59020*/  STL.64 [R1+0x1e8], R14 ;  /* 0x0001e80e01007387 */ /* 0x0003e80000100a00 */
[----:B0-----:R-:W2:Y:S04]  /*59030*/  LDL.LU R12, [R1+0x3d0] ;  /* 0x0003d000010c7983 */ /* 0x001ea80000300800 */
[----:B------:R-:W2:Y:S04]  /*59040*/  LDL.LU R13, [R1+0x3d4] ;  /* 0x0003d400010d7983 */ /* 0x000ea80000300800 */
[----:B-1----:R-:W2:Y:S01]  /*59050*/  LDL.LU R14, [R1+0x3d8] ;  /* 0x0003d800010e7983 */ /* 0x002ea20000300800 */
[----:B----4-:R-:W-:-:S03]  /*59060*/  IMAD.MOV.U32 R15, RZ, RZ, R26 ;  /* 0x000000ffff0f7224 */ /* 0x010fc600078e001a */
[----:B------:R-:W4:Y:S04]  /*59070*/  LDL.LU R26, [R1+0x20a4] ;  /* 0x0020a400011a7983 */ /* 0x000f280000300800 */
[----:B---3--:R-:W0:Y:S04]  /*59080*/  LDSM.16.MT88.4 R16, [R19+UR5+0x10c00] ;  /* 0x010c00051310783b */ /* 0x008e280008004200 */
[----:B0-----:R-:W-:Y:S04]  /*59090*/  STL.64 [R1+0x1e60], R18 ;  /* 0x001e601201007387 */ /* 0x001fe80000100a00 */
[----:B------:R0:W-:Y:S02]  /*590a0*/  STL.64 [R1+0x1e58], R16 ;  /* 0x001e581001007387 */ /* 0x0001e40000100a00 */
[----:B0-----:R-:W-:-:S02]  /*590b0*/  IMAD.MOV.U32 R16, RZ, RZ, R27 ;  /* 0x000000ffff107224 */ /* 0x001fc400078e001b */
[----:B------:R-:W4:Y:S04]  /*590c0*/  LDL.LU R27, [R1+0x20a0] ;  /* 0x0020a000011b7983 */ /* 0x000f280000300800 */
[----:B------:R-:W3:Y:S04]  /*590d0*/  LDL.LU R17, [R1+0x5b4] ;  /* 0x0005b40001117983 */ /* 0x000ee80000300800 */
[----:B------:R-:W4:Y:S04]  /*590e0*/  LDL.LU R18, [R1+0x5b8] ;  /* 0x0005b80001127983 */ /* 0x000f280000300800 */
[----:B------:R-:W4:Y:S01]  /*590f0*/  LDL.LU R19, [R1+0x5bc] ;  /* 0x0005bc0001137983 */ /* 0x000f220000300800 */
[----:B--2---:R-:W-:Y:S03]  /*59100*/  HMMA.16816.F32 R20, R8, R24, R20 ;  /* 0x000000180814723c */ /* 0x004fe60000001814 */
[----:B----4-:R0:W-:Y:S04]  /*59110*/  STL.64 [R1+0x2088], R18 ;  /* 0x0020881201007387 */ /* 0x0101e80000100a00 */
[----:B---3--:R-:W-:Y:S04]  /*59120*/  STL.64 [R1+0x2080], R16 ;  /* 0x0020801001007387 */ /* 0x008fe80000100a00 */
[----:B0-----:R-:W2:Y:S04]  /*59130*/  LDL.LU.64 R18, [R1+0x1d8] ;  /* 0x0001d80001127983 */ /* 0x001ea80000300a00 */
[----:B------:R0:W-:Y:S04]  /*59140*/  STL.64 [R1+0x2048], R26 ;  /* 0x0020481a01007387 */ /* 0x0001e80000100a00 */
[----:B0-----:R-:W3:Y:S04]  /*59150*/  LDL.LU.64 R26, [R1+0x1b8] ;  /* 0x0001b800011a7983 */ /* 0x001ee80000300a00 */
[----:B---3--:R0:W-:Y:S04]  /*59160*/  STL.64 [R1+0x2068], R26 ;  /* 0x0020681a01007387 */ /* 0x0081e80000100a00 */
[----:B------:R-:W3:Y:S04]  /*59170*/  LDL.LU R24, [R1+0x5c0] ;  /* 0x0005c00001187983 */ /* 0x000ee80000300800 */
[----:B------:R-:W3:Y:S04]  /*59180*/  LDL.LU R25, [R1+0x5c4] ;  /* 0x0005c40001197983 */ /* 0x000ee80000300800 */
[----:B0-----:R-:W3:Y:S04]  /*59190*/  LDL.LU R26, [R1+0x5c8] ;  /* 0x0005c800011a7983 */ /* 0x001ee80000300800 */
[----:B------:R-:W3:Y:S04]  /*591a0*/  LDL.LU R27, [R1+0x5cc] ;  /* 0x0005cc00011b7983 */ /* 0x000ee80000300800 */
[----:B------:R0:W-:Y:S04]  /*591b0*/  STL.64 [R1+0x1ba0], R22 ;  /* 0x001ba01601007387 */ /* 0x0001e80000100a00 */
[----:B------:R1:W-:Y:S04]  /*591c0*/  STL.64 [R1+0x1b98], R20 ;  /* 0x001b981401007387 */ /* 0x0003e80000100a00 */
[----:B0-----:R-:W4:Y:S04]  /*591d0*/  LDL.LU R22, [R1+0x198] ;  /* 0x0001980001167983 */ /* 0x001f280000300800 */
[----:B------:R-:W4:Y:S01]  /*591e0*/  LDL.LU R23, [R1+0x19c] ;  /* 0x00019c0001177983 */ /* 0x000f220000300800 */
[----:B-1----:R-:W-:-:S03]  /*591f0*/  IMAD.MOV.U32 R21, RZ, RZ, R29 ;  /* 0x000000ffff157224 */ /* 0x002fc600078e001d */
[----:B----4-:R0:W-:Y:S04]  /*59200*/  STL.64 [R1+0x2040], R22 ;  /* 0x0020401601007387 */ /* 0x0101e80000100a00 */
[----:B------:R-:W4:Y:S01]  /*59210*/  LDL.LU R20, [R1+0x5a0] ;  /* 0x0005a00001147983 */ /* 0x000f220000300800 */
[----:B------:R-:W-:Y:S01]  /*59220*/  HMMA.16816.F32 R8, R8, R4, R12 ;  /* 0x000000040808723c */ /* 0x000fe2000000180c */
[----:B0-----:R-:W-:Y:S02]  /*59230*/  IMAD.MOV.U32 R22, RZ, RZ, R28 ;  /* 0x000000ffff167224 */ /* 0x001fe400078e001c */
[----:B------:R-:W-:-:S05]  /*59240*/  IMAD.MOV.U32 R23, RZ, RZ, R3 ;  /* 0x000000ffff177224 */ /* 0x000fca00078e0003 */
[----:B------:R0:W-:Y:S04]  /*59250*/  STL.64 [R1+0x2078], R22 ;  /* 0x0020781601007387 */ /* 0x0001e80000100a00 */
[----:B----4-:R-:W-:Y:S04]  /*59260*/  STL.64 [R1+0x2070], R20 ;  /* 0x0020701401007387 */ /* 0x010fe80000100a00 */
[----:B0-----:R-:W4:Y:S04]  /*59270*/  LDL.LU.64 R22, [R1+0x1c8] ;  /* 0x0001c80001167983 */ /* 0x001f280000300a00 */
[----:B------:R-:W3:Y:S04]  /*59280*/  LDL.LU.64 R14, [R1+0x2098] ;  /* 0x00209800010e7983 */ /* 0x000ee80000300a00 */
[----:B------:R-:W3:Y:S04]  /*59290*/  LDL.LU.64 R12, [R1+0x2090] ;  /* 0x00209000010c7983 */ /* 0x000ee80000300a00 */
[----:B------:R-:W-:Y:S04]  /*592a0*/  STL.64 [R1+0x1bb0], R10 ;  /* 0x001bb00a01007387 */ /* 0x000fe80000100a00 */
[----:B------:R2:W-:Y:S02]  /*592b0*/  STL.64 [R1+0x1ba8], R8 ;  /* 0x001ba80801007387 */ /* 0x0005e40000100a00 */
[----:B--2---:R-:W-:-:S02]  /*592c0*/  IMAD.MOV.U32 R9, RZ, RZ, R18 ;  /* 0x000000ffff097224 */ /* 0x004fc400078e0012 */
[----:B------:R-:W-:Y:S01]  /*592d0*/  IMAD.MOV.U32 R8, RZ, RZ, R19 ;  /* 0x000000ffff087224 */ /* 0x000fe200078e0013 */
[----:B---3--:R-:W-:Y:S01]  /*592e0*/  HMMA.16816.F32 R24, R12, R18, R24 ;  /* 0x000000120c18723c */ /* 0x008fe20000001818 */
[----:B------:R-:W4:Y:S04]  /*592f0*/  LDL.LU.64 R18, [R1+0x2088] ;  /* 0x0020880001127983 */ /* 0x000f280000300a00 */
[----:B------:R-:W4:-:S15]  /*59300*/  LDL.LU.64 R16, [R1+0x2080] ;  /* 0x0020800001107983 */ /* 0x000f1e0000300a00 */
[----:B------:R-:W-:-:S03]  /*59310*/  NOP ;  /* 0x0000000000007918 */ /* 0x000fc60000000000 */
[----:B------:R-:W-:Y:S01]  /*59320*/  STL.64 [R1+0x9a0], R24 ;  /* 0x0009a01801007387 */ /* 0x000fe20000100a00 */
[----:B------:R-:W-:-:S03]  /*59330*/  IMAD.MOV.U32 R29, RZ, RZ, R25 ;  /* 0x000000ffff1d7224 */ /* 0x000fc600078e0019 */
[----:B------:R4:W-:Y:S01]  /*59340*/  STL.64 [R1+0x9a8], R26 ;  /* 0x0009a81a01007387 */ /* 0x0009e20000100a00 */
[----:B------:R-:W-:-:S05]  /*59350*/  IMAD.MOV.U32 R3, RZ, RZ, R24 ;  /* 0x000000ffff037224 */ /* 0x000fca00078e0018 */
[----:B------:R-:W-:Y:S04]  /*59360*/  STL [R1+0x1b70], R3 ;  /* 0x001b700301007387 */ /* 0x000fe80000100800 */
[----:B------:R-:W-:Y:S01]  /*59370*/  STL [R1+0x1b6c], R29 ;  /* 0x001b6c1d01007387 */ /* 0x000fe20000100800 */
[----:B----4-:R-:W-:Y:S07]  /*59380*/  HMMA.16816.F32 R24, R12, R22, R16 ;  /* 0x000000160c18723c */ /* 0x010fee0000001810 */
[----:B------:R-:W-:-:S02]  /*59390*/  IMAD.MOV.U32 R17, RZ, RZ, R22 ;  /* 0x000000ffff117224 */ /* 0x000fc400078e0016 */
[----:B------:R-:W-:Y:S02]  /*593a0*/  IMAD.MOV.U32 R16, RZ, RZ, R23 ;  /* 0x000000ffff107224 */ /* 0x000fe400078e0017 */
[----:B------:R-:W2:Y:S04]  /*593b0*/  LDL.LU.64 R22, [R1+0x2078] ;  /* 0x0020780001167983 */ /* 0x000ea80000300a00 */
[----:B------:R-:W2:Y:S08]  /*593c0*/  LDL.LU.64 R20, [R1+0x2070] ;  /* 0x0020700001147983 */ /* 0x000eb00000300a00 */
[----:B------:R-:W-:Y:S04]  /*593d0*/  STL.64 [R1+0x990], R24 ;  /* 0x0009901801007387 */ /* 0x000fe80000100a00 */
[----:B------:R0:W-:Y:S04]  /*593e0*/  STL.64 [R1+0x998], R26 ;  /* 0x0009981a01007387 */ /* 0x0001e80000100a00 */
[----:B0-----:R-:W2:Y:S04]  /*593f0*/  LDL.LU.64 R26, [R1+0x2068] ;  /* 0x00206800011a7983 */ /* 0x001ea80000300a00 */
[----:B------:R-:W-:Y:S04]  /*59400*/  STL.64 [R1+0x1f58], R16 ;  /* 0x001f581001007387 */ /* 0x000fe80000100a00 */
[----:B------:R-:W3:Y:S04]  /*59410*/  LDL.LU R10, [R1+0x18] ;  /* 0x00001800010a7983 */ /* 0x000ee80000300800 */
[----:B------:R-:W3:Y:S04]  /*59420*/  LDL.LU R11, [R1+0x1c] ;  /* 0x00001c00010b7983 */ /* 0x000ee80000300800 */
[----:B------:R-:W4:Y:S04]  /*59430*/  LDL R18, [R1+0x138] ;  /* 0x0001380001127983 */ /* 0x000f280000100800 */
[----:B------:R-:W4:Y:S01]  /*59440*/  LDL R19, [R1+0x13c] ;  /* 0x00013c0001137983 */ /* 0x000f220000100800 */
[----:B------:R-:W-:-:S03]  /*59450*/  IMAD.MOV.U32 R28, RZ, RZ, R24 ;  /* 0x000000ffff1c7224 */ /* 0x000fc600078e0018 */
[----:B----4-:R2:W-:Y:S02]  /*59460*/  STL.64 [R1+0x1fe0], R18 ;  /* 0x001fe01201007387 */ /* 0x0105e40000100a00 */
[----:B--2---:R-:W-:Y:S02]  /*59470*/  HMMA.16816.F32 R16, R12, R26, R20 ;  /* 0x0000001a0c10723c */ /* 0x004fe40000001814 */
[----:B---3--:R-:W-:Y:S04]  /*59480*/  STL.64 [R1+0x1ec8], R10 ;  /* 0x001ec80a01007387 */ /* 0x008fe80000100a00 */
[----:B------:R-:W-:-:S15]  /*59490*/  STL [R1+0x1b74], R28 ;  /* 0x001b741c01007387 */ /* 0x000fde0000100800 */
[----:B------:R-:W-:-:S02]  /*594a0*/  NOP ;  /* 0x0000000000007918 */ /* 0x000fc40000000000 */
[----:B------:R0:W-:Y:S04]  /*594b0*/  STL.64 [R1+0x980], R16 ;  /* 0x0009801001007387 */ /* 0x0001e80000100a00 */
[----:B------:R1:W-:Y:S04]  /*594c0*/  STL.64 [R1+0x988], R18 ;  /* 0x0009881201007387 */ /* 0x0003e80000100a00 */
[----:B0-----:R-:W2:Y:S04]  /*594d0*/  LDL.LU R16, [R1+0x540] ;  /* 0x0005400001107983 */ /* 0x001ea80000300800 */
[----:B------:R-:W2:Y:S04]  /*594e0*/  LDL.LU R17, [R1+0x544] ;  /* 0x0005440001117983 */ /* 0x000ea80000300800 */
[----:B-1----:R-:W3:Y:S04]  /*594f0*/  LDL.LU R18, [R1+0x548] ;  /* 0x0005480001127983 */ /* 0x002ee80000300800 */
[----:B------:R-:W3:Y:S04]  /*59500*/  LDL.LU R19, [R1+0x54c] ;  /* 0x00054c0001137983 */ /* 0x000ee80000300800 */
[----:B---3--:R0:W-:Y:S04]  /*59510*/  STL.64 [R1+0x1ff0], R18 ;  /* 0x001ff01201007387 */ /* 0x0081e80000100a00 */
[----:B--2---:R-:W-:Y:S04]  /*59520*/  STL.64 [R1+0x1fe8], R16 ;  /* 0x001fe81001007387 */ /* 0x004fe80000100a00 */
[----:B0-----:R-:W2:Y:S01]  /*59530*/  LDL.64 R18, [R1+0x168] ;  /* 0x0001680001127983 */ /* 0x001ea20000100a00 */
[----:B------:R-:W-:-:S02]  /*59540*/  IMAD.MOV.U32 R11, RZ, RZ, R26 ;  /* 0x000000ffff0b7224 */ /* 0x000fc400078e001a */
[----:B------:R-:W-:Y:S01]  /*59550*/  IMAD.MOV.U32 R10, RZ, RZ, R27 ;  /* 0x000000ffff0a7224 */ /* 0x000fe200078e001b */
[----:B--2---:R0:W-:Y:S04]  /*59560*/  STL.64 [R1+0x2008], R18 ;  /* 0x0020081201007387 */ /* 0x0041e80000100a00 */
[----:B0-----:R-:W2:Y:S04]  /*59570*/  LDL R18, [R1+0x178] ;  /* 0x0001780001127983 */ /* 0x001ea80000100800 */
[----:B------:R-:W2:Y:S04]  /*59580*/  LDL R19, [R1+0x17c] ;  /* 0x00017c0001137983 */ /* 0x000ea80000100800 */
[----:B------:R-:W3:Y:S04]  /*59590*/  LDL.LU R24, [R1+0x590] ;  /* 0x0005900001187983 */ /* 0x000ee80000300800 */
[----:B------:R-:W3:Y:S04]  /*595a0*/  LDL.LU R25, [R1+0x594] ;  /* 0x0005940001197983 */ /* 0x000ee80000300800 */
[----:B------:R-:W3:Y:S04]  /*595b0*/  LDL.LU R26, [R1+0x598] ;  /* 0x00059800011a7983 */ /* 0x000ee80000300800 */
[----:B------:R-:W3:Y:S04]  /*595c0*/  LDL.LU R27, [R1+0x59c] ;  /* 0x00059c00011b7983 */ /* 0x000ee80000300800 */
[----:B------:R-:W3:Y:S04]  /*595d0*/  LDL.LU.64 R22, [R1+0x1a8] ;  /* 0x0001a80001167983 */ /* 0x000ee80000300a00 */
[----:B--2---:R-:W-:Y:S04]  /*595e0*/  STL.64 [R1+0x2020], R18 ;  /* 0x0020201201007387 */ /* 0x004fe80000100a00 */
[----:B------:R0:W-:Y:S04]  /*595f0*/  STL.64 [R1+0x1ed8], R10 ;  /* 0x001ed80a01007387 */ /* 0x0001e80000100a00 */
[----:B------:R1:W-:Y:S01]  /*59600*/  STL.64 [R1+0x1ed0], R8 ;  /* 0x001ed00801007387 */ /* 0x0003e20000100a00 */
[----:B0-----:R-:W-:-:S03]  /*59610*/  IMAD.MOV.U32 R10, RZ, RZ, R6 ;  /* 0x000000ffff0a7224 */ /* 0x001fc600078e0006 */
[----:B-1----:R-:W2:Y:S04]  /*59620*/  LDL.LU R8, [R1+0x520] ;  /* 0x0005200001087983 */ /* 0x002ea80000300800 */
[----:B------:R-:W2:Y:S04]  /*59630*/  LDL.LU R9, [R1+0x524] ;  /* 0x0005240001097983 */ /* 0x000ea80000300800 */
[----:B------:R-:W4:Y:S01]  /*59640*/  LDL.LU R6, [R1+0x2064] ;  /* 0x0020640001067983 */ /* 0x000f220000300800 */
[----:B------:R-:W-:-:S03]  /*59650*/  IMAD.MOV.U32 R11, RZ, RZ, R7 ;  /* 0x000000ffff0b7224 */ /* 0x000fc600078e0007 */
[----:B------:R-:W3:Y:S04]  /*59660*/  LDL.LU R7, [R1+0x2060] ;  /* 0x0020600001077983 */ /* 0x000ee80000300800 */
[----:B------:R-:W2:Y:S04]  /*59670*/  LDL.64 R18, [R1+0x188] ;  /* 0x0001880001127983 */ /* 0x000ea80000100a00 */
[----:B--2---:R0:W-:Y:S04]  /*59680*/  STL.64 [R1+0x2038], R18 ;  /* 0x0020381201007387 */ /* 0x0041e80000100a00 */
[----:B------:R-:W2:Y:S04]  /*59690*/  LDL.LU R16, [R1+0x580] ;  /* 0x0005800001107983 */ /* 0x000ea80000300800 */
[----:B------:R-:W2:Y:S04]  /*596a0*/  LDL.LU R17, [R1+0x584] ;  /* 0x0005840001117983 */ /* 0x000ea80000300800 */
[----:B0-----:R-:W2:Y:S04]  /*596b0*/  LDL.LU R18, [R1+0x588] ;  /* 0x0005880001127983 */ /* 0x001ea80000300800 */
[----:B------:R-:W2:Y:S04]  /*596c0*/  LDL.LU R19, [R1+0x58c] ;  /* 0x00058c0001137983 */ /* 0x000ea80000300800 */
[----:B------:R-:W-:Y:S04]  /*596d0*/  STL.64 [R1+0x2000], R10 ;  /* 0x0020000a01007387 */ /* 0x000fe80000100a00 */
[----:B------:R0:W-:Y:S04]  /*596e0*/  STL.64 [R1+0x1ff8], R8 ;  /* 0x001ff80801007387 */ /* 0x0001e80000100a00 */
[----:B0-----:R-:W2:Y:S04]  /*596f0*/  LDL.LU R8, [R1+0x550] ;  /* 0x0005500001087983 */ /* 0x001ea80000300800 */
[----:B------:R-:W2:Y:S01]  /*59700*/  LDL.LU R9, [R1+0x554] ;  /* 0x0005540001097983 */ /* 0x000ea20000300800 */
[----:B---3--:R-:W-:-:S02]  /*59710*/  IMAD.MOV.U32 R10, RZ, RZ, R7 ;  /* 0x000000ffff0a7224 */ /* 0x008fc400078e0007 */
[----:B----4-:R-:W-:Y:S01]  /*59720*/  IMAD.MOV.U32 R11, RZ, RZ, R6 ;  /* 0x000000ffff0b7224 */ /* 0x010fe200078e0006 */
[----:B------:R-:W3:Y:S04]  /*59730*/  LDL.LU R7, [R1+0x205c] ;  /* 0x00205c0001077983 */ /* 0x000ee80000300800 */
[----:B------:R-:W4:Y:S04]  /*59740*/  LDL.LU R6, [R1+0x2058] ;  /* 0x0020580001067983 */ /* 0x000f280000300800 */
[----:B------:R-:W-:Y:S01]  /*59750*/  STL.64 [R1+0x2018], R10 ;  /* 0x0020180a01007387 */ /* 0x000fe20000100a00 */
[----:B------:R-:W-:Y:S03]  /*59760*/  HMMA.16816.F32 R24, R12, R22, R24 ;  /* 0x000000160c18723c */ /* 0x000fe60000001818 */
[----:B--2---:R0:W-:Y:S04]  /*59770*/  STL.64 [R1+0x2010], R8 ;  /* 0x0020100801007387 */ /* 0x0041e80000100a00 */
[----:B0-----:R-:W2:Y:S04]  /*59780*/  LDL.LU R8, [R1+0x560] ;  /* 0x0005600001087983 */ /* 0x001ea80000300800 */
[----:B------:R-:W2:Y:S04]  /*59790*/  LDL.LU R9, [R1+0x564] ;  /* 0x0005640001097983 */ /* 0x000ea80000300800 */
[----:B------:R-:W3:Y:S04]  /*597a0*/  LDL.LU R10, [R1+0x568] ;  /* 0x00056800010a7983 */ /* 0x000ee80000300800 */
[----:B------:R-:W3:Y:S04]  /*597b0*/  LDL.LU R11, [R1+0x56c] ;  /* 0x00056c00010b7983 */ /* 0x000ee80000300800 */
[----:B---3--:R4:W-:Y:S04]  /*597c0*/  STL.64 [R1+0x2030], R10 ;  /* 0x0020300a01007387 */ /* 0x0089e80000100a00 */
[----:B--2---:R0:W-:Y:S01]  /*597d0*/  STL.64 [R1+0x2028], R8 ;  /* 0x0020280801007387 */ /* 0x0041e20000100a00 */
[----:B----4-:R-:W-:-:S03]  /*597e0*/  IMAD.MOV.U32 R10, RZ, RZ, R6 ;  /* 0x000000ffff0a7224 */ /* 0x010fc600078e0006 */
[----:B0-----:R-:W2:Y:S04]  /*597f0*/  LDL.LU R8, [R1+0x570] ;  /* 0x0005700001087983 */ /* 0x001ea80000300800 */
[----:B------:R-:W2:Y:S04]  /*59800*/  LDL.LU R9, [R1+0x574] ;  /* 0x0005740001097983 */ /* 0x000ea80000300800 */
[----:B------:R-:W3:Y:S01]  /*59810*/  LDL.LU R6, [R1+0x2054] ;  /* 0x0020540001067983 */ /* 0x000ee20000300800 */
[----:B------:R-:W-:-:S03]  /*59820*/  IMAD.MOV.U32 R11, RZ, RZ, R7 ;  /* 0x000000ffff0b7224 */ /* 0x000fc600078e0007 */
[----:B------:R-:W3:Y:S04]  /*59830*/  LDL.LU R7, [R1+0x2050] ;  /* 0x0020500001077983 */ /* 0x000ee80000300800 */
[----:B------:R0:W-:Y:S04]  /*59840*/  STL.64 [R1+0x970], R24 ;  /* 0x0009701801007387 */ /* 0x0001e80000100a00 */
[----:B------:R1:W-:Y:S01]  /*59850*/  STL.64 [R1+0x978], R26 ;  /* 0x0009781a01007387 */ /* 0x0003e20000100a00 */
[----:B0-----:R-:W-:-:S03]  /*59860*/  IMAD.MOV.U32 R25, RZ, RZ, R22 ;  /* 0x000000ffff197224 */ /* 0x001fc600078e0016 */
[----:B-1----:R-:W4:Y:S01]  /*59870*/  LDL.LU.64 R26, [R1+0x2048] ;  /* 0x00204800011a7983 */ /* 0x002f220000300a00 */
[----:B------:R-:W-:-:S03]  /*59880*/  IMAD.MOV.U32 R24, RZ, RZ, R23 ;  /* 0x000000ffff187224 */ /* 0x000fc600078e0017 */
[----:B------:R-:W2:Y:S02]  /*59890*/  LDL.LU.64 R22, [R1+0x2040] ;  /* 0x0020400001167983 */ /* 0x000ea40000300a00 */
[----:B--2---:R-:W-:Y:S02]  /*598a0*/  HMMA.16816.F32 R16, R12, R22, R16 ;  /* 0x000000160c10723c */ /* 0x004fe40000001810 */
[----:B----4-:R0:W-:Y:S04]  /*598b0*/  STL.64 [R1+0x1e78], R26 ;  /* 0x001e781a01007387 */ /* 0x0101e80000100a00 */
[----:B------:R-:W-:Y:S04]  /*598c0*/  STL.64 [R1+0x1e70], R24 ;  /* 0x001e701801007387 */ /* 0x000fe80000100a00 */
[----:B0-----:R-:W2:-:S13]  /*598d0*/  LDL.64 R26, [R1+0x148] ;  /* 0x00014800011a7983 */ /* 0x001e9a0000100a00 */
[----:B------:R-:W-:Y:S04]  /*598e0*/  STL.64 [R1+0x950], R16 ;  /* 0x0009501001007387 */ /* 0x000fe80000100a00 */
[----:B------:R0:W-:Y:S04]  /*598f0*/  STL.64 [R1+0x958], R18 ;  /* 0x0009581201007387 */ /* 0x0001e80000100a00 */
[----:B0-----:R-:W4:Y:S01]  /*59900*/  LDL.LU.64 R18, [R1+0x2038] ;  /* 0x0020380001127983 */ /* 0x001f220000300a00 */
[----:B------:R-:W-:-:S03]  /*59910*/  IMAD.MOV.U32 R4, RZ, RZ, R16 ;  /* 0x000000ffff047224 */ /* 0x000fc600078e0010 */
[----:B------:R0:W-:Y:S01]  /*59920*/  STL.64 [R1+0x1e08], R22 ;  /* 0x001e081601007387 */ /* 0x0001e20000100a00 */
[----:B------:R-:W-:-:S03]  /*59930*/  IMAD.MOV.U32 R5, RZ, RZ, R17 ;  /* 0x000000ffff057224 */ /* 0x000fc600078e0011 */
[----:B------:R-:W2:Y:S04]  /*59940*/  LDL.LU R20, [R1+0x530] ;  /* 0x0005300001147983 */ /* 0x000ea80000300800 */
[----:B------:R-:W2:Y:S04]  /*59950*/  LDL.LU R21, [R1+0x534] ;  /* 0x0005340001157983 */ /* 0x000ea80000300800 */
[----:B0-----:R-:W2:Y:S04]  /*59960*/  LDL.LU R22, [R1+0x538] ;  /* 0x0005380001167983 */ /* 0x001ea80000300800 */
[----:B------:R-:W2:Y:S04]  /*59970*/  LDL.LU R23, [R1+0x53c] ;  /* 0x00053c0001177983 */ /* 0x000ea80000300800 */
[----:B------:R-:W-:Y:S04]  /*59980*/  STL [R1+0x1b7c], R4 ;  /* 0x001b7c0401007387 */ /* 0x000fe80000100800 */
[----:B------:R-:W-:Y:S04]  /*59990*/  STL [R1+0x1b78], R5 ;  /* 0x001b780501007387 */ /* 0x000fe80000100800 */
[----:B---3--:R0:W-:Y:S04]  /*599a0*/  STL.64 [R1+0x1e68], R6 ;  /* 0x001e680601007387 */ /* 0x0081e80000100a00 */
[----:B0-----:R-:W3:Y:S04]  /*599b0*/  LDL R6, [R1+0x158] ;  /* 0x0001580001067983 */ /* 0x001ee80000100800 */
[----:B------:R-:W3:Y:S01]  /*599c0*/  LDL R7, [R1+0x15c] ;  /* 0x00015c0001077983 */ /* 0x000ee20000100800 */
[----:B----4-:R-:W-:Y:S06]  /*599d0*/  HMMA.16816.F32 R8, R12, R18, R8 ;  /* 0x000000120c08723c */ /* 0x010fec0000001808 */
[----:B------:R-:W-:-:S15]  /*599e0*/  IMAD.MOV.U32 R29, RZ, RZ, R19 ;  /* 0x000000ffff1d7224 */ /* 0x000fde00078e0013 */
[----:B------:R-:W-:-:S02]  /*599f0*/  NOP ;  /* 0x0000000000007918 */ /* 0x000fc40000000000 */
[----:B------:R-:W-:Y:S04]  /*59a00*/  STL.64 [R1+0x940], R8 ;  /* 0x0009400801007387 */ /* 0x000fe80000100a00 */
[----:B------:R0:W-:Y:S04]  /*59a10*/  STL.64 [R1+0x948], R10 ;  /* 0x0009480a01007387 */ /* 0x0001e80000100a00 */
[----:B0-----:R-:W4:Y:S04]  /*59a20*/  LDL.LU.64 R10, [R1+0x2030] ;  /* 0x00203000010a7983 */ /* 0x001f280000300a00 */
[----:B------:R-:W4:Y:S04]  /*59a30*/  LDL.LU.64 R8, [R1+0x2028] ;  /* 0x0020280001087983 */ /* 0x000f280000300a00 */
[----:B------:R-:W4:Y:S04]  /*59a40*/  LDL.LU.64 R18, [R1+0x2020] ;  /* 0x0020200001127983 */ /* 0x000f280000300a00 */
[----:B------:R-:W-:Y:S01]  /*59a50*/  STL [R1+0x1dd0], R29 ;  /* 0x001dd01d01007387 */ /* 0x000fe20000100800 */
[----:B----4-:R-:W-:Y:S03]  /*59a60*/  HMMA.16816.F32 R16, R12, R18, R8 ;  /* 0x000000120c10723c */ /* 0x010fe60000001808 */
[----:B------:R-:W4:Y:S04]  /*59a70*/  LDL.LU.64 R10, [R1+0x2018] ;  /* 0x00201800010a7983 */ /* 0x000f280000300a00 */
[----:B------:R-:W4:-:S15]  /*59a80*/  LDL.LU.64 R8, [R1+0x2010] ;  /* 0x0020100001087983 */ /* 0x000f1e0000300a00 */
[----:B------:R-:W-:-:S01]  /*59a90*/  NOP ;  /* 0x0000000000007918 */ /* 0x000fc20000000000 */
[----:B------:R-:W-:Y:S04]  /*59aa0*/  STL.64 [R1+0x920], R16 ;  /* 0x0009201001007387 */ /* 0x000fe80000100a00 */
[----:B------:R0:W-:Y:S04]  /*59ab0*/  STL.64 [R1+0x928], R18 ;  /* 0x0009281201007387 */ /* 0x0001e80000100a00 */
[----:B0-----:R-:W4:Y:S02]  /*59ac0*/  LDL.LU.64 R18, [R1+0x2008] ;  /* 0x0020080001127983 */ /* 0x001f240000300a00 */
[----:B----4-:R-:W-:Y:S06]  /*59ad0*/  HMMA.16816.F32 R8, R12, R18, R8 ;  /* 0x000000120c08723c */ /* 0x010fec0000001808 */
[----:B------:R-:W-:-:S15]  /*59ae0*/  IMAD.MOV.U32 R29, RZ, RZ, R19 ;  /* 0x000000ffff1d7224 */ /* 0x000fde00078e0013 */
[----:B------:R-:W-:-:S02]  /*59af0*/  NOP ;  /* 0x0000000000007918 */ /* 0x000fc40000000000 */
[----:B------:R-:W-:Y:S04]  /*59b00*/  STL.64 [R1+0x910], R8 ;  /* 0x0009100801007387 */ /* 0x000fe80000100a00 */
[----:B------:R0:W-:Y:S04]  /*59b10*/  STL.64 [R1+0x918], R10 ;  /* 0x0009180a01007387 */ /* 0x0001e80000100a00 */
[----:B0-----:R-:W4:Y:S04]  /*59b20*/  LDL.LU.64 R10, [R1+0x2000] ;  /* 0x00200000010a7983 */ /* 0x001f280000300a00 */
[----:B------:R-:W4:Y:S04]  /*59b30*/  LDL.LU.64 R8, [R1+0x1ff8] ;  /* 0x001ff80001087983 */ /* 0x000f280000300a00 */
[----:B------:R-:W3:Y:S04]  /*59b40*/  LDL.LU.64 R18, [R1+0x1ff0] ;  /* 0x001ff00001127983 */ /* 0x000ee80000300a00 */
[----:B------:R-:W3:Y:S04]  /*59b50*/  LDL.LU.64 R16, [R1+0x1fe8] ;  /* 0x001fe80001107983 */ /* 0x000ee80000300a00 */
[----:B------:R2:W-:Y:S01]  /*59b60*/  STL [R1+0x1dd4], R29 ;  /* 0x001dd41d01007387 */ /* 0x0005e20000100800 */
[----:B---3--:R-:W-:Y:S03]  /*59b70*/  HMMA.16816.F32 R4, R12, R6, R16 ;  /* 0x000000060c04723c */ /* 0x008fe60000001810 */
[----:B------:R-:W4:Y:S01]  /*59b80*/  LDL.LU.64 R18, [R1+0x1fe0] ;  /* 0x001fe00001127983 */ /* 0x000f220000300a00 */
[----:B--2---:R-:W-:-:S15]  /*59b90*/  IMAD.MOV.U32 R29, RZ, RZ, R27 ;  /* 0x000000ffff1d7224 */ /* 0x004fde00078e001b */
[----:B------:R-:W-:-:S04]  /*59ba0*/  NOP ;  /* 0x0000000000007918 */ /* 0x000fc80000000000 */
[----:B------:R-:W-:Y:S04]  /*59bb0*/  STL.64 [R1+0x8f0], R4 ;  /* 0x0008f00401007387 */ /* 0x000fe80000100a00 */
[----:B------:R0:W-:Y:S02]  /*59bc0*/  STL.64 [R1+0x8f8], R6 ;  /* 0x0008f80601007387 */ /* 0x0001e40000100a00 */
[----:B0-----:R-:W-:Y:S02]  /*59bd0*/  HMMA.16816.F32 R4, R12, R26, R20 ;  /* 0x0000001a0c04723c */ /* 0x001fe40000001814 */
[----:B------:R-:W-:-:S15]  /*59be0*/  STL [R1+0x1dd8], R29 ;  /* 0x001dd81d01007387 */ /* 0x000fde0000100800 */
[----:B------:R-:W-:-:S06]  /*59bf0*/  NOP ;  /* 0x0000000000007918 */ /* 0x000fcc0000000000 */
[----:B------:R-:W-:Y:S04]  /*59c00*/  STL.64 [R1+0x8e0], R4 ;  /* 0x0008e00401007387 */ /* 0x000fe80000100a00 */
[----:B------:R4:W-:Y:S02]  /*59c10*/  STL.64 [R1+0x8e8], R6 ;  /* 0x0008e80601007387 */ /* 0x0009e40000100a00 */
[----:B----4-:R-:W-:Y:S02]  /*59c20*/  HMMA.16816.F32 R4, R12, R18, R8 ;  /* 0x000000120c04723c */ /* 0x010fe40000001808 */
[----:B------:R-:W2:-:S15]  /*59c30*/  LDL.LU R8, [R1+0x450] ;  /* 0x0004500001087983 */ /* 0x000e9e0000300800 */
[----:B------:R-:W-:-:S06]  /*59c40*/  NOP ;  /* 0x0000000000007918 */ /* 0x000fcc0000000000 */
[----:B------:R-:W-:Y:S04]  /*59c50*/  STL.64 [R1+0x8c0], R4 ;  /* 0x0008c00401007387 */ /* 0x000fe80000100a00 */
[----:B------:R-:W-:Y:S04]  /*59c60*/  STL.64 [R1+0x8c8], R6 ;  /* 0x0008c80601007387 */ /* 0x000fe80000100a00 */
[----:B------:R-:W2:Y:S04]  /*59c70*/  LDL.LU R9, [R1+0x454] ;  /* 0x0004540001097983 */ /* 0x000ea80000300800 */
[----:B------:R-:W3:Y:S04]  /*59c80*/  LDL.LU R10, [R1+0x458] ;  /* 0x00045800010a7983 */ /* 0x000ee80000300800 */
[----:B------:R-:W3:Y:S04]  /*59c90*/  LDL.LU R11, [R1+0x45c] ;  /* 0x00045c00010b7983 */ /* 0x000ee80000300800 */
[----:B---3--:R0:W-:Y:S04]  /*59ca0*/  STL.64 [R1+0x1ee8], R10 ;  /* 0x001ee80a01007387 */ /* 0x0081e80000100a00 */
[----:B--2---:R-:W-:Y:S04]  /*59cb0*/  STL.64 [R1+0x1ee0], R8 ;  /* 0x001ee00801007387 */ /* 0x004fe80000100a00 */
[----:B0-----:R-:W2:Y:S04]  /*59cc0*/  LDL R10, [R1+0x78] ;  /* 0x00007800010a7983 */ /* 0x001ea80000100800 */
[----:B------:R-:W2:Y:S04]  /*59cd0*/  LDL R11, [R1+0x7c] ;  /* 0x00007c00010b7983 */ /* 0x000ea80000100800 */
[----:B--2---:R0:W-:Y:S04]  /*59ce0*/  STL.64 [R1+0x1ef8], R10 ;  /* 0x001ef80a01007387 */ /* 0x0041e80000100a00 */
[----:B0-----:R-:W2:Y:S04]  /*59cf0*/  LDL.64 R10, [R1+0x88] ;  /* 0x00008800010a7983 */ /* 0x001ea80000100a00 */
[----:B--2---:R-:W-:Y:S04]  /*59d00*/  STL.64 [R1+0x1f10], R10 ;  /* 0x001f100a01007387 */ /* 0x004fe80000100a00 */
[----:B------:R-:W2:Y:S04]  /*59d10*/  LDL.LU.64 R22, [R1+0x68] ;  /* 0x0000680001167983 */ /* 0x000ea80000300a00 */
[----:B--2---:R0:W-:Y:S04]  /*59d20*/  STL.64 [R1+0x1ef0], R22 ;  /* 0x001ef01601007387 */ /* 0x0041e80000100a00 */
[----:B------:R-:W2:Y:S04]  /*59d30*/  LDL.LU R20, [R1+0x460] ;  /* 0x0004600001147983 */ /* 0x000ea80000300800 */
[----:B------:R-:W2:Y:S04]  /*59d40*/  LDL.LU R21, [R1+0x464] ;  /* 0x0004640001157983 */ /* 0x000ea80000300800 */
[----:B0-----:R-:W3:Y:S04]  /*59d50*/  LDL.LU R22, [R1+0x468] ;  /* 0x0004680001167983 */ /* 0x001ee80000300800 */
[----:B------:R-:W3:Y:S04]  /*59d60*/  LDL.LU R23, [R1+0x46c] ;  /* 0x00046c0001177983 */ /* 0x000ee80000300800 */
[----:B------:R-:W4:Y:S04]  /*59d70*/  LDL R10, [R1+0x98] ;  /* 0x00009800010a7983 */ /* 0x000f280000100800 */
[----:B------:R-:W4:Y:S04]  /*59d80*/  LDL R11, [R1+0x9c] ;  /* 0x00009c00010b7983 */ /* 0x000f280000100800 */
[----:B----4-:R0:W-:Y:S04]  /*59d90*/  STL.64 [R1+0x1f28], R10 ;  /* 0x001f280a01007387 */ /* 0x0101e80000100a00 */
[----:B0-----:R-:W4:Y:S04]  /*59da0*/  LDL.64 R10, [R1+0xa8] ;  /* 0x0000a800010a7983 */ /* 0x001f280000100a00 */
[----:B----4-:R-:W-:Y:S04]  /*59db0*/  STL.64 [R1+0x1f40], R10 ;  /* 0x001f400a01007387 */ /* 0x010fe80000100a00 */
[----:B---3--:R-:W-:Y:S04]  /*59dc0*/  STL.64 [R1+0x1f08], R22 ;  /* 0x001f081601007387 */ /* 0x008fe80000100a00 */
[----:B--2---:R0:W-:Y:S04]  /*59dd0*/  STL.64 [R1+0x1f00], R20 ;  /* 0x001f001401007387 */ /* 0x0041e80000100a00 */
[----:B0-----:R-:W2:Y:S04]  /*59de0*/  LDL.LU R20, [R1+0x470] ;  /* 0x0004700001147983 */ /* 0x001ea80000300800 */
[----:B------:R-:W2:Y:S04]  /*59df0*/  LDL.LU R21, [R1+0x474] ;  /* 0x0004740001157983 */ /* 0x000ea80000300800 */
[----:B------:R-:W3:Y:S04]  /*59e00*/  LDL.LU R22, [R1+0x478] ;  /* 0x0004780001167983 */ /* 0x000ee80000300800 */
[----:B------:R-:W3:Y:S04]  /*59e10*/  LDL.LU R23, [R1+0x47c] ;  /* 0x00047c0001177983 */ /* 0x000ee80000300800 */
[----:B------:R-:W4:Y:S04]  /*59e20*/  LDL R10, [R1+0xb8] ;  /* 0x0000b800010a7983 */ /* 0x000f280000100800 */
[----:B------:R-:W4:Y:S04]  /*59e30*/  LDL R11, [R1+0xbc] ;  /* 0x0000bc00010b7983 */ /* 0x000f280000100800 */
[----:B----4-:R-:W-:Y:S04]  /*59e40*/  STL.64 [R1+0x1f60], R10 ;  /* 0x001f600a01007387 */ /* 0x010fe80000100a00 */
[----:B------:R-:W4:Y:S04]  /*59e50*/  LDL.LU R16, [R1+0x4b0] ;  /* 0x0004b00001107983 */ /* 0x000f280000300800 */
[----:B------:R-:W4:Y:S04]  /*59e60*/  LDL.LU R17, [R1+0x4b4] ;  /* 0x0004b40001117983 */ /* 0x000f280000300800 */
[----:B------:R-:W2:Y:S04]  /*59e70*/  LDL.LU R18, [R1+0x4b8] ;  /* 0x0004b80001127983 */ /* 0x000ea80000300800 */
[----:B------:R-:W2:Y:S04]  /*59e80*/  LDL.LU R19, [R1+0x4bc] ;  /* 0x0004bc0001137983 */ /* 0x000ea80000300800 */
[----:B--2---:R-:W-:Y:S04]  /*59e90*/  STL.64 [R1+0x1f70], R18 ;  /* 0x001f701201007387 */ /* 0x004fe80000100a00 */
[----:B----4-:R-:W-:Y:S04]  /*59ea0*/  STL.64 [R1+0x1f68], R16 ;  /* 0x001f681001007387 */ /* 0x010fe80000100a00 */
[----:B------:R-:W2:Y:S04]  /*59eb0*/  LDL R6, [R1+0xd8] ;  /* 0x0000d80001067983 */ /* 0x000ea80000100800 */
[----:B------:R-:W2:Y:S04]  /*59ec0*/  LDL R7, [R1+0xdc] ;  /* 0x0000dc0001077983 */ /* 0x000ea80000100800 */
[----:B--2---:R0:W-:Y:S04]  /*59ed0*/  STL.64 [R1+0x1f78], R6 ;  /* 0x001f780601007387 */ /* 0x0041e80000100a00 */
[----:B------:R-:W2:Y:S04]  /*59ee0*/  LDL.LU R4, [R1+0x4d0] ;  /* 0x0004d00001047983 */ /* 0x000ea80000300800 */
[----:B------:R-:W2:Y:S04]  /*59ef0*/  LDL.LU R5, [R1+0x4d4] ;  /* 0x0004d40001057983 */ /* 0x000ea80000300800 */
[----:B0-----:R-:W4:Y:S04]  /*59f00*/  LDL.LU R6, [R1+0x4d8] ;  /* 0x0004d80001067983 */ /* 0x001f280000300800 */
[----:B------:R-:W4:Y:S04]  /*59f10*/  LDL.LU R7, [R1+0x4dc] ;  /* 0x0004dc0001077983 */ /* 0x000f280000300800 */
[----:B----4-:R0:W-:Y:S04]  /*59f20*/  STL.64 [R1+0x1f88], R6 ;  /* 0x001f880601007387 */ /* 0x0101e80000100a00 */
[----:B--2---:R-:W-:Y:S04]  /*59f30*/  STL.64 [R1+0x1f80], R4 ;  /* 0x001f800401007387 */ /* 0x004fe80000100a00 */
[----:B0-----:R-:W2:Y:S04]  /*59f40*/  LDL R6, [R1+0xf8] ;  /* 0x0000f80001067983 */ /* 0x001ea80000100800 */
[----:B------:R-:W2:Y:S04]  /*59f50*/  LDL R7, [R1+0xfc] ;  /* 0x0000fc0001077983 */ /* 0x000ea80000100800 */
[----:B--2---:R0:W-:Y:S04]  /*59f60*/  STL.64 [R1+0x1f98], R6 ;  /* 0x001f980601007387 */ /* 0x0041e80000100a00 */
[----:B0-----:R-:W2:Y:S04]  /*59f70*/  LDL.64 R6, [R1+0x108] ;  /* 0x0001080001067983 */ /* 0x001ea80000100a00 */
[----:B--2---:R-:W-:Y:S04]  /*59f80*/  STL.64 [R1+0x1fb0], R6 ;  /* 0x001fb00601007387 */ /* 0x004fe80000100a00 */
[----:B------:R-:W2:Y:S04]  /*59f90*/  LDL.64 R18, [R1+0xe8] ;  /* 0x0000e80001127983 */ /* 0x000ea80000100a00 */
[----:B--2---:R0:W-:Y:S04]  /*59fa0*/  STL.64 [R1+0x1f90], R18 ;  /* 0x001f901201007387 */ /* 0x0041e80000100a00 */
[----:B------:R-:W2:Y:S04]  /*59fb0*/  LDL.LU R16, [R1+0x4e0] ;  /* 0x0004e00001107983 */ /* 0x000ea80000300800 */
[----:B------:R-:W2:Y:S04]  /*59fc0*/  LDL.LU R17, [R1+0x4e4] ;  /* 0x0004e40001117983 */ /* 0x000ea80000300800 */
[----:B0-----:R-:W4:Y:S04]  /*59fd0*/  LDL.LU R18, [R1+0x4e8] ;  /* 0x0004e80001127983 */ /* 0x001f280000300800 */
[----:B------:R-:W4:Y:S04]  /*59fe0*/  LDL.LU R19, [R1+0x4ec] ;  /* 0x0004ec0001137983 */ /* 0x000f280000300800 */
[----:B------:R-:W3:Y:S04]  /*59ff0*/  LDL R6, [R1+0x118] ;  /* 0x0001180001067983 */ /* 0x000ee80000100800 */
[----:B------:R-:W3:Y:S04]  /*5a000*/  LDL R7, [R1+0x11c] ;  /* 0x00011c0001077983 */ /* 0x000ee80000100800 */
[----:B---3--:R0:W-:Y:S04]  /*5a010*/  STL.64 [R1+0x1fc8], R6 ;  /* 0x001fc80601007387 */ /* 0x0081e80000100a00 */
[----:B0-----:R-:W3:Y:S04]  /*5a020*/  LDL.64 R6, [R1+0x128] ;  /* 0x0001280001067983 */ /* 0x001ee80000100a00 */
[----:B----4-:R-:W-:Y:S04]  /*5a030*/  STL.64 [R1+0x1fa8], R18 ;  /* 0x001fa81201007387 */ /* 0x010fe80000100a00 */
        /* <DEDUP_REMOVED lines=13> */
[----:B0-----:R-:W3:Y:S04]  /*5a110*/  LDL.LU R16, [R1+0x510] ;  /* 0x0005100001107983 */ /* 0x001ee80000300800 */
[----:B------:R-:W3:Y:S04]  /*5a120*/  LDL.LU R17, [R1+0x514] ;  /* 0x0005140001117983 */ /* 0x000ee80000300800 */
[----:B------:R-:W3:Y:S04]  /*5a130*/  LDL.LU R18, [R1+0x518] ;  /* 0x0005180001127983 */ /* 0x000ee80000300800 */
[----:B------:R-:W3:Y:S04]  /*5a140*/  LDL.LU R19, [R1+0x51c] ;  /* 0x00051c0001137983 */ /* 0x000ee80000300800 */
[----:B------:R-:W2:Y:S04]  /*5a150*/  LDL.LU R8, [R1+0x4c0] ;  /* 0x0004c00001087983 */ /* 0x000ea80000300800 */
[----:B------:R-:W2:Y:S04]  /*5a160*/  LDL.LU R9, [R1+0x4c4] ;  /* 0x0004c40001097983 */ /* 0x000ea80000300800 */
[----:B------:R-:W2:Y:S04]  /*5a170*/  LDL.LU R10, [R1+0x4c8] ;  /* 0x0004c800010a7983 */ /* 0x000ea80000300800 */
[----:B------:R-:W2:Y:S04]  /*5a180*/  LDL.LU R11, [R1+0x4cc] ;  /* 0x0004cc00010b7983 */ /* 0x000ea80000300800 */
[----:B------:R-:W4:Y:S04]  /*5a190*/  LDL.64 R26, [R1+0xc8] ;  /* 0x0000c800011a7983 */ /* 0x000f280000100a00 */
[----:B------:R-:W-:Y:S04]  /*5a1a0*/  STL.64 [R1+0x1f20], R22 ;  /* 0x001f201601007387 */ /* 0x000fe80000100a00 */
[----:B------:R0:W-:Y:S04]  /*5a1b0*/  STL.64 [R1+0x1f18], R20 ;  /* 0x001f181401007387 */ /* 0x0001e80000100a00 */
[----:B0-----:R-:W3:Y:S04]  /*5a1c0*/  LDL.LU R20, [R1+0x480] ;  /* 0x0004800001147983 */ /* 0x001ee80000300800 */
[----:B------:R-:W3:Y:S04]  /*5a1d0*/  LDL.LU R21, [R1+0x484] ;  /* 0x0004840001157983 */ /* 0x000ee80000300800 */
[----:B------:R-:W2:Y:S04]  /*5a1e0*/  LDL.LU R22, [R1+0x488] ;  /* 0x0004880001167983 */ /* 0x000ea80000300800 */
[----:B------:R-:W2:Y:S04]  /*5a1f0*/  LDL.LU R23, [R1+0x48c] ;  /* 0x00048c0001177983 */ /* 0x000ea80000300800 */
[----:B--2---:R-:W-:Y:S04]  /*5a200*/  STL.64 [R1+0x1f38], R22 ;  /* 0x001f381601007387 */ /* 0x004fe80000100a00 */
[----:B---3--:R0:W-:Y:S04]  /*5a210*/  STL.64 [R1+0x1f30], R20 ;  /* 0x001f301401007387 */ /* 0x0081e80000100a00 */
[----:B0-----:R-:W2:Y:S04]  /*5a220*/  LDL.LU R20, [R1+0x490] ;  /* 0x0004900001147983 */ /* 0x001ea80000300800 */
[----:B------:R-:W2:Y:S04]  /*5a230*/  LDL.LU R21, [R1+0x494] ;  /* 0x0004940001157983 */ /* 0x000ea80000300800 */
[----:B------:R-:W3:Y:S04]  /*5a240*/  LDL.LU R22, [R1+0x498] ;  /* 0x0004980001167983 */ /* 0x000ee80000300800 */
[----:B------:R-:W3:Y:S01]  /*5a250*/  LDL.LU R23, [R1+0x49c] ;  /* 0x00049c0001177983 */ /* 0x000ee20000300800 */
[C---:B------:R-:W-:Y:S06]  /*5a260*/  HMMA.16816.F32 R16, R12.reuse, R6, R16 ;  /* 0x000000060c10723c */ /* 0x040fec0000001810 */
[----:B------:R-:W-:Y:S01]  /*5a270*/  IMAD.MOV.U32 R29, RZ, RZ, R7 ;  /* 0x000000ffff1d7224 */ /* 0x000fe200078e0007 */
        /* <DEDUP_REMOVED lines=8> */
[----:B0-----:R-:W3:Y:S04]  /*5a300*/  LDL.LU.64 R18, [R1+0x1fd8] ;  /* 0x001fd80001127983 */ /* 0x001ee80000300a00 */
[----:B------:R-:W3:Y:S04]  /*5a310*/  LDL.LU.64 R16, [R1+0x1fd0] ;  /* 0x001fd00001107983 */ /* 0x000ee80000300a00 */
[----:B------:R-:W3:Y:S04]  /*5a320*/  LDL.LU.64 R6, [R1+0x1fc8] ;  /* 0x001fc80001067983 */ /* 0x000ee80000300a00 */
[----:B------:R-:W-:Y:S01]  /*5a330*/  STL [R1+0x1ddc], R29 ;  /* 0x001ddc1d01007387 */ /* 0x000fe20000100800 */
[----:B---3--:R-:W-:Y:S03]  /*5a340*/  HMMA.16816.F32 R4, R12, R6, R16 ;  /* 0x000000060c04723c */ /* 0x008fe60000001810 */
[----:B------:R-:W3:Y:S04]  /*5a350*/  LDL.LU.64 R18, [R1+0x1fc0] ;  /* 0x001fc00001127983 */ /* 0x000ee80000300a00 */
[----:B------:R-:W3:-:S15]  /*5a360*/  LDL.LU.64 R16, [R1+0x1fb8] ;  /* 0x001fb80001107983 */ /* 0x000ede0000300a00 */
[----:B------:R-:W-:-:S01]  /*5a370*/  NOP ;  /* 0x0000000000007918 */ /* 0x000fc20000000000 */
[----:B------:R-:W-:Y:S04]  /*5a380*/  STL.64 [R1+0x880], R4 ;  /* 0x0008800401007387 */ /* 0x000fe80000100a00 */
[----:B------:R0:W-:Y:S04]  /*5a390*/  STL.64 [R1+0x888], R6 ;  /* 0x0008880601007387 */ /* 0x0001e80000100a00 */
[----:B0-----:R-:W3:Y:S02]  /*5a3a0*/  LDL.LU.64 R6, [R1+0x1fb0] ;  /* 0x001fb00001067983 */ /* 0x001ee40000300a00 */
[----:B---3--:R-:W-:Y:S06]  /*5a3b0*/  HMMA.16816.F32 R16, R12, R6, R16 ;  /* 0x000000060c10723c */ /* 0x008fec0000001810 */
[----:B------:R-:W-:-:S15]  /*5a3c0*/  IMAD.MOV.U32 R29, RZ, RZ, R7 ;  /* 0x000000ffff1d7224 */ /* 0x000fde00078e0007 */
[----:B------:R-:W-:-:S02]  /*5a3d0*/  NOP ;  /* 0x0000000000007918 */ /* 0x000fc40000000000 */
[----:B------:R-:W-:Y:S04]  /*5a3e0*/  STL.64 [R1+0x870], R16 ;  /* 0x0008701001007387 */ /* 0x000fe80000100a00 */
[----:B------:R0:W-:Y:S04]  /*5a3f0*/  STL.64 [R1+0x878], R18 ;  /* 0x0008781201007387 */ /* 0x0001e80000100a00 */
[----:B0-----:R-:W3:Y:S04]  /*5a400*/  LDL.LU.64 R18, [R1+0x1fa8] ;  /* 0x001fa80001127983 */ /* 0x001ee80000300a00 */
[----:B------:R-:W3:Y:S04]  /*5a410*/  LDL.LU.64 R16, [R1+0x1fa0] ;  /* 0x001fa00001107983 */ /* 0x000ee80000300a00 */
[----:B------:R-:W3:Y:S04]  /*5a420*/  LDL.LU.64 R6, [R1+0x1f98] ;  /* 0x001f980001067983 */ /* 0x000ee80000300a00 */
[----:B------:R-:W-:Y:S01]  /*5a430*/  STL [R1+0x1de0], R29 ;  /* 0x001de01d01007387 */ /* 0x000fe20000100800 */
[----:B---3--:R-:W-:Y:S03]  /*5a440*/  HMMA.16816.F32 R4, R12, R6, R16 ;  /* 0x000000060c04723c */ /* 0x008fe60000001810 */
[----:B------:R-:W3:-:S15]  /*5a450*/  LDL.LU.64 R18, [R1+0x1f90] ;  /* 0x001f900001127983 */ /* 0x000ede0000300a00 */
[----:B------:R-:W-:-:S05]  /*5a460*/  NOP ;  /* 0x0000000000007918 */ /* 0x000fca0000000000 */
[----:B------:R-:W-:Y:S04]  /*5a470*/  STL.64 [R1+0x860], R4 ;  /* 0x0008600401007387 */ /* 0x000fe80000100a00 */
[----:B------:R0:W-:Y:S04]  /*5a480*/  STL.64 [R1+0x868], R6 ;  /* 0x0008680601007387 */ /* 0x0001e80000100a00 */
[----:B0-----:R-:W3:Y:S04]  /*5a490*/  LDL.LU.64 R6, [R1+0x1f88] ;  /* 0x001f880001067983 */ /* 0x001ee80000300a00 */
[----:B------:R-:W3:Y:S02]  /*5a4a0*/  LDL.LU.64 R4, [R1+0x1f80] ;  /* 0x001f800001047983 */ /* 0x000ee40000300a00 */
[----:B---3--:R-:W-:-:S15]  /*5a4b0*/  HMMA.16816.F32 R4, R12, R18, R4 ;  /* 0x000000120c04723c */ /* 0x008fde0000001804 */
[----:B------:R-:W-:-:S08]  /*5a4c0*/  NOP ;  /* 0x0000000000007918 */ /* 0x000fd00000000000 */
[----:B------:R-:W-:Y:S04]  /*5a4d0*/  STL.64 [R1+0x850], R4 ;  /* 0x0008500401007387 */ /* 0x000fe80000100a00 */
[----:B------:R0:W-:Y:S04]  /*5a4e0*/  STL.64 [R1+0x858], R6 ;  /* 0x0008580601007387 */ /* 0x0001e80000100a00 */
[----:B0-----:R-:W3:Y:S01]  /*5a4f0*/  LDL.LU.64 R6, [R1+0x1f78] ;  /* 0x001f780001067983 */ /* 0x001ee20000300a00 */
[----:B------:R-:W-:-:S03]  /*5a500*/  IMAD.MOV.U32 R29, RZ, RZ, R19 ;  /* 0x000000ffff1d7224 */ /* 0x000fc600078e0013 */
[----:B------:R-:W4:Y:S04]  /*5a510*/  LDL.LU.64 R18, [R1+0x1f70] ;  /* 0x001f700001127983 */ /* 0x000f280000300a00 */
[----:B------:R-:W4:Y:S04]  /*5a520*/  LDL.LU.64 R16, [R1+0x1f68] ;  /* 0x001f680001107983 */ /* 0x000f280000300a00 */
[----:B------:R0:W-:Y:S01]  /*5a530*/  STL [R1+0x1de4], R29 ;  /* 0x001de41d01007387 */ /* 0x0001e20000100800 */
[C---:B---3--:R-:W-:Y:S03]  /*5a540*/  HMMA.16816.F32 R4, R12.reuse, R6, R8 ;  /* 0x000000060c04723c */ /* 0x048fe60000001808 */
[----:B------:R-:W2:Y:S03]  /*5a550*/  LDL.LU.64 R10, [R1+0x1f60] ;  /* 0x001f6000010a7983 */ /* 0x000ea60000300a00 */
[----:B----4-:R-:W-:Y:S06]  /*5a560*/  HMMA.16816.F32 R16, R12, R26, R16 ;  /* 0x0000001a0c10723c */ /* 0x010fec0000001810 */
[----:B0-----:R-:W-:-:S11]  /*5a570*/  IMAD.MOV.U32 R29, RZ, RZ, R27 ;  /* 0x000000ffff1d7224 */ /* 0x001fd600078e001b */
[----:B------:R-:W-:Y:S04]  /*5a580*/  STL.64 [R1+0x820], R4 ;  /* 0x0008200401007387 */ /* 0x000fe80000100a00 */
[----:B------:R0:W-:Y:S04]  /*5a590*/  STL.64 [R1+0x828], R6 ;  /* 0x0008280601007387 */ /* 0x0001e80000100a00 */
[----:B0-----:R-:W3:Y:S04]  /*5a5a0*/  LDL.64 R6, [R1+0x58] ;  /* 0x0000580001067983 */ /* 0x001ee80000100a00 */
[----:B------:R0:W-:Y:S04]  /*5a5b0*/  STL.64 [R1+0x810], R16 ;  /* 0x0008101001007387 */ /* 0x0001e80000100a00 */
[----:B------:R1:W-:Y:S04]  /*5a5c0*/  STL.64 [R1+0x818], R18 ;  /* 0x0008181201007387 */ /* 0x0003e80000100a00 */
[----:B0-----:R-:W4:Y:S04]  /*5a5d0*/  LDL.LU.64 R16, [R1+0x1f58] ;  /* 0x001f580001107983 */ /* 0x001f280000300a00 */
[----:B------:R-:W4:Y:S04]  /*5a5e0*/  LDL.LU R24, [R1+0x430] ;  /* 0x0004300001187983 */ /* 0x000f280000300800 */
[----:B------:R-:W4:Y:S04]  /*5a5f0*/  LDL.LU R25, [R1+0x434] ;  /* 0x0004340001197983 */ /* 0x000f280000300800 */
[----:B------:R-:W4:Y:S04]  /*5a600*/  LDL.LU R26, [R1+0x438] ;  /* 0x00043800011a7983 */ /* 0x000f280000300800 */
[----:B------:R-:W4:Y:S04]  /*5a610*/  LDL.LU R27, [R1+0x43c] ;  /* 0x00043c00011b7983 */ /* 0x000f280000300800 */
[----:B-1----:R-:W4:Y:S04]  /*5a620*/  LDL.LU.64 R18, [R1+0x48] ;  /* 0x0000480001127983 */ /* 0x002f280000300a00 */
[----:B------:R-:W-:Y:S01]  /*5a630*/  STL [R1+0x1de8], R29 ;  /* 0x001de81d01007387 */ /* 0x000fe20000100800 */
[----:B--2---:R-:W-:Y:S03]  /*5a640*/  HMMA.16816.F32 R8, R12, R10, R20 ;  /* 0x0000000a0c08723c */ /* 0x004fe60000001814 */
[----:B------:R-:W2:Y:S04]  /*5a650*/  LDL.LU.64 R22, [R1+0x1f50] ;  /* 0x001f500001167983 */ /* 0x000ea80000300a00 */
[----:B------:R-:W2:-:S15]  /*5a660*/  LDL.LU.64 R20, [R1+0x1f48] ;  /* 0x001f480001147983 */ /* 0x000e9e0000300a00 */
[----:B------:R-:W-:-:S01]  /*5a670*/  NOP ;  /* 0x0000000000007918 */ /* 0x000fc20000000000 */
[----:B------:R-:W-:Y:S04]  /*5a680*/  STL.64 [R1+0x800], R8 ;  /* 0x0008000801007387 */ /* 0x000fe80000100a00 */
[----:B------:R0:W-:Y:S04]  /*5a690*/  STL.64 [R1+0x808], R10 ;  /* 0x0008080a01007387 */ /* 0x0001e80000100a00 */
[----:B0-----:R-:W2:Y:S02]  /*5a6a0*/  LDL.LU.64 R10, [R1+0x1f40] ;  /* 0x001f4000010a7983 */ /* 0x001ea40000300a00 */
[----:B--2---:R-:W-:Y:S06]  /*5a6b0*/  HMMA.16816.F32 R20, R12, R10, R20 ;  /* 0x0000000a0c14723c */ /* 0x004fec0000001814 */
[----:B------:R-:W-:-:S15]  /*5a6c0*/  IMAD.MOV.U32 R29, RZ, RZ, R11 ;  /* 0x000000ffff1d7224 */ /* 0x000fde00078e000b */
[----:B------:R-:W-:-:S02]  /*5a6d0*/  NOP ;  /* 0x0000000000007918 */ /* 0x000fc40000000000 */
[----:B------:R-:W-:Y:S04]  /*5a6e0*/  STL.64 [R1+0x7f0], R20 ;  /* 0x0007f01401007387 */ /* 0x000fe80000100a00 */
[----:B------:R0:W-:Y:S04]  /*5a6f0*/  STL.64 [R1+0x7f8], R22 ;  /* 0x0007f81601007387 */ /* 0x0001e80000100a00 */
[----:B0-----:R-:W2:Y:S04]  /*5a700*/  LDL.LU.64 R22, [R1+0x1f38] ;  /* 0x001f380001167983 */ /* 0x001ea80000300a00 */
[----:B------:R-:W2:Y:S04]  /*5a710*/  LDL.LU.64 R20, [R1+0x1f30] ;  /* 0x001f300001147983 */ /* 0x000ea80000300a00 */
[----:B------:R-:W2:Y:S04]  /*5a720*/  LDL.LU.64 R10, [R1+0x1f28] ;  /* 0x001f2800010a7983 */ /* 0x000ea80000300a00 */
        /* <DEDUP_REMOVED lines=18> */
[----:B------:R-:W2:-:S15]  /*5a850*/  LDL.LU.64 R22, [R1+0x1ef0] ;  /* 0x001ef00001167983 */ /* 0x000e9e0000300a00 */
[----:B------:R-:W-:-:S05]  /*5a860*/  NOP ;  /* 0x0000000000007918 */ /* 0x000fca0000000000 */
[----:B------:R-:W-:Y:S04]  /*5a870*/  STL.64 [R1+0x7a0], R8 ;  /* 0x0007a00801007387 */ /* 0x000fe80000100a00 */
[----:B------:R0:W-:Y:S04]  /*5a880*/  STL.64 [R1+0x7a8], R10 ;  /* 0x0007a80a01007387 */ /* 0x0001e80000100a00 */
[----:B0-----:R-:W3:Y:S04]  /*5a890*/  LDL.LU.64 R10, [R1+0x1ee8] ;  /* 0x001ee800010a7983 */ /* 0x001ee80000300a00 */
[----:B------:R-:W3:Y:S01]  /*5a8a0*/  LDL.LU.64 R8, [R1+0x1ee0] ;  /* 0x001ee00001087983 */ /* 0x000ee20000300a00 */
[----:B--2---:R-:W-:-:S02]  /*5a8b0*/  IMAD.MOV.U32 R28, RZ, RZ, R22 ;  /* 0x000000ffff1c7224 */ /* 0x004fc400078e0016 */
[----:B------:R-:W-:Y:S01]  /*5a8c0*/  IMAD.MOV.U32 R3, RZ, RZ, R23 ;  /* 0x000000ffff037224 */ /* 0x000fe200078e0017 */
[----:B---3--:R-:W-:-:S15]  /*5a8d0*/  HMMA.16816.F32 R8, R12, R22, R8 ;  /* 0x000000160c08723c */ /* 0x008fde0000001808 */
[----:B------:R-:W-:-:S08]  /*5a8e0*/  NOP ;  /* 0x0000000000007918 */ /* 0x000fd00000000000 */
[----:B------:R-:W-:Y:S04]  /*5a8f0*/  STL.64 [R1+0x790], R8 ;  /* 0x0007900801007387 */ /* 0x000fe80000100a00 */
[----:B------:R0:W-:Y:S04]  /*5a900*/  STL.64 [R1+0x798], R10 ;  /* 0x0007980a01007387 */ /* 0x0001e80000100a00 */
[----:B0-----:R-:W2:Y:S04]  /*5a910*/  LDL.LU.64 R10, [R1+0x1ed8] ;  /* 0x001ed800010a7983 */ /* 0x001ea80000300a00 */
[----:B------:R-:W3:Y:S04]  /*5a920*/  LDL.LU.64 R8, [R1+0x1ed0] ;  /* 0x001ed00001087983 */ /* 0x000ee80000300a00 */
[----:B------:R-:W4:Y:S04]  /*5a930*/  LDL.LU R20, [R1+0x380] ;  /* 0x0003800001147983 */ /* 0x000f280000300800 */
[----:B------:R-:W4:Y:S04]  /*5a940*/  LDL.LU R21, [R1+0x384] ;  /* 0x0003840001157983 */ /* 0x000f280000300800 */
[----:B------:R-:W2:Y:S04]  /*5a950*/  LDL.LU R22, [R1+0x388] ;  /* 0x0003880001167983 */ /* 0x000ea80000300800 */
[----:B------:R-:W2:Y:S04]  /*5a960*/  LDL.LU R23, [R1+0x38c] ;  /* 0x00038c0001177983 */ /* 0x000ea80000300800 */
[----:B--2---:R0:W-:Y:S04]  /*5a970*/  STL.64 [R1+0x1e18], R22 ;  /* 0x001e181601007387 */ /* 0x0041e80000100a00 */
[----:B----4-:R1:W-:Y:S01]  /*5a980*/  STL.64 [R1+0x1e10], R20 ;  /* 0x001e101401007387 */ /* 0x0103e20000100a00 */
[----:B0-----:R-:W-:-:S02]  /*5a990*/  IMAD.MOV.U32 R22, RZ, RZ, R11 ;  /* 0x000000ffff167224 */ /* 0x001fc400078e000b */
[----:B------:R-:W-:-:S05]  /*5a9a0*/  IMAD.MOV.U32 R23, RZ, RZ, R10 ;  /* 0x000000ffff177224 */ /* 0x000fca00078e000a */
[----:B------:R0:W-:Y:S04]  /*5a9b0*/  STL.64 [R1+0x1e28], R22 ;  /* 0x001e281601007387 */ /* 0x0001e80000100a00 */
[----:B-1----:R-:W2:Y:S04]  /*5a9c0*/  LDL.LU R20, [R1+0x440] ;  /* 0x0004400001147983 */ /* 0x002ea80000300800 */
[----:B------:R-:W2:Y:S04]  /*5a9d0*/  LDL.LU R21, [R1+0x444] ;  /* 0x0004440001157983 */ /* 0x000ea80000300800 */
[----:B0-----:R-:W2:Y:S04]  /*5a9e0*/  LDL.LU R22, [R1+0x448] ;  /* 0x0004480001167983 */ /* 0x001ea80000300800 */
[----:B------:R-:W2:Y:S01]  /*5a9f0*/  LDL.LU R23, [R1+0x44c] ;  /* 0x00044c0001177983 */ /* 0x000ea20000300800 */
[----:B------:R-:W-:-:S03]  /*5aa00*/  IMAD.MOV.U32 R29, RZ, RZ, R7 ;  /* 0x000000ffff1d7224 */ /* 0x000fc600078e0007 */
[----:B------:R-:W-:Y:S04]  /*5aa10*/  STL [R1+0x1df8], R3 ;  /* 0x001df80301007387 */ /* 0x000fe80000100800 */
[----:B------:R-:W-:Y:S01]  /*5aa20*/  STL [R1+0x1df4], R28 ;  /* 0x001df41c01007387 */ /* 0x000fe20000100800 */
[C---:B--2---:R-:W-:Y:S06]  /*5aa30*/  HMMA.16816.F32 R20, R12.reuse, R6, R20 ;  /* 0x000000060c14723c */ /* 0x044fec0000001814 */
[----:B------:R-:W-:-:S15]  /*5aa40*/  HMMA.16816.F32 R4, R12, R18, R24 ;  /* 0x000000120c04723c */ /* 0x000fde0000001818 */
[----:B------:R-:W-:-:S02]  /*5aa50*/  NOP ;  /* 0x0000000000007918 */ /* 0x000fc40000000000 */
[----:B------:R-:W-:Y:S04]  /*5aa60*/  STL.64 [R1+0x760], R20 ;  /* 0x0007601401007387 */ /* 0x000fe80000100a00 */
[----:B------:R0:W-:Y:S02]  /*5aa70*/  STL.64 [R1+0x768], R22 ;  /* 0x0007681601007387 */ /* 0x0001e40000100a00 */
[----:B0-----:R-:W-:Y:S02]  /*5aa80*/  IMAD.MOV.U32 R22, RZ, RZ, R17 ;  /* 0x000000ffff167224 */ /* 0x001fe400078e0011 */
[----:B------:R-:W-:-:S05]  /*5aa90*/  IMAD.MOV.U32 R23, RZ, RZ, R16 ;  /* 0x000000ffff177224 */ /* 0x000fca00078e0010 */
[----:B------:R3:W-:Y:S04]  /*5aaa0*/  STL.64 [R1+0x1e40], R22 ;  /* 0x001e401601007387 */ /* 0x0007e80000100a00 */
[----:B------:R-:W-:Y:S04]  /*5aab0*/  STL [R1+0x1dfc], R29 ;  /* 0x001dfc1d01007387 */ /* 0x000fe80000100800 */
[----:B------:R0:W-:Y:S04]  /*5aac0*/  STL.64 [R1+0x750], R4 ;  /* 0x0007500401007387 */ /* 0x0001e80000100a00 */
[----:B------:R1:W-:Y:S01]  /*5aad0*/  STL.64 [R1+0x758], R6 ;  /* 0x0007580601007387 */ /* 0x0003e20000100a00 */
[----:B---3--:R-:W-:-:S02]  /*5aae0*/  IMAD.MOV.U32 R22, RZ, RZ, R9 ;  /* 0x000000ffff167224 */ /* 0x008fc400078e0009 */
[----:B------:R-:W-:Y:S02]  /*5aaf0*/  IMAD.MOV.U32 R23, RZ, RZ, R8 ;  /* 0x000000ffff177224 */ /* 0x000fe400078e0008 */
[----:B------:R-:W2:Y:S04]  /*5ab00*/  LDL.LU R8, [R1+0x420] ;  /* 0x0004200001087983 */ /* 0x000ea80000300800 */
[----:B------:R-:W2:Y:S04]  /*5ab10*/  LDL.LU R9, [R1+0x424] ;  /* 0x0004240001097983 */ /* 0x000ea80000300800 */
[----:B------:R-:W2:Y:S04]  /*5ab20*/  LDL.LU R10, [R1+0x428] ;  /* 0x00042800010a7983 */ /* 0x000ea80000300800 */
[----:B------:R-:W2:Y:S04]  /*5ab30*/  LDL.LU R11, [R1+0x42c] ;  /* 0x00042c00010b7983 */ /* 0x000ea80000300800 */
[----:B------:R-:W-:Y:S04]  /*5ab40*/  STL.64 [R1+0x1e80], R22 ;  /* 0x001e801601007387 */ /* 0x000fe80000100a00 */
[----:B0-----:R-:W3:Y:S04]  /*5ab50*/  LDL.LU R4, [R1+0x3e0] ;  /* 0x0003e00001047983 */ /* 0x001ee80000300800 */
[----:B------:R-:W3:Y:S04]  /*5ab60*/  LDL.LU R5, [R1+0x3e4] ;  /* 0x0003e40001057983 */ /* 0x000ee80000300800 */
[----:B-1----:R-:W4:Y:S04]  /*5ab70*/  LDL.LU R6, [R1+0x3e8] ;  /* 0x0003e80001067983 */ /* 0x002f280000300800 */
[----:B------:R-:W4:Y:S04]  /*5ab80*/  LDL.LU R7, [R1+0x3ec] ;  /* 0x0003ec0001077983 */ /* 0x000f280000300800 */
[----:B----4-:R-:W-:Y:S04]  /*5ab90*/  STL.64 [R1+0x1e98], R6 ;  /* 0x001e980601007387 */ /* 0x010fe80000100a00 */
[----:B---3--:R0:W-:Y:S04]  /*5aba0*/  STL.64 [R1+0x1e90], R4 ;  /* 0x001e900401007387 */ /* 0x0081e80000100a00 */
[----:B0-----:R-:W3:Y:S04]  /*5abb0*/  LDL.LU R4, [R1+0x400] ;  /* 0x0004000001047983 */ /* 0x001ee80000300800 */
[----:B------:R-:W3:Y:S04]  /*5abc0*/  LDL.LU R5, [R1+0x404] ;  /* 0x0004040001057983 */ /* 0x000ee80000300800 */
[----:B------:R-:W4:Y:S04]  /*5abd0*/  LDL.LU R6, [R1+0x408] ;  /* 0x0004080001067983 */ /* 0x000f280000300800 */
[----:B------:R-:W4:Y:S04]  /*5abe0*/  LDL.LU R7, [R1+0x40c] ;  /* 0x00040c0001077983 */ /* 0x000f280000300800 */
[----:B----4-:R0:W-:Y:S04]  /*5abf0*/  STL.64 [R1+0x1ea8], R6 ;  /* 0x001ea80601007387 */ /* 0x0101e80000100a00 */
[----:B---3--:R-:W-:Y:S04]  /*5ac00*/  STL.64 [R1+0x1ea0], R4 ;  /* 0x001ea00401007387 */ /* 0x008fe80000100a00 */
[----:B0-----:R-:W3:Y:S04]  /*5ac10*/  LDL.LU.64 R6, [R1+0x28] ;  /* 0x0000280001067983 */ /* 0x001ee80000300a00 */
[----:B---3--:R0:W-:Y:S04]  /*5ac20*/  STL.64 [R1+0x1ec0], R6 ;  /* 0x001ec00601007387 */ /* 0x0081e80000100a00 */
[----:B0-----:R-:W2:Y:S04]  /*5ac30*/  LDL.LU.64 R6, [R1+0x38] ;  /* 0x0000380001067983 */ /* 0x001ea80000300a00 */
[----:B------:R-:W3:Y:S04]  /*5ac40*/  LDL.LU R20, [R1+0x3f0] ;  /* 0x0003f00001147983 */ /* 0x000ee80000300800 */
[----:B------:R-:W3:Y:S04]  /*5ac50*/  LDL.LU R21, [R1+0x3f4] ;  /* 0x0003f40001157983 */ /* 0x000ee80000300800 */
[----:B------:R-:W4:Y:S04]  /*5ac60*/  LDL.LU R22, [R1+0x3f8] ;  /* 0x0003f80001167983 */ /* 0x000f280000300800 */
[----:B------:R-:W4:Y:S01]  /*5ac70*/  LDL.LU R23, [R1+0x3fc] ;  /* 0x0003fc0001177983 */ /* 0x000f220000300800 */
[----:B------:R-:W-:-:S02]  /*5ac80*/  IMAD.MOV.U32 R3, RZ, RZ, R18 ;  /* 0x000000ffff037224 */ /* 0x000fc400078e0012 */
[----:B------:R-:W-:Y:S01]  /*5ac90*/  IMAD.MOV.U32 R28, RZ, RZ, R19 ;  /* 0x000000ffff1c7224 */ /* 0x000fe200078e0013 */
[----:B--2---:R-:W-:Y:S01]  /*5aca0*/  HMMA.16816.F32 R8, R12, R6, R8 ;  /* 0x000000060c08723c */ /* 0x004fe20000001808 */
[----:B----4-:R-:W-:Y:S04]  /*5acb0*/  STL.64 [R1+0x1eb8], R22 ;  /* 0x001eb81601007387 */ /* 0x010fe80000100a00 */
[----:B---3--:R0:W-:Y:S04]  /*5acc0*/  STL.64 [R1+0x1eb0], R20 ;  /* 0x001eb01401007387 */ /* 0x0081e80000100a00 */
[----:B0-----:R-:W2:Y:S04]  /*5acd0*/  LDL.LU R20, [R1+0x410] ;  /* 0x0004100001147983 */ /* 0x001ea80000300800 */
[----:B------:R-:W2:Y:S04]  /*5ace0*/  LDL.LU R21, [R1+0x414] ;  /* 0x0004140001157983 */ /* 0x000ea80000300800 */
[----:B------:R-:W2:Y:S04]  /*5acf0*/  LDL.LU R22, [R1+0x418] ;  /* 0x0004180001167983 */ /* 0x000ea80000300800 */
[----:B------:R-:W2:Y:S04]  /*5ad00*/  LDL.LU R23, [R1+0x41c] ;  /* 0x00041c0001177983 */ /* 0x000ea80000300800 */
[----:B------:R-:W3:Y:S04]  /*5ad10*/  LDL.LU.64 R26, [R1+0x8] ;  /* 0x00000800011a7983 */ /* 0x000ee80000300a00 */
[----:B------:R-:W4:Y:S04]  /*5ad20*/  LDL.LU R16, [R1+0x3c0] ;  /* 0x0003c00001107983 */ /* 0x000f280000300800 */
[----:B------:R-:W4:Y:S04]  /*5ad30*/  LDL.LU R17, [R1+0x3c4] ;  /* 0x0003c40001117983 */ /* 0x000f280000300800 */
[----:B------:R-:W4:Y:S04]  /*5ad40*/  LDL.LU R18, [R1+0x3c8] ;  /* 0x0003c80001127983 */ /* 0x000f280000300800 */
[----:B------:R-:W4:Y:S04]  /*5ad50*/  LDL.LU R19, [R1+0x3cc] ;  /* 0x0003cc0001137983 */ /* 0x000f280000300800 */
[----:B------:R-:W-:Y:S04]  /*5ad60*/  STL [R1+0x1e00], R3 ;  /* 0x001e000301007387 */ /* 0x000fe80000100800 */
[----:B------:R0:W-:Y:S04]  /*5ad70*/  STL.64 [R1+0x740], R8 ;  /* 0x0007400801007387 */ /* 0x0001e80000100a00 */
[----:B------:R1:W-:Y:S01]  /*5ad80*/  STL.64 [R1+0x748], R10 ;  /* 0x0007480a01007387 */ /* 0x0003e20000100a00 */
[----:B0-----:R-:W-:-:S03]  /*5ad90*/  IMAD.MOV.U32 R9, RZ, RZ, R6 ;  /* 0x000000ffff097224 */ /* 0x001fc600078e0006 */
[----:B-1----:R-:W3:Y:S01]  /*5ada0*/  LDL.LU.64 R10, [R1+0x1ec8] ;  /* 0x001ec800010a7983 */ /* 0x002ee20000300a00 */
[----:B------:R-:W-:-:S03]  /*5adb0*/  IMAD.MOV.U32 R8, RZ, RZ, R7 ;  /* 0x000000ffff087224 */ /* 0x000fc600078e0007 */
[----:B------:R-:W2:Y:S02]  /*5adc0*/  LDL.LU.64 R6, [R1+0x1ec0] ;  /* 0x001ec00001067983 */ /* 0x000ea40000300a00 */
        /* <DEDUP_REMOVED lines=8> */
[----:B------:R-:W3:Y:S02]  /*5ae50*/  LDL.LU.64 R4, [R1+0x1ea0] ;  /* 0x001ea00001047983 */ /* 0x000ee40000300a00 */
[----:B---3--:R-:W-:-:S15]  /*5ae60*/  HMMA.16816.F32 R4, R12, R10, R4 ;  /* 0x0000000a0c04723c */ /* 0x008fde0000001804 */
[----:B------:R-:W-:-:S08]  /*5ae70*/  NOP ;  /* 0x0000000000007918 */ /* 0x000fd00000000000 */
[----:B------:R-:W-:Y:S04]  /*5ae80*/  STL.64 [R1+0x700], R4 ;  /* 0x0007000401007387 */ /* 0x000fe80000100a00 */
[----:B------:R0:W-:Y:S04]  /*5ae90*/  STL.64 [R1+0x708], R6 ;  /* 0x0007080601007387 */ /* 0x0001e80000100a00 */
[----:B0-----:R-:W3:Y:S04]  /*5aea0*/  LDL.LU.64 R6, [R1+0x1e98] ;  /* 0x001e980001067983 */ /* 0x001ee80000300a00 */
[----:B------:R-:W3:Y:S04]  /*5aeb0*/  LDL.LU.64 R4, [R1+0x1e90] ;  /* 0x001e900001047983 */ /* 0x000ee80000300a00 */
[----:B------:R-:W-:Y:S04]  /*5aec0*/  STL.64 [R1+0x1bc0], R10 ;  /* 0x001bc00a01007387 */ /* 0x000fe80000100a00 */
[----:B------:R0:W-:Y:S04]  /*5aed0*/  STL.64 [R1+0x1e20], R8 ;  /* 0x001e200801007387 */ /* 0x0001e80000100a00 */
[----:B0-----:R-:W4:Y:S04]  /*5aee0*/  LDL.LU R8, [R1+0x390] ;  /* 0x0003900001087983 */ /* 0x001f280000300800 */
[----:B------:R-:W4:Y:S01]  /*5aef0*/  LDL.LU R9, [R1+0x394] ;  /* 0x0003940001097983 */ /* 0x000f220000300800 */
[----:B------:R-:W-:-:S02]  /*5af00*/  IMAD.MOV.U32 R10, RZ, RZ, R0 ;  /* 0x000000ffff0a7224 */ /* 0x000fc400078e0000 */
[----:B------:R-:W-:Y:S01]  /*5af10*/  IMAD.MOV.U32 R11, RZ, RZ, R2 ;  /* 0x000000ffff0b7224 */ /* 0x000fe200078e0002 */
[----:B------:R-:W3:Y:S04]  /*5af20*/  LDL.LU R0, [R1+0x1e8c] ;  /* 0x001e8c0001007983 */ /* 0x000ee80000300800 */
[----:B------:R-:W3:Y:S04]  /*5af30*/  LDL.LU R2, [R1+0x1e88] ;  /* 0x001e880001027983 */ /* 0x000ee80000300800 */
[----:B------:R-:W-:Y:S01]  /*5af40*/  STL.64 [R1+0x1e38], R10 ;  /* 0x001e380a01007387 */ /* 0x000fe20000100a00 */
[----:B--2---:R-:W-:Y:S03]  /*5af50*/  HMMA.16816.F32 R20, R12, R26, R20 ;  /* 0x0000001a0c14723c */ /* 0x004fe60000001814 */
[----:B----4-:R0:W-:Y:S04]  /*5af60*/  STL.64 [R1+0x1e30], R8 ;  /* 0x001e300801007387 */ /* 0x0101e80000100a00 */
        /* <DEDUP_REMOVED lines=8> */
[----:B------:R-:W-:Y:S01]  /*5aff0*/  STL.64 [R1+0x3d0], R20 ;  /* 0x0003d01401007387 */ /* 0x000fe20000100a00 */
[----:B---3--:R-:W-:-:S02]  /*5b000*/  IMAD.MOV.U32 R10, RZ, RZ, R2 ;  /* 0x000000ffff0a7224 */ /* 0x008fc400078e0002 */
[----:B------:R-:W-:Y:S01]  /*5b010*/  IMAD.MOV.U32 R11, RZ, RZ, R0 ;  /* 0x000000ffff0b7224 */ /* 0x000fe200078e0000 */
[----:B------:R0:W-:Y:S01]  /*5b020*/  STL.64 [R1+0x3d8], R22 ;  /* 0x0003d81601007387 */ /* 0x0001e20000100a00 */
[----:B------:R-:W-:Y:S02]  /*5b030*/  IMAD.MOV.U32 R2, RZ, RZ, R26 ;  /* 0x000000ffff027224 */ /* 0x000fe400078e001a */
[----:B------:R-:W-:Y:S01]  /*5b040*/  IMAD.MOV.U32 R0, RZ, RZ, R27 ;  /* 0x000000ffff007224 */ /* 0x000fe200078e001b */
[----:B0-----:R-:W2:Y:S04]  /*5b050*/  LDL.LU.64 R22, [R1+0x1e80] ;  /* 0x001e800001167983 */ /* 0x001ea80000300a00 */
[----:B------:R-:W3:Y:S04]  /*5b060*/  LDL.LU.64 R26, [R1+0x1e78] ;  /* 0x001e7800011a7983 */ /* 0x000ee80000300a00 */
[----:B------:R-:W4:Y:S01]  /*5b070*/  LDL.LU.64 R24, [R1+0x1e70] ;  /* 0x001e700001187983 */ /* 0x000f220000300a00 */
[----:B---3--:R-:W-:-:S15]  /*5b080*/  HMMA.16816.F32 R4, R12, R26, R4 ;  /* 0x0000001a0c04723c */ /* 0x008fde0000001804 */
[----:B------:R-:W-:-:S08]  /*5b090*/  NOP ;  /* 0x0000000000007918 */ /* 0x000fd00000000000 */
[----:B------:R-:W-:Y:S04]  /*5b0a0*/  STL.64 [R1+0x6f0], R4 ;  /* 0x0006f00401007387 */ /* 0x000fe80000100a00 */
[----:B------:R0:W-:Y:S04]  /*5b0b0*/  STL.64 [R1+0x6f8], R6 ;  /* 0x0006f80601007387 */ /* 0x0001e80000100a00 */
[----:B0-----:R-:W3:Y:S02]  /*5b0c0*/  LDL.LU.64 R6, [R1+0x1e68] ;  /* 0x001e680001067983 */ /* 0x001ee40000300a00 */
[----:B---3--:R-:W-:Y:S02]  /*5b0d0*/  HMMA.16816.F32 R12, R12, R6, R16 ;  /* 0x000000060c0c723c */ /* 0x008fe40000001810 */
[----:B------:R-:W2:Y:S04]  /*5b0e0*/  LDL.LU.64 R18, [R1+0x1e60] ;  /* 0x001e600001127983 */ /* 0x000ea80000300a00 */
[----:B------:R-:W2:-:S15]  /*5b0f0*/  LDL.LU.64 R16, [R1+0x1e58] ;  /* 0x001e580001107983 */ /* 0x000e9e0000300a00 */
[----:B------:R-:W-:-:S02]  /*5b100*/  NOP ;  /* 0x0000000000007918 */ /* 0x000fc40000000000 */
[----:B------:R0:W-:Y:S04]  /*5b110*/  STL.64 [R1+0x6d0], R12 ;  /* 0x0006d00c01007387 */ /* 0x0001e80000100a00 */
[----:B------:R1:W-:Y:S04]  /*5b120*/  STL.64 [R1+0x6d8], R14 ;  /* 0x0006d80e01007387 */ /* 0x0003e80000100a00 */
[----:B0-----:R-:W3:Y:S04]  /*5b130*/  LDL.LU R12, [R1+0x370] ;  /* 0x00037000010c7983 */ /* 0x001ee80000300800 */
[----:B------:R-:W3:Y:S04]  /*5b140*/  LDL.LU R13, [R1+0x374] ;  /* 0x00037400010d7983 */ /* 0x000ee80000300800 */
[----:B-1----:R-:W3:Y:S04]  /*5b150*/  LDL.LU R14, [R1+0x378] ;  /* 0x00037800010e7983 */ /* 0x002ee80000300800 */
[----:B------:R-:W3:Y:S04]  /*5b160*/  LDL.LU R15, [R1+0x37c] ;  /* 0x00037c00010f7983 */ /* 0x000ee80000300800 */
[----:B------:R-:W-:Y:S01]  /*5b170*/  STL.64 [R1+0x1bb8], R6 ;  /* 0x001bb80601007387 */ /* 0x000fe20000100a00 */
        /* <DEDUP_REMOVED lines=19> */
[----:B0-----:R-:W3:Y:S04]  /*5b2b0*/  LDL.LU.64 R22, [R1+0x1e18] ;  /* 0x001e180001167983 */ /* 0x001ee80000300a00 */
[----:B------:R-:W3:Y:S01]  /*5b2c0*/  LDL.LU.64 R20, [R1+0x1e10] ;  /* 0x001e100001147983 */ /* 0x000ee20000300a00 */
[----:B----4-:R-:W-:-:S02]  /*5b2d0*/  IMAD.MOV.U32 R6, RZ, RZ, R25 ;  /* 0x000000ffff067224 */ /* 0x010fc400078e0019 */
[----:B------:R-:W-:-:S07]  /*5b2e0*/  IMAD.MOV.U32 R7, RZ, RZ, R24 ;  /* 0x000000ffff077224 */ /* 0x000fce00078e0018 */
[----:B---3--:R-:W-:Y:S01]  /*5b2f0*/  HMMA.16816.F32 R4, R16, R6, R20 ;  /* 0x000000061004723c */ /* 0x008fe20000001814 */
[----:B------:R-:W3:-:S15]  /*5b300*/  LDL.LU.64 R22, [R1+0x1e08] ;  /* 0x001e080001167983 */ /* 0x000ede0000300a00 */
[----:B------:R-:W-:-:S07]  /*5b310*/  NOP ;  /* 0x0000000000007918 */ /* 0x000fce0000000000 */
[----:B------:R-:W-:Y:S04]  /*5b320*/  STL.64 [R1+0x8d0], R4 ;  /* 0x0008d00401007387 */ /* 0x000fe80000100a00 */
[----:B------:R3:W-:Y:S02]  /*5b330*/  STL.64 [R1+0x8d8], R6 ;  /* 0x0008d80601007387 */ /* 0x0007e40000100a00 */
[----:B---3--:R-:W-:-:S15]  /*5b340*/  HMMA.16816.F32 R4, R16, R22, R12 ;  /* 0x000000161004723c */ /* 0x008fde000000180c */
[----:B------:R-:W-:-:S08]  /*5b350*/  NOP ;  /* 0x0000000000007918 */ /* 0x000fd00000000000 */
[----:B------:R0:W-:Y:S04]  /*5b360*/  STL.64 [R1+0x8a0], R4 ;  /* 0x0008a00401007387 */ /* 0x0001e80000100a00 */
[----:B------:R1:W-:Y:S04]  /*5b370*/  STL.64 [R1+0x8a8], R6 ;  /* 0x0008a80601007387 */ /* 0x0003e80000100a00 */
[----:B------:R-:W3:Y:S04]  /*5b380*/  LDL.LU R20, [R1+0x1e0] ;  /* 0x0001e00001147983 */ /* 0x000ee80000300800 */
[----:B------:R-:W3:Y:S04]  /*5b390*/  LDL.LU R21, [R1+0x1e4] ;  /* 0x0001e40001157983 */ /* 0x000ee80000300800 */
[----:B------:R-:W4:Y:S04]  /*5b3a0*/  LDL.LU R22, [R1+0x1e8] ;  /* 0x0001e80001167983 */ /* 0x000f280000300800 */
[----:B------:R-:W4:Y:S01]  /*5b3b0*/  LDL.LU R23, [R1+0x1ec] ;  /* 0x0001ec0001177983 */ /* 0x000f220000300800 */
[----:B------:R-:W-:-:S02]  /*5b3c0*/  IMAD.MOV.U32 R24, RZ, RZ, R4 ;  /* 0x000000ffff187224 */ /* 0x000fc400078e0004 */
[----:B------:R-:W-:Y:S01]  /*5b3d0*/  IMAD.MOV.U32 R25, RZ, RZ, R5 ;  /* 0x000000ffff197224 */ /* 0x000fe200078e0005 */
[----:B----4-:R-:W-:Y:S04]  /*5b3e0*/  STL.64 [R1+0x1bd0], R22 ;  /* 0x001bd01601007387 */ /* 0x010fe80000100a00 */
[----:B---3--:R-:W-:Y:S04]  /*5b3f0*/  STL.64 [R1+0x1bc8], R20 ;  /* 0x001bc81401007387 */ /* 0x008fe80000100a00 */
[----:B0-----:R-:W3:Y:S04]  /*5b400*/  LDL.LU R4, [R1+0x1f0] ;  /* 0x0001f00001047983 */ /* 0x001ee80000300800 */
[----:B------:R-:W3:Y:S04]  /*5b410*/  LDL.LU R5, [R1+0x1f4] ;  /* 0x0001f40001057983 */ /* 0x000ee80000300800 */
[----:B-1----:R-:W4:Y:S04]  /*5b420*/  LDL.LU R6, [R1+0x1f8] ;  /* 0x0001f80001067983 */ /* 0x002f280000300800 */
[----:B------:R-:W4:Y:S01]  /*5b430*/  LDL.LU R7, [R1+0x1fc] ;  /* 0x0001fc0001077983 */ /* 0x000f220000300800 */
[----:B------:R-:W-:-:S02]  /*5b440*/  IMAD.MOV.U32 R10, RZ, RZ, R3 ;  /* 0x000000ffff0a7224 */ /* 0x000fc400078e0003 */
[----:B------:R-:W-:Y:S01]  /*5b450*/  IMAD.MOV.U32 R11, RZ, RZ, R29 ;  /* 0x000000ffff0b7224 */ /* 0x000fe200078e001d */
[----:B----4-:R2:W-:Y:S04]  /*5b460*/  STL.64 [R1+0x1be0], R6 ;  /* 0x001be00601007387 */ /* 0x0105e80000100a00 */
[----:B---3--:R-:W-:Y:S04]  /*5b470*/  STL.64 [R1+0x1bd8], R4 ;  /* 0x001bd80401007387 */ /* 0x008fe80000100a00 */
[----:B------:R-:W3:Y:S04]  /*5b480*/  LDL.LU R3, [R1+0x1e00] ;  /* 0x001e000001037983 */ /* 0x000ee80000300800 */
[----:B------:R-:W4:Y:S04]  /*5b490*/  LDL.LU R29, [R1+0x1dfc] ;  /* 0x001dfc00011d7983 */ /* 0x000f280000300800 */
[----:B------:R0:W-:Y:S01]  /*5b4a0*/  STL.64 [R1+0x1be8], R10 ;  /* 0x001be80a01007387 */ /* 0x0001e20000100a00 */
[----:B--2---:R-:W-:-:S02]  /*5b4b0*/  IMAD.MOV.U32 R6, RZ, RZ, R9 ;  /* 0x000000ffff067224 */ /* 0x004fc400078e0009 */
[----:B------:R-:W-:-:S05]  /*5b4c0*/  IMAD.MOV.U32 R7, RZ, RZ, R8 ;  /* 0x000000ffff077224 */ /* 0x000fca00078e0008 */
[----:B------:R1:W-:Y:S04]  /*5b4d0*/  STL.64 [R1+0x1bf0], R6 ;  /* 0x001bf00601007387 */ /* 0x0003e80000100a00 */
[----:B------:R-:W2:Y:S04]  /*5b4e0*/  LDL.LU R8, [R1+0x210] ;  /* 0x0002100001087983 */ /* 0x000ea80000300800 */
[----:B------:R-:W2:Y:S04]  /*5b4f0*/  LDL.LU R9, [R1+0x214] ;  /* 0x0002140001097983 */ /* 0x000ea80000300800 */
[----:B0-----:R-:W4:Y:S04]  /*5b500*/  LDL.LU R10, [R1+0x218] ;  /* 0x00021800010a7983 */ /* 0x001f280000300800 */
[----:B------:R-:W4:Y:S01]  /*5b510*/  LDL.LU R11, [R1+0x21c] ;  /* 0x00021c00010b7983 */ /* 0x000f220000300800 */
[----:B-1----:R-:W-:-:S02]  /*5b520*/  IMAD.MOV.U32 R7, RZ, RZ, R28 ;  /* 0x000000ffff077224 */ /* 0x002fc400078e001c */
[----:B---3--:R-:W-:Y:S01]  /*5b530*/  IMAD.MOV.U32 R6, RZ, RZ, R3 ;  /* 0x000000ffff067224 */ /* 0x008fe200078e0003 */
[----:B----4-:R-:W-:Y:S04]  /*5b540*/  STL.64 [R1+0x1c00], R10 ;  /* 0x001c000a01007387 */ /* 0x010fe80000100a00 */
[----:B--2---:R0:W-:Y:S04]  /*5b550*/  STL.64 [R1+0x1bf8], R8 ;  /* 0x001bf80801007387 */ /* 0x0041e80000100a00 */
[----:B------:R-:W2:Y:S04]  /*5b560*/  LDL.LU R3, [R1+0x1df8] ;  /* 0x001df80001037983 */ /* 0x000ea80000300800 */
[----:B------:R-:W3:Y:S04]  /*5b570*/  LDL.LU R28, [R1+0x1df4] ;  /* 0x001df400011c7983 */ /* 0x000ee80000300800 */
[----:B------:R1:W-:Y:S04]  /*5b580*/  STL.64 [R1+0x1c08], R6 ;  /* 0x001c080601007387 */ /* 0x0003e80000100a00 */
[----:B0-----:R-:W4:Y:S04]  /*5b590*/  LDL.LU R8, [R1+0x220] ;  /* 0x0002200001087983 */ /* 0x001f280000300800 */
[----:B------:R-:W4:Y:S04]  /*5b5a0*/  LDL.LU R9, [R1+0x224] ;  /* 0x0002240001097983 */ /* 0x000f280000300800 */
[----:B------:R-:W2:Y:S04]  /*5b5b0*/  LDL.LU R10, [R1+0x228] ;  /* 0x00022800010a7983 */ /* 0x000ea80000300800 */
[----:B------:R-:W2:Y:S01]  /*5b5c0*/  LDL.LU R11, [R1+0x22c] ;  /* 0x00022c00010b7983 */ /* 0x000ea20000300800 */
[----:B-1----:R-:W-:-:S03]  /*5b5d0*/  IMAD.MOV.U32 R7, RZ, RZ, R29 ;  /* 0x000000ffff077224 */ /* 0x002fc600078e001d */
[----:B--2---:R-:W-:Y:S04]  /*5b5e0*/  STL.64 [R1+0x1c18], R10 ;  /* 0x001c180a01007387 */ /* 0x004fe80000100a00 */
[----:B----4-:R-:W-:Y:S04]  /*5b5f0*/  STL.64 [R1+0x1c10], R8 ;  /* 0x001c100801007387 */ /* 0x010fe80000100a00 */
[----:B------:R-:W2:Y:S04]  /*5b600*/  LDL.LU R6, [R1+0x58] ;  /* 0x0000580001067983 */ /* 0x000ea80000300800 */
[----:B------:R-:W4:Y:S04]  /*5b610*/  LDL.LU R29, [R1+0x1df0] ;  /* 0x001df000011d7983 */ /* 0x000f280000300800 */
[----:B------:R-:W3:Y:S04]  /*5b620*/  LDL.LU R14, [R1+0x78] ;  /* 0x00007800010e7983 */ /* 0x000ee80000300800 */
[----:B------:R-:W3:Y:S04]  /*5b630*/  LDL.LU R15, [R1+0x7c] ;  /* 0x00007c00010f7983 */ /* 0x000ee80000300800 */
[----:B---3--:R-:W-:Y:S04]  /*5b640*/  STL.64 [R1+0x1c38], R14 ;  /* 0x001c380e01007387 */ /* 0x008fe80000100a00 */
[----:B--2---:R0:W-:Y:S04]  /*5b650*/  STL.64 [R1+0x1c20], R6 ;  /* 0x001c200601007387 */ /* 0x0041e80000100a00 */
[----:B------:R-:W2:Y:S04]  /*5b660*/  LDL.LU R4, [R1+0x240] ;  /* 0x0002400001047983 */ /* 0x000ea80000300800 */
[----:B------:R-:W2:Y:S04]  /*5b670*/  LDL.LU R5, [R1+0x244] ;  /* 0x0002440001057983 */ /* 0x000ea80000300800 */
[----:B0-----:R-:W3:Y:S04]  /*5b680*/  LDL.LU R6, [R1+0x248] ;  /* 0x0002480001067983 */ /* 0x001ee80000300800 */
[----:B------:R-:W3:Y:S04]  /*5b690*/  LDL.LU R7, [R1+0x24c] ;  /* 0x00024c0001077983 */ /* 0x000ee80000300800 */
[----:B------:R-:W2:Y:S01]  /*5b6a0*/  LDL.LU R14, [R1+0x88] ;  /* 0x00008800010e7983 */ /* 0x000ea20000300800 */
[----:B----4-:R-:W-:-:S03]  /*5b6b0*/  IMAD.MOV.U32 R15, RZ, RZ, R29 ;  /* 0x000000ffff0f7224 */ /* 0x010fc600078e001d */
[----:B------:R-:W4:Y:S04]  /*5b6c0*/  LDL.LU R29, [R1+0x1dec] ;  /* 0x001dec00011d7983 */ /* 0x000f280000300800 */
[----:B--2---:R-:W-:Y:S04]  /*5b6d0*/  STL.64 [R1+0x1c50], R14 ;  /* 0x001c500e01007387 */ /* 0x004fe80000100a00 */
[----:B---3--:R-:W-:Y:S04]  /*5b6e0*/  STL.64 [R1+0x1c30], R6 ;  /* 0x001c300601007387 */ /* 0x008fe80000100a00 */
[----:B------:R0:W-:Y:S04]  /*5b6f0*/  STL.64 [R1+0x1c28], R4 ;  /* 0x001c280401007387 */ /* 0x0001e80000100a00 */
[----:B0-----:R-:W2:Y:S04]  /*5b700*/  LDL.LU R4, [R1+0x250] ;  /* 0x0002500001047983 */ /* 0x001ea80000300800 */
[----:B------:R-:W2:Y:S04]  /*5b710*/  LDL.LU R5, [R1+0x254] ;  /* 0x0002540001057983 */ /* 0x000ea80000300800 */
[----:B------:R-:W3:Y:S04]  /*5b720*/  LDL.LU R6, [R1+0x258] ;  /* 0x0002580001067983 */ /* 0x000ee80000300800 */
[----:B------:R-:W3:Y:S04]  /*5b730*/  LDL.LU R7, [R1+0x25c] ;  /* 0x00025c0001077983 */ /* 0x000ee80000300800 */
[----:B------:R-:W4:Y:S04]  /*5b740*/  LDL.LU R14, [R1+0x98] ;  /* 0x00009800010e7983 */ /* 0x000f280000300800 */
[----:B------:R-:W4:Y:S04]  /*5b750*/  LDL.LU R15, [R1+0x9c] ;  /* 0x00009c00010f7983 */ /* 0x000f280000300800 */
[----:B----4-:R-:W-:Y:S04]  /*5b760*/  STL.64 [R1+0x1c68], R14 ;  /* 0x001c680e01007387 */ /* 0x010fe80000100a00 */
[----:B---3--:R-:W-:Y:S04]  /*5b770*/  STL.64 [R1+0x1c48], R6 ;  /* 0x001c480601007387 */ /* 0x008fe80000100a00 */
[----:B--2---:R0:W-:Y:S04]  /*5b780*/  STL.64 [R1+0x1c40], R4 ;  /* 0x001c400401007387 */ /* 0x0041e80000100a00 */
[----:B0-----:R-:W2:Y:S04]  /*5b790*/  LDL.LU R4, [R1+0x260] ;  /* 0x0002600001047983 */ /* 0x001ea80000300800 */
[----:B------:R-:W2:Y:S04]  /*5b7a0*/  LDL.LU R5, [R1+0x264] ;  /* 0x0002640001057983 */ /* 0x000ea80000300800 */
[----:B------:R-:W3:Y:S04]  /*5b7b0*/  LDL.LU R6, [R1+0x268] ;  /* 0x0002680001067983 */ /* 0x000ee80000300800 */
[----:B------:R-:W3:Y:S04]  /*5b7c0*/  LDL.LU R7, [R1+0x26c] ;  /* 0x00026c0001077983 */ /* 0x000ee80000300800 */
[----:B------:R-:W4:Y:S01]  /*5b7d0*/  LDL.LU R14, [R1+0xa8] ;  /* 0x0000a800010e7983 */ /* 0x000f220000300800 */
[----:B------:R-:W-:-:S03]  /*5b7e0*/  IMAD.MOV.U32 R15, RZ, RZ, R29 ;  /* 0x000000ffff0f7224 */ /* 0x000fc600078e001d */
[----:B------:R-:W2:Y:S04]  /*5b7f0*/  LDL.LU R29, [R1+0x1de8] ;  /* 0x001de800011d7983 */ /* 0x000ea80000300800 */
[----:B----4-:R0:W-:Y:S04]  /*5b800*/  STL.64 [R1+0x1c80], R14 ;  /* 0x001c800e01007387 */ /* 0x0101e80000100a00 */
[----:B0-----:R-:W4:Y:S04]  /*5b810*/  LDL.LU R14, [R1+0xb8] ;  /* 0x0000b800010e7983 */ /* 0x001f280000300800 */
        /* <DEDUP_REMOVED lines=11> */
[----:B----4-:R-:W-:Y:S04]  /*5b8d0*/  STL.64 [R1+0x1cb0], R14 ;  /* 0x001cb00e01007387 */ /* 0x010fe80000100a00 */
[----:B---3--:R-:W-:Y:S04]  /*5b8e0*/  STL.64 [R1+0x1c78], R6 ;  /* 0x001c780601007387 */ /* 0x008fe80000100a00 */
[----:B--2---:R0:W-:Y:S04]  /*5b8f0*/  STL.64 [R1+0x1c70], R4 ;  /* 0x001c700401007387 */ /* 0x0041e80000100a00 */
        /* <DEDUP_REMOVED lines=120> */
[----:B------:R-:W3:Y:S01]  /*5c080*/  LDL.LU R7, [R1+0x35c] ;  /* 0x00035c0001077983 */ /* 0x000ee20000300800 */
[----:B------:R-:W-:-:S03]  /*5c090*/  IMAD.MOV.U32 R15, RZ, RZ, R29 ;  /* 0x000000ffff0f7224 */ /* 0x000fc600078e001d */
[----:B---3--:R-:W-:Y:S04]  /*5c0a0*/  STL.64 [R1+0x1dc8], R6 ;  /* 0x001dc80601007387 */ /* 0x008fe80000100a00 */
[----:B--2---:R0:W-:Y:S04]  /*5c0b0*/  STL.64 [R1+0x1dc0], R4 ;  /* 0x001dc00401007387 */ /* 0x0041e80000100a00 */
[----:B0-----:R-:W4:Y:S04]  /*5c0c0*/  LDL.LU R4, [R1+0x360] ;  /* 0x0003600001047983 */ /* 0x001f280000300800 */
[----:B------:R-:W4:Y:S04]  /*5c0d0*/  LDL.LU R5, [R1+0x364] ;  /* 0x0003640001057983 */ /* 0x000f280000300800 */
[----:B------:R-:W4:Y:S04]  /*5c0e0*/  LDL.LU R6, [R1+0x368] ;  /* 0x0003680001067983 */ /* 0x000f280000300800 */
[----:B------:R-:W4:Y:S04]  /*5c0f0*/  LDL.LU R7, [R1+0x36c] ;  /* 0x00036c0001077983 */ /* 0x000f280000300800 */
[----:B------:R-:W2:Y:S04]  /*5c100*/  LDL.LU R8, [R1+0x230] ;  /* 0x0002300001087983 */ /* 0x000ea80000300800 */
[----:B------:R-:W2:Y:S04]  /*5c110*/  LDL.LU R9, [R1+0x234] ;  /* 0x0002340001097983 */ /* 0x000ea80000300800 */
[----:B------:R-:W2:Y:S04]  /*5c120*/  LDL.LU R10, [R1+0x238] ;  /* 0x00023800010a7983 */ /* 0x000ea80000300800 */
[----:B------:R-:W2:Y:S04]  /*5c130*/  LDL.LU R11, [R1+0x23c] ;  /* 0x00023c00010b7983 */ /* 0x000ea80000300800 */
[----:B------:R-:W3:Y:S04]  /*5c140*/  LDL.LU R20, [R1+0x200] ;  /* 0x0002000001147983 */ /* 0x000ee80000300800 */
[----:B------:R-:W3:Y:S04]  /*5c150*/  LDL.LU R21, [R1+0x204] ;  /* 0x0002040001157983 */ /* 0x000ee80000300800 */
[----:B------:R-:W3:Y:S04]  /*5c160*/  LDL.LU R22, [R1+0x208] ;  /* 0x0002080001167983 */ /* 0x000ee80000300800 */
[----:B------:R-:W3:Y:S04]  /*5c170*/  LDL.LU R23, [R1+0x20c] ;  /* 0x00020c0001177983 */ /* 0x000ee80000300800 */
[----:B------:R-:W-:Y:S04]  /*5c180*/  STL [R1+0x1b84], R24 ;  /* 0x001b841801007387 */ /* 0x000fe80000100800 */
        /* <DEDUP_REMOVED lines=8> */
[----:B----4-:R-:W-:Y:S02]  /*5c210*/  HMMA.16816.F32 R12, R16, R14, R4 ;  /* 0x0000000e100c723c */ /* 0x010fe40000001804 */
[----:B------:R-:W4:Y:S04]  /*5c220*/  LDL.LU.64 R6, [R1+0x1db0] ;  /* 0x001db00001067983 */ /* 0x000f280000300a00 */
[----:B------:R-:W4:-:S15]  /*5c230*/  LDL.LU.64 R4, [R1+0x1da8] ;  /* 0x001da80001047983 */ /* 0x000f1e0000300a00 */
[----:B------:R-:W-:-:S02]  /*5c240*/  NOP ;  /* 0x0000000000007918 */ /* 0x000fc40000000000 */
        /* <DEDUP_REMOVED lines=112> */
[----:B------:R0:W-:Y:S04]  /*5c950*/  STL.64 [R1+0x650], R12 ;  /* 0x0006500c01007387 */ /* 0x0001e80000100a00 */
[----:B------:R1:W-:Y:S01]  /*5c960*/  STL.64 [R1+0x658], R14 ;  /* 0x0006580e01007387 */ /* 0x0003e20000100a00 */
[----:B0-----:R-:W-:Y:S02]  /*5c970*/  IMAD.MOV.U32 R13, RZ, RZ, R15 ;  /* 0x000000ffff0d7224 */ /* 0x001fe400078e000f */
[----:B-1----:R-:W-:Y:S02]  /*5c980*/  IMAD.MOV.U32 R14, RZ, RZ, R28 ;  /* 0x000000ffff0e7224 */ /* 0x002fe400078e001c */
[----:B------:R-:W-:Y:S02]  /*5c990*/  IMAD.MOV.U32 R15, RZ, RZ, R3 ;  /* 0x000000ffff0f7224 */ /* 0x000fe400078e0003 */
[----:B------:R-:W0:Y:S01]  /*5c9a0*/  LDC R3, c[0x0][0x230] ;  /* 0x00008c00ff037b82 */ /* 0x000e220000000800 */
[----:B------:R4:W-:Y:S04]  /*5c9b0*/  STL [R1+0x1b88], R13 ;  /* 0x001b880d01007387 */ /* 0x0009e80000100800 */
[----:B----4-:R-:W-:Y:S01]  /*5c9c0*/  HMMA.16816.F32 R12, R16, R14, R4 ;  /* 0x0000000e100c723c */ /* 0x010fe20000001804 */
[----:B------:R-:W2:-:S15]  /*5c9d0*/  LDL.LU.64 R6, [R1+0x1c20] ;  /* 0x001c200001067983 */ /* 0x000e9e0000300a00 */
[----:B------:R-:W-:-:S07]  /*5c9e0*/  NOP ;  /* 0x0000000000007918 */ /* 0x000fce0000000000 */
[----:B------:R1:W-:Y:S04]  /*5c9f0*/  STL.64 [R1+0x640], R12 ;  /* 0x0006400c01007387 */ /* 0x0003e80000100a00 */
[----:B------:R-:W-:Y:S01]  /*5ca00*/  STL.64 [R1+0x648], R14 ;  /* 0x0006480e01007387 */ /* 0x000fe20000100a00 */
[----:B-1----:R-:W-:-:S05]  /*5ca10*/  IMAD.MOV.U32 R12, RZ, RZ, R15 ;  /* 0x000000ffff0c7224 */ /* 0x002fca00078e000f */
[----:B------:R-:W-:Y:S01]  /*5ca20*/  STL [R1+0x1b8c], R12 ;  /* 0x001b8c0c01007387 */ /* 0x000fe20000100800 */
[----:B--2---:R-:W-:Y:S03]  /*5ca30*/  HMMA.16816.F32 R4, R16, R6, R8 ;  /* 0x000000061004723c */ /* 0x004fe60000001808 */
[----:B------:R-:W2:Y:S04]  /*5ca40*/  LDL.LU.64 R10, [R1+0x1c18] ;  /* 0x001c1800010a7983 */ /* 0x000ea80000300a00 */
[----:B------:R-:W2:-:S15]  /*5ca50*/  LDL.LU.64 R8, [R1+0x1c10] ;  /* 0x001c100001087983 */ /* 0x000e9e0000300a00 */
[----:B------:R-:W-:-:S01]  /*5ca60*/  NOP ;  /* 0x0000000000007918 */ /* 0x000fc20000000000 */
[----:B------:R-:W-:Y:S04]  /*5ca70*/  STL.64 [R1+0x630], R4 ;  /* 0x0006300401007387 */ /* 0x000fe80000100a00 */
[----:B------:R1:W-:Y:S04]  /*5ca80*/  STL.64 [R1+0x638], R6 ;  /* 0x0006380601007387 */ /* 0x0003e80000100a00 */
[----:B-1----:R-:W2:Y:S02]  /*5ca90*/  LDL.LU.64 R6, [R1+0x1c08] ;  /* 0x001c080001067983 */ /* 0x002ea40000300a00 */
[----:B--2---:R-:W-:Y:S02]  /*5caa0*/  HMMA.16816.F32 R4, R16, R6, R8 ;  /* 0x000000061004723c */ /* 0x004fe40000001808 */
[----:B------:R-:W2:Y:S04]  /*5cab0*/  LDL.LU.64 R10, [R1+0x1c00] ;  /* 0x001c0000010a7983 */ /* 0x000ea80000300a00 */
[----:B------:R-:W2:-:S15]  /*5cac0*/  LDL.LU.64 R8, [R1+0x1bf8] ;  /* 0x001bf80001087983 */ /* 0x000e9e0000300a00 */
[----:B------:R-:W-:-:S02]  /*5cad0*/  NOP ;  /* 0x0000000000007918 */ /* 0x000fc40000000000 */
[----:B------:R-:W-:Y:S04]  /*5cae0*/  STL.64 [R1+0x620], R4 ;  /* 0x0006200401007387 */ /* 0x000fe80000100a00 */
[----:B------:R1:W-:Y:S04]  /*5caf0*/  STL.64 [R1+0x628], R6 ;  /* 0x0006280601007387 */ /* 0x0003e80000100a00 */
[----:B-1----:R-:W2:Y:S02]  /*5cb00*/  LDL.LU.64 R6, [R1+0x1bf0] ;  /* 0x001bf00001067983 */ /* 0x002ea40000300a00 */
[----:B--2---:R-:W-:Y:S02]  /*5cb10*/  HMMA.16816.F32 R4, R16, R6, R8 ;  /* 0x000000061004723c */ /* 0x004fe40000001808 */
[----:B------:R-:W3:-:S15]  /*5cb20*/  LDL.LU.64 R10, [R1+0x1be8] ;  /* 0x001be800010a7983 */ /* 0x000ede0000300a00 */
[----:B------:R-:W-:-:S06]  /*5cb30*/  NOP ;  /* 0x0000000000007918 */ /* 0x000fcc0000000000 */
[----:B------:R-:W-:Y:S04]  /*5cb40*/  STL.64 [R1+0x610], R4 ;  /* 0x0006100401007387 */ /* 0x000fe80000100a00 */
[----:B------:R1:W-:Y:S04]  /*5cb50*/  STL.64 [R1+0x618], R6 ;  /* 0x0006180601007387 */ /* 0x0003e80000100a00 */
[----:B-1----:R-:W2:Y:S04]  /*5cb60*/  LDL.LU.64 R6, [R1+0x1be0] ;  /* 0x001be00001067983 */ /* 0x002ea80000300a00 */
[----:B------:R-:W2:Y:S01]  /*5cb70*/  LDL.LU.64 R4, [R1+0x1bd8] ;  /* 0x001bd80001047983 */ /* 0x000ea20000300a00 */
[----:B---3--:R-:W-:Y:S03]  /*5cb80*/  HMMA.16816.F32 R8, R16, R10, R20 ;  /* 0x0000000a1008723c */ /* 0x008fe60000001814 */
[----:B------:R-:W3:Y:S04]  /*5cb90*/  LDL.LU.64 R22, [R1+0x1bd0] ;  /* 0x001bd00001167983 */ /* 0x000ee80000300a00 */
[----:B------:R-:W3:-:S15]  /*5cba0*/  LDL.LU.64 R20, [R1+0x1bc8] ;  /* 0x001bc80001147983 */ /* 0x000ede0000300a00 */
[----:B------:R-:W-:-:S01]  /*5cbb0*/  NOP ;  /* 0x0000000000007918 */ /* 0x000fc20000000000 */
[----:B------:R-:W-:Y:S04]  /*5cbc0*/  STL.64 [R1+0x600], R8 ;  /* 0x0006000801007387 */ /* 0x000fe80000100a00 */
[----:B------:R1:W-:Y:S04]  /*5cbd0*/  STL.64 [R1+0x608], R10 ;  /* 0x0006080a01007387 */ /* 0x0003e80000100a00 */
[----:B-1----:R-:W2:Y:S01]  /*5cbe0*/  LDL.LU.64 R10, [R1+0x1bc0] ;  /* 0x001bc000010a7983 */ /* 0x002ea20000300a00 */
[----:B------:R-:W-:Y:S02]  /*5cbf0*/  IMAD.MOV.U32 R14, RZ, RZ, R2 ;  /* 0x000000ffff0e7224 */ /* 0x000fe400078e0002 */
[----:B------:R-:W-:-:S07]  /*5cc00*/  IMAD.MOV.U32 R15, RZ, RZ, R0 ;  /* 0x000000ffff0f7224 */ /* 0x000fce00078e0000 */
[C---:B---3--:R-:W-:Y:S06]  /*5cc10*/  HMMA.16816.F32 R12, R16.reuse, R14, R20 ;  /* 0x0000000e100c723c */ /* 0x048fec0000001814 */
[----:B--2---:R-:W-:Y:S01]  /*5cc20*/  HMMA.16816.F32 R8, R16, R10, R4 ;  /* 0x0000000a1008723c */ /* 0x004fe20000001804 */
[----:B------:R-:W2:-:S15]  /*5cc30*/  LDL.LU.64 R6, [R1+0x1bb8] ;  /* 0x001bb80001067983 */ /* 0x000e9e0000300a00 */
[----:B------:R-:W-:-:S07]  /*5cc40*/  NOP ;  /* 0x0000000000007918 */ /* 0x000fce0000000000 */
[----:B------:R-:W-:Y:S04]  /*5cc50*/  STL.64 [R1+0x5f0], R8 ;  /* 0x0005f00801007387 */ /* 0x000fe80000100a00 */
[----:B------:R1:W-:Y:S04]  /*5cc60*/  STL.64 [R1+0x5f8], R10 ;  /* 0x0005f80a01007387 */ /* 0x0003e80000100a00 */
[----:B-1----:R-:W2:Y:S04]  /*5cc70*/  LDL.LU.64 R10, [R1+0x1bb0] ;  /* 0x001bb000010a7983 */ /* 0x002ea80000300a00 */
[----:B------:R-:W2:Y:S04]  /*5cc80*/  LDL.LU.64 R8, [R1+0x1ba8] ;  /* 0x001ba80001087983 */ /* 0x000ea80000300a00 */
[----:B------:R-:W3:Y:S04]  /*5cc90*/  LDL.LU.64 R22, [R1+0x1ba0] ;  /* 0x001ba00001167983 */ /* 0x000ee80000300a00 */
[----:B------:R-:W3:Y:S04]  /*5cca0*/  LDL.LU.64 R20, [R1+0x1b98] ;  /* 0x001b980001147983 */ /* 0x000ee80000300a00 */
[----:B------:R-:W-:Y:S04]  /*5ccb0*/  STL.64 [R1+0x5d0], R12 ;  /* 0x0005d00c01007387 */ /* 0x000fe80000100a00 */
[----:B------:R3:W-:Y:S02]  /*5ccc0*/  STL.64 [R1+0x5d8], R14 ;  /* 0x0005d80e01007387 */ /* 0x0007e40000100a00 */
[----:B---3--:R-:W-:-:S15]  /*5ccd0*/  HMMA.16816.F32 R12, R16, R26, R20 ;  /* 0x0000001a100c723c */ /* 0x008fde0000001814 */
[----:B------:R-:W-:-:S08]  /*5cce0*/  NOP ;  /* 0x0000000000007918 */ /* 0x000fd00000000000 */
[----:B------:R-:W-:Y:S04]  /*5ccf0*/  STL.64 [R1+0x5c0], R12 ;  /* 0x0005c00c01007387 */ /* 0x000fe80000100a00 */
[----:B------:R1:W-:Y:S04]  /*5cd00*/  STL.64 [R1+0x5c8], R14 ;  /* 0x0005c80e01007387 */ /* 0x0003e80000100a00 */
[----:B------:R-:W3:Y:S01]  /*5cd10*/  LDL.LU R2, [R1+0xa20] ;  /* 0x000a200001027983 */ /* 0x000ee20000300800 */
[----:B--2---:R-:W-:Y:S03]  /*5cd20*/  HMMA.16816.F32 R4, R16, R6, R8 ;  /* 0x000000061004723c */ /* 0x004fe60000001808 */
[----:B------:R-:W2:Y:S01]  /*5cd30*/  LDL.LU R29, [R1+0xaa8] ;  /* 0x000aa800011d7983 */ /* 0x000ea20000300800 */
[----:B-1----:R-:W-:-:S05]  /*5cd40*/  IMAD.MOV.U32 R14, RZ, RZ, R15 ;  /* 0x000000ffff0e7224 */ /* 0x002fca00078e000f */
[----:B------:R-:W-:-:S14]  /*5cd50*/  STL [R1+0x1b90], R14 ;  /* 0x001b900e01007387 */ /* 0x000fdc0000100800 */
[----:B------:R-:W-:Y:S04]  /*5cd60*/  STL.64 [R1+0x5b0], R4 ;  /* 0x0005b00401007387 */ /* 0x000fe80000100a00 */
[----:B------:R1:W-:Y:S04]  /*5cd70*/  STL.64 [R1+0x5b8], R6 ;  /* 0x0005b80601007387 */ /* 0x0003e80000100a00 */
[----:B------:R-:W4:Y:S04]  /*5cd80*/  LDL.LU R16, [R1+0xaa4] ;  /* 0x000aa40001107983 */ /* 0x000f280000300800 */
[----:B------:R-:W4:Y:S04]  /*5cd90*/  LDL.LU R17, [R1+0xaa0] ;  /* 0x000aa00001117983 */ /* 0x000f280000300800 */
[----:B------:R-:W4:Y:S04]  /*5cda0*/  LDL.LU R18, [R1+0xa9c] ;  /* 0x000a9c0001127983 */ /* 0x000f280000300800 */
[----:B------:R-:W4:Y:S01]  /*5cdb0*/  LDL.LU R19, [R1+0xa94] ;  /* 0x000a940001137983 */ /* 0x000f220000300800 */
[----:B0-----:R-:W-:-:S02]  /*5cdc0*/  VIADD R3, R3, 0x3f ;  /* 0x0000003f03037836 */ /* 0x001fc40000000000 */
[----:B-1----:R-:W-:Y:S02]  /*5cdd0*/  IMAD.MOV.U32 R6, RZ, RZ, R7 ;  /* 0x000000ffff067224 */ /* 0x002fe400078e0007 */
        /* <DEDUP_REMOVED lines=8> */
[----:B------:R-:W-:-:S03]  /*5ce60*/  SHF.R.S32.HI R0, RZ, 0x1f, R3 ;  /* 0x0000001fff007819 */ /* 0x000fc60000011403 */
[----:B------:R-:W4:Y:S04]  /*5ce70*/  LDL.LU R20, [R1+0xa98] ;  /* 0x000a980001147983 */ /* 0x000f280000300800 */
[----:B------:R-:W4:Y:S04]  /*5ce80*/  LDL.LU R21, [R1+0xa6c] ;  /* 0x000a6c0001157983 */ /* 0x000f280000300800 */
[----:B------:R-:W4:Y:S04]  /*5ce90*/  LDL.LU R22, [R1+0xa90] ;  /* 0x000a900001167983 */ /* 0x000f280000300800 */
[----:B------:R-:W4:Y:S01]  /*5cea0*/  LDL.LU R23, [R1+0xa64] ;  /* 0x000a640001177983 */ /* 0x000f220000300800 */
[----:B------:R-:W-:-:S03]  /*5ceb0*/  LEA.HI R0, R0, R3, RZ, 0x6 ;  /* 0x0000000300007211 */ /* 0x000fc600078f30ff */
[----:B------:R-:W4:Y:S04]  /*5cec0*/  LDL.LU R12, [R1+0xa88] ;  /* 0x000a8800010c7983 */ /* 0x000f280000300800 */
[----:B------:R-:W4:Y:S01]  /*5ced0*/  LDL.LU R3, [R1+0xa5c] ;  /* 0x000a5c0001037983 */ /* 0x000f220000300800 */
[----:B------:R-:W-:Y:S01]  /*5cee0*/  UIADD3 UR4, UR4, 0x1, URZ ;  /* 0x0000000104047890 */ /* 0x000fe2000fffe03f */
[----:B------:R-:W-:Y:S02]  /*5cef0*/  SHF.R.S32.HI R0, RZ, 0x6, R0 ;  /* 0x00000006ff007819 */ /* 0x000fe40000011400 */
[----:B------:R-:W4:Y:S04]  /*5cf00*/  LDL.LU R13, [R1+0xa80] ;  /* 0x000a8000010d7983 */ /* 0x000f280000300800 */
[----:B------:R-:W4:Y:S04]  /*5cf10*/  LDL.LU R25, [R1+0xa54] ;  /* 0x000a540001197983 */ /* 0x000f280000300800 */
[----:B------:R-:W4:Y:S04]  /*5cf20*/  LDL.LU R24, [R1+0xa78] ;  /* 0x000a780001187983 */ /* 0x000f280000300800 */
[----:B------:R-:W4:Y:S04]  /*5cf30*/  LDL.LU R15, [R1+0xa4c] ;  /* 0x000a4c00010f7983 */ /* 0x000f280000300800 */
[----:B------:R-:W4:Y:S01]  /*5cf40*/  LDL.LU R5, [R1+0xa70] ;  /* 0x000a700001057983 */ /* 0x000f220000300800 */
[----:B------:R-:W-:-:S03]  /*5cf50*/  ISETP.NE.U32.AND P0, PT, R0, UR4, PT ;  /* 0x0000000400007c0c */ /* 0x000fc6000bf05070 */
[----:B------:R-:W4:Y:S04]  /*5cf60*/  LDL.LU R4, [R1+0xa44] ;  /* 0x000a440001047983 */ /* 0x000f280000300800 */
[----:B------:R-:W4:Y:S04]  /*5cf70*/  LDL.LU R0, [R1+0xa68] ;  /* 0x000a680001007983 */ /* 0x000f280000300800 */
[----:B------:R-:W4:Y:S01]  /*5cf80*/  LDL.LU R28, [R1+0xa3c] ;  /* 0x000a3c00011c7983 */ /* 0x000f220000300800 */
[----:B---3--:R-:W-:-:S05]  /*5cf90*/  IADD3 R2, P5, R2, UR13, RZ ;  /* 0x0000000d02027c10 */ /* 0x008fca000ffbe0ff */
[----:B------:R0:W-:Y:S04]  /*5cfa0*/  STL [R1+0xa20], R2 ;  /* 0x000a200201007387 */ /* 0x0001e80000100800 */
[----:B0-----:R-:W3:Y:S01]  /*5cfb0*/  LDL.LU R2, [R1+0xa60] ;  /* 0x000a600001027983 */ /* 0x001ee20000300800 */
[----:B--2---:R-:W-:-:S05]  /*5cfc0*/  IADD3 R29, P3, R29, UR13, RZ ;  /* 0x0000000d1d1d7c10 */ /* 0x004fca000ff7e0ff */
[----:B------:R0:W-:Y:S01]  /*5cfd0*/  STL [R1+0xaa8], R29 ;  /* 0x000aa81d01007387 */ /* 0x0001e20000100800 */
[----:B----4-:R-:W-:Y:S02]  /*5cfe0*/  IADD3 R16, P2, R16, UR13, RZ ;  /* 0x0000000d10107c10 */ /* 0x010fe4000ff5e0ff */
[----:B------:R-:W-:Y:S02]  /*5cff0*/  IADD3 R17, P1, R17, UR13, RZ ;  /* 0x0000000d11117c10 */ /* 0x000fe4000ff3e0ff */
[----:B------:R-:W-:Y:S02]  /*5d000*/  IADD3 R18, P4, R18, UR13, RZ ;  /* 0x0000000d12127c10 */ /* 0x000fe4000ff9e0ff */
[----:B------:R-:W-:Y:S01]  /*5d010*/  IADD3 R19, P6, R19, UR13, RZ ;  /* 0x0000000d13137c10 */ /* 0x000fe2000ffde0ff */
[----:B0-----:R-:W2:Y:S04]  /*5d020*/  LDL.LU R29, [R1+0xa34] ;  /* 0x000a3400011d7983 */ /* 0x001ea80000300800 */
[----:B------:R-:W-:Y:S04]  /*5d030*/  STL [R1+0xaa4], R16 ;  /* 0x000aa41001007387 */ /* 0x000fe80000100800 */
[----:B------:R-:W-:Y:S04]  /*5d040*/  STL [R1+0xaa0], R17 ;  /* 0x000aa01101007387 */ /* 0x000fe80000100800 */
[----:B------:R-:W-:Y:S04]  /*5d050*/  STL [R1+0xa9c], R18 ;  /* 0x000a9c1201007387 */ /* 0x000fe80000100800 */
[----:B------:R-:W-:Y:S01]  /*5d060*/  STL [R1+0xa94], R19 ;  /* 0x000a941301007387 */ /* 0x000fe20000100800 */
[----:B------:R-:W-:-:S02]  /*5d070*/  IADD3.X R7, R7, UR8, RZ, P5, !PT ;  /* 0x0000000807077c10 */ /* 0x000fc4000affe4ff */
[----:B------:R-:W-:Y:S02]  /*5d080*/  IADD3 R8, P5, R8, UR13, RZ ;  /* 0x0000000d08087c10 */ /* 0x000fe4000ffbe0ff */
[----:B------:R-:W-:Y:S02]  /*5d090*/  IADD3.X R9, R9, UR8, RZ, P3, !PT ;  /* 0x0000000809097c10 */ /* 0x000fe40009ffe4ff */
[----:B------:R-:W-:Y:S02]  /*5d0a0*/  IADD3 R10, P3, R10, UR13, RZ ;  /* 0x0000000d0a0a7c10 */ /* 0x000fe4000ff7e0ff */
[----:B------:R-:W-:Y:S01]  /*5d0b0*/  IADD3.X R11, R11, UR8, RZ, P2, !PT ;  /* 0x000000080b0b7c10 */ /* 0x000fe200097fe4ff */
[----:B------:R-:W-:Y:S01]  /*5d0c0*/  STL [R1+0xa18], R7 ;  /* 0x000a180701007387 */ /* 0x000fe20000100800 */
[----:B------:R-:W-:-:S03]  /*5d0d0*/  IADD3 R14, P2, R14, UR13, RZ ;  /* 0x0000000d0e0e7c10 */ /* 0x000fc6000ff5e0ff */
[----:B------:R-:W-:Y:S01]  /*5d0e0*/  STL [R1+0xa8c], R8 ;  /* 0x000a8c0801007387 */ /* 0x000fe20000100800 */
[----:B------:R-:W-:-:S03]  /*5d0f0*/  IADD3.X R26, R26, UR8, RZ, P1, !PT ;  /* 0x000000081a1a7c10 */ /* 0x000fc60008ffe4ff */
[----:B------:R-:W-:Y:S01]  /*5d100*/  STL [R1+0xa1c], R9 ;  /* 0x000a1c0901007387 */ /* 0x000fe20000100800 */
[----:B------:R-:W-:-:S03]  /*5d110*/  IADD3 R27, P1, R27, UR13, RZ ;  /* 0x0000000d1b1b7c10 */ /* 0x000fc6000ff3e0ff */
[----:B------:R-:W-:Y:S01]  /*5d120*/  STL [R1+0xa84], R10 ;  /* 0x000a840a01007387 */ /* 0x000fe20000100800 */
[----:B------:R-:W-:-:S03]  /*5d130*/  IADD3.X R20, R20, UR8, RZ, P4, !PT ;  /* 0x0000000814147c10 */ /* 0x000fc6000a7fe4ff */
[----:B------:R-:W-:Y:S01]  /*5d140*/  STL [R1+0xa14], R11 ;  /* 0x000a140b01007387 */ /* 0x000fe20000100800 */
[----:B------:R-:W-:-:S03]  /*5d150*/  IADD3 R21, P4, R21, UR13, RZ ;  /* 0x0000000d15157c10 */ /* 0x000fc6000ff9e0ff */
[----:B------:R-:W-:Y:S01]  /*5d160*/  STL [R1+0xa7c], R14 ;  /* 0x000a7c0e01007387 */ /* 0x000fe20000100800 */
[----:B------:R-:W-:Y:S02]  /*5d170*/  IADD3.X R22, R22, UR8, RZ, P6, !PT ;  /* 0x0000000816167c10 */ /* 0x000fe4000b7fe4ff */
[----:B------:R-:W-:Y:S01]  /*5d180*/  IADD3.X R12, R12, UR8, RZ, P5, !PT ;  /* 0x000000080c0c7c10 */ /* 0x000fe2000affe4ff */
[----:B------:R-:W-:Y:S01]  /*5d190*/  STL [R1+0xa10], R26 ;  /* 0x000a101a01007387 */ /* 0x000fe20000100800 */
[----:B------:R-:W-:-:S03]  /*5d1a0*/  IADD3 R3, P5, R3, UR13, RZ ;  /* 0x0000000d03037c10 */ /* 0x000fc6000ffbe0ff */
[----:B------:R-:W-:Y:S01]  /*5d1b0*/  STL [R1+0xa74], R27 ;  /* 0x000a741b01007387 */ /* 0x000fe20000100800 */
[----:B------:R-:W-:-:S03]  /*5d1c0*/  IADD3 R23, P6, R23, UR13, RZ ;  /* 0x0000000d17177c10 */ /* 0x000fc6000ffde0ff */
[----:B------:R-:W-:Y:S04]  /*5d1d0*/  STL [R1+0xa98], R20 ;  /* 0x000a981401007387 */ /* 0x000fe80000100800 */
[----:B------:R-:W-:Y:S04]  /*5d1e0*/  STL [R1+0xa6c], R21 ;  /* 0x000a6c1501007387 */ /* 0x000fe80000100800 */
[----:B------:R-:W-:Y:S04]  /*5d1f0*/  STL [R1+0xa90], R22 ;  /* 0x000a901601007387 */ /* 0x000fe80000100800 */
[----:B------:R0:W-:Y:S04]  /*5d200*/  STL [R1+0xa5c], R3 ;  /* 0x000a5c0301007387 */ /* 0x0001e80000100800 */
[----:B------:R-:W-:Y:S01]  /*5d210*/  STL [R1+0xa64], R23 ;  /* 0x000a641701007387 */ /* 0x000fe20000100800 */
[----:B------:R-:W-:-:S02]  /*5d220*/  IADD3.X R13, R13, UR8, RZ, P3, !PT ;  /* 0x000000080d0d7c10 */ /* 0x000fc40009ffe4ff */
[----:B------:R-:W-:Y:S02]  /*5d230*/  IADD3 R25, P3, R25, UR13, RZ ;  /* 0x0000000d19197c10 */ /* 0x000fe4000ff7e0ff */
[----:B------:R-:W-:Y:S02]  /*5d240*/  IADD3.X R24, R24, UR8, RZ, P2, !PT ;  /* 0x0000000818187c10 */ /* 0x000fe400097fe4ff */
[----:B------:R-:W-:Y:S02]  /*5d250*/  IADD3 R15, P2, R15, UR13, RZ ;  /* 0x0000000d0f0f7c10 */ /* 0x000fe4000ff5e0ff */
[----:B------:R-:W-:Y:S01]  /*5d260*/  IADD3.X R0, R0, UR8, RZ, P4, !PT ;  /* 0x0000000800007c10 */ /* 0x000fe2000a7fe4ff */
[----:B0-----:R-:W4:Y:S04]  /*5d270*/  LDL.LU R3, [R1+0xa58] ;  /* 0x000a580001037983 */ /* 0x001f280000300800 */
[----:B------:R-:W-:Y:S04]  /*5d280*/  STL [R1+0xa88], R12 ;  /* 0x000a880c01007387 */ /* 0x000fe80000100800 */
[----:B------:R-:W-:Y:S01]  /*5d290*/  STL [R1+0xa80], R13 ;  /* 0x000a800d01007387 */ /* 0x000fe20000100800 */
[----:B------:R-:W-:-:S03]  /*5d2a0*/  IADD3.X R5, R5, UR8, RZ, P1, !PT ;  /* 0x0000000805057c10 */ /* 0x000fc60008ffe4ff */
[----:B------:R-:W-:Y:S04]  /*5d2b0*/  STL [R1+0xa54], R25 ;  /* 0x000a541901007387 */ /* 0x000fe80000100800 */
[----:B------:R-:W-:Y:S04]  /*5d2c0*/  STL [R1+0xa78], R24 ;  /* 0x000a781801007387 */ /* 0x000fe80000100800 */
[----:B------:R-:W-:Y:S04]  /*5d2d0*/  STL [R1+0xa4c], R15 ;  /* 0x000a4c0f01007387 */ /* 0x000fe80000100800 */
[----:B------:R0:W-:Y:S01]  /*5d2e0*/  STL [R1+0xa68], R0 ;  /* 0x000a680001007387 */ /* 0x0001e20000100800 */
[----:B------:R-:W-:-:S03]  /*5d2f0*/  IADD3 R4, P1, R4, UR13, RZ ;  /* 0x0000000d04047c10 */ /* 0x000fc6000ff3e0ff */
[----:B------:R-:W-:Y:S04]  /*5d300*/  STL [R1+0xa70], R5 ;  /* 0x000a700501007387 */ /* 0x000fe80000100800 */
[----:B0-----:R-:W4:Y:S04]  /*5d310*/  LDL.LU R0, [R1+0xa2c] ;  /* 0x000a2c0001007983 */ /* 0x001f280000300800 */
[----:B------:R-:W-:Y:S01]  /*5d320*/  STL [R1+0xa44], R4 ;  /* 0x000a440401007387 */ /* 0x000fe20000100800 */
[----:B---3--:R-:W-:-:S05]  /*5d330*/  IADD3.X R2, R2, UR8, RZ, P6, !PT ;  /* 0x0000000802027c10 */ /* 0x008fca000b7fe4ff */
[----:B------:R0:W-:Y:S04]  /*5d340*/  STL [R1+0xa60], R2 ;  /* 0x000a600201007387 */ /* 0x0001e80000100800 */
[----:B0-----:R-:W3:Y:S01]  /*5d350*/  LDL.LU R2, [R1+0xa50] ;  /* 0x000a500001027983 */ /* 0x001ee20000300800 */
[----:B------:R-:W-:Y:S02]  /*5d360*/  IADD3 R28, P4, R28, UR13, RZ ;  /* 0x0000000d1c1c7c10 */ /* 0x000fe4000ff9e0ff */
[----:B--2---:R-:W-:-:S03]  /*5d370*/  IADD3 R29, P6, R29, UR13, RZ ;  /* 0x0000000d1d1d7c10 */ /* 0x004fc6000ffde0ff */
[----:B------:R-:W-:Y:S04]  /*5d380*/  STL [R1+0xa3c], R28 ;  /* 0x000a3c1c01007387 */ /* 0x000fe80000100800 */
[----:B------:R-:W2:Y:S04]  /*5d390*/  LDL.LU R16, [R1+0xa24] ;  /* 0x000a240001107983 */ /* 0x000ea80000300800 */
[----:B------:R-:W2:Y:S04]  /*5d3a0*/  LDL.LU R17, [R1+0xa48] ;  /* 0x000a480001117983 */ /* 0x000ea80000300800 */
        /* <DEDUP_REMOVED lines=17> */
[----:B------:R-:W2:Y:S04]  /*5d4c0*/  LDL.LU R13, [R1+0x9c8] ;  /* 0x0009c800010d7983 */ /* 0x000ea80000300800 */
[----:B------:R-:W2:Y:S04]  /*5d4d0*/  LDL.LU R25, [R1+0x9ec] ;  /* 0x0009ec0001197983 */ /* 0x000ea80000300800 */
[----:B------:R-:W2:Y:S01]  /*5d4e0*/  LDL.LU R24, [R1+0x9c0] ;  /* 0x0009c00001187983 */ /* 0x000ea20000300800 */
[----:B----4-:R-:W-:-:S05]  /*5d4f0*/  IADD3.X R3, R3, UR8, RZ, P5, !PT ;  /* 0x0000000803037c10 */ /* 0x010fca000affe4ff */
[----:B------:R0:W-:Y:S04]  /*5d500*/  STL [R1+0xa58], R3 ;  /* 0x000a580301007387 */ /* 0x0001e80000100800 */
[----:B------:R-:W4:Y:S04]  /*5d510*/  LDL.LU R15, [R1+0x9e4] ;  /* 0x0009e400010f7983 */ /* 0x000f280000300800 */
[----:B------:R-:W4:Y:S04]  /*5d520*/  LDL.LU R5, [R1+0x9b8] ;  /* 0x0009b80001057983 */ /* 0x000f280000300800 */
[----:B------:R-:W4:Y:S04]  /*5d530*/  LDL.LU R4, [R1+0x9dc] ;  /* 0x0009dc0001047983 */ /* 0x000f280000300800 */
[----:B0-----:R-:W4:Y:S04]  /*5d540*/  LDL.LU R3, [R1+0x19c8] ;  /* 0x0019c80001037983 */ /* 0x001f280000300800 */
[----:B------:R-:W4:Y:S01]  /*5d550*/  LDL.LU R28, [R1+0x9d4] ;  /* 0x0009d400011c7983 */ /* 0x000f220000300800 */
[----:B------:R-:W-:-:S05]  /*5d560*/  IADD3 R0, P5, R0, UR13, RZ ;  /* 0x0000000d00007c10 */ /* 0x000fca000ffbe0ff */
[----:B------:R0:W-:Y:S04]  /*5d570*/  STL [R1+0xa2c], R0 ;  /* 0x000a2c0001007387 */ /* 0x0001e80000100800 */
[----:B0-----:R-:W4:Y:S01]  /*5d580*/  LDL.LU R0, [R1+0xacc] ;  /* 0x000acc0001007983 */ /* 0x001f220000300800 */
[----:B---3--:R-:W-:-:S05]  /*5d590*/  IADD3.X R2, R2, UR8, RZ, P3, !PT ;  /* 0x0000000802027c10 */ /* 0x008fca0009ffe4ff */
[----:B------:R0:W-:Y:S04]  /*5d5a0*/  STL [R1+0xa50], R2 ;  /* 0x000a500201007387 */ /* 0x0001e80000100800 */
[----:B0-----:R-:W3:Y:S01]  /*5d5b0*/  LDL.LU R2, [R1+0x9cc] ;  /* 0x0009cc0001027983 */ /* 0x001ee20000300800 */
[----:B--2---:R-:W-:Y:S02]  /*5d5c0*/  IADD3 R16, P3, R16, UR13, RZ ;  /* 0x0000000d10107c10 */ /* 0x004fe4000ff7e0ff */
[----:B------:R-:W-:Y:S02]  /*5d5d0*/  IADD3.X R17, R17, UR8, RZ, P2, !PT ;  /* 0x0000000811117c10 */ /* 0x000fe400097fe4ff */
[----:B------:R-:W-:Y:S02]  /*5d5e0*/  IADD3 R18, P2, R18, UR13, RZ ;  /* 0x0000000d12127c10 */ /* 0x000fe4000ff5e0ff */
[----:B------:R-:W-:-:S02]  /*5d5f0*/  IADD3.X R19, R19, UR8, RZ, P1, !PT ;  /* 0x0000000813137c10 */ /* 0x000fc40008ffe4ff */
[----:B------:R-:W-:Y:S01]  /*5d600*/  IADD3 R7, P1, R7, UR13, RZ ;  /* 0x0000000d07077c10 */ /* 0x000fe2000ff3e0ff */
        /* <DEDUP_REMOVED lines=23> */
[----:B------:R-:W-:-:S03]  /*5d780*/  IADD3.X R23, R23, UR8, RZ, P1, !PT ;  /* 0x0000000817177c10 */ /* 0x000fc60008ffe4ff */
[----:B------:R-:W-:Y:S04]  /*5d790*/  STL [R1+0x9e0], R20 ;  /* 0x0009e01401007387 */ /* 0x000fe80000100800 */
[----:B------:R-:W-:Y:S04]  /*5d7a0*/  STL [R1+0xa04], R21 ;  /* 0x000a041501007387 */ /* 0x000fe80000100800 */
[----:B------:R-:W-:Y:S01]  /*5d7b0*/  STL [R1+0x9d8], R22 ;  /* 0x0009d81601007387 */ /* 0x000fe20000100800 */
[----:B------:R-:W-:-:S03]  /*5d7c0*/  IADD3 R12, P1, R12, UR13, RZ ;  /* 0x0000000d0c0c7c10 */ /* 0x000fc6000ff3e0ff */
[----:B------:R0:W-:Y:S04]  /*5d7d0*/  STL [R1+0x9f4], R29 ;  /* 0x0009f41d01007387 */ /* 0x0001e80000100800 */
[----:B------:R-:W-:Y:S01]  /*5d7e0*/  STL [R1+0x9fc], R23 ;  /* 0x0009fc1701007387 */ /* 0x000fe20000100800 */
[----:B------:R-:W-:Y:S02]  /*5d7f0*/  IADD3 R13, P4, R13, UR13, RZ ;  /* 0x0000000d0d0d7c10 */ /* 0x000fe4000ff9e0ff */
[----:B------:R-:W-:Y:S02]  /*5d800*/  IADD3.X R25, R25, UR8, RZ, P6, !PT ;  /* 0x0000000819197c10 */ /* 0x000fe4000b7fe4ff */
[----:B------:R-:W-:Y:S02]  /*5d810*/  IADD3 R24, P6, R24, UR13, RZ ;  /* 0x0000000d18187c10 */ /* 0x000fe4000ffde0ff */
[----:B----4-:R-:W-:-:S02]  /*5d820*/  IADD3.X R15, R15, UR8, RZ, P5, !PT ;  /* 0x000000080f0f7c10 */ /* 0x010fc4000affe4ff */
[----:B------:R-:W-:Y:S01]  /*5d830*/  IADD3.X R4, R4, UR8, RZ, P3, !PT ;  /* 0x0000000804047c10 */ /* 0x000fe20009ffe4ff */
[----:B0-----:R-:W2:Y:S04]  /*5d840*/  LDL.LU R29, [R1+0x19c0] ;  /* 0x0019c000011d7983 */ /* 0x001ea80000300800 */
        /* <DEDUP_REMOVED lines=10> */
[----:B------:R-:W-:Y:S01]  /*5d8f0*/  IADD3 R0, P2, R0, UR12, RZ ;  /* 0x0000000c00007c10 */ /* 0x000fe2000ff5e0ff */
[----:B0-----:R-:W4:Y:S04]  /*5d900*/  LDL.LU R3, [R1+0x9c4] ;  /* 0x0009c40001037983 */ /* 0x001f280000300800 */
[----:B------:R-:W-:Y:S04]  /*5d910*/  STL [R1+0x9dc], R4 ;  /* 0x0009dc0401007387 */ /* 0x000fe80000100800 */
[----:B------:R0:W-:Y:S04]  /*5d920*/  STL [R1+0xacc], R0 ;  /* 0x000acc0001007387 */ /* 0x0001e80000100800 */
[----:B0-----:R-:W4:Y:S04]  /*5d930*/  LDL.LU R0, [R1+0x19bc] ;  /* 0x0019bc0001007983 */ /* 0x001f280000300800 */
[----:B------:R-:W-:Y:S04]  /*5d940*/  STL [R1+0x9d4], R28 ;  /* 0x0009d41c01007387 */ /* 0x000fe80000100800 */
[----:B------:R-:W4:Y:S04]  /*5d950*/  LDL.LU R16, [R1+0x9bc] ;  /* 0x0009bc0001107983 */ /* 0x000f280000300800 */
[----:B------:R-:W4:Y:S04]  /*5d960*/  LDL.LU R17, [R1+0x19b8] ;  /* 0x0019b80001117983 */ /* 0x000f280000300800 */
[----:B------:R-:W4:Y:S01]  /*5d970*/  LDL.LU R18, [R1+0x9b4] ;  /* 0x0009b40001127983 */ /* 0x000f220000300800 */
[----:B---3--:R-:W-:-:S05]  /*5d980*/  IADD3.X R2, R2, UR8, RZ, P1, !PT ;  /* 0x0000000802027c10 */ /* 0x008fca0008ffe4ff */
[----:B------:R0:W-:Y:S04]  /*5d990*/  STL [R1+0x9cc], R2 ;  /* 0x0009cc0201007387 */ /* 0x0001e80000100800 */
        /* <DEDUP_REMOVED lines=14> */
[----:B0-----:R-:W3:Y:S04]  /*5da80*/  LDL.LU R2, [R1+0x1988] ;  /* 0x0019880001027983 */ /* 0x001ee80000300800 */
[----:B------:R-:W3:Y:S04]  /*5da90*/  LDL.LU R13, [R1+0xab4] ;  /* 0x000ab400010d7983 */ /* 0x000ee80000300800 */
[----:B------:R-:W3:Y:S04]  /*5daa0*/  LDL.LU R25, [R1+0x1980] ;  /* 0x0019800001197983 */ /* 0x000ee80000300800 */
[----:B------:R-:W3:Y:S01]  /*5dab0*/  LDL.LU R24, [R1+0x19a4] ;  /* 0x0019a40001187983 */ /* 0x000ee20000300800 */
[----:B--2---:R-:W-:-:S05]  /*5dac0*/  IADD3 R29, P1, R29, UR12, RZ ;  /* 0x0000000c1d1d7c10 */ /* 0x004fca000ff3e0ff */
[----:B------:R0:W-:Y:S04]  /*5dad0*/  STL [R1+0x19c0], R29 ;  /* 0x0019c01d01007387 */ /* 0x0001e80000100800 */
[----:B------:R-:W2:Y:S04]  /*5dae0*/  LDL.LU R15, [R1+0x1978] ;  /* 0x00197800010f7983 */ /* 0x000ea80000300800 */
[----:B------:R-:W2:Y:S04]  /*5daf0*/  LDL.LU R5, [R1+0x199c] ;  /* 0x00199c0001057983 */ /* 0x000ea80000300800 */
[----:B------:R-:W2:Y:S04]  /*5db00*/  LDL.LU R4, [R1+0x1970] ;  /* 0x0019700001047983 */ /* 0x000ea80000300800 */
[----:B0-----:R-:W2:Y:S04]  /*5db10*/  LDL.LU R29, [R1+0x1994] ;  /* 0x00199400011d7983 */ /* 0x001ea80000300800 */
[----:B------:R-:W2:Y:S01]  /*5db20*/  LDL.LU R28, [R1+0x1968] ;  /* 0x00196800011c7983 */ /* 0x000ea20000300800 */
[----:B----4-:R-:W-:-:S05]  /*5db30*/  IADD3.X R3, R3, UR8, RZ, P4, !PT ;  /* 0x0000000803037c10 */ /* 0x010fca000a7fe4ff */
[----:B------:R0:W-:Y:S01]  /*5db40*/  STL [R1+0x9c4], R3 ;  /* 0x0009c40301007387 */ /* 0x0001e20000100800 */
[----:B------:R-:W-:-:S03]  /*5db50*/  IADD3 R0, P4, R0, UR12, RZ ;  /* 0x0000000c00007c10 */ /* 0x000fc6000ff9e0ff */
[----:B0-----:R-:W4:Y:S01]  /*5db60*/  LDL.LU R3, [R1+0x198c] ;  /* 0x00198c0001037983 */ /* 0x001f220000300800 */
[----:B------:R-:W-:Y:S02]  /*5db70*/  IADD3.X R16, R16, UR8, RZ, P6, !PT ;  /* 0x0000000810107c10 */ /* 0x000fe4000b7fe4ff */
[----:B------:R-:W-:Y:S01]  /*5db80*/  IADD3 R17, P6, R17, UR12, RZ ;  /* 0x0000000c11117c10 */ /* 0x000fe2000ffde0ff */
[----:B------:R0:W-:Y:S01]  /*5db90*/  STL [R1+0x19bc], R0 ;  /* 0x0019bc0001007387 */ /* 0x0001e20000100800 */
[----:B------:R-:W-:-:S03]  /*5dba0*/  IADD3.X R18, R18, UR8, RZ, P5, !PT ;  /* 0x0000000812127c10 */ /* 0x000fc6000affe4ff */
[----:B0-----:R-:W4:Y:S04]  /*5dbb0*/  LDL.LU R0, [R1+0x1960] ;  /* 0x0019600001007983 */ /* 0x001f280000300800 */
[----:B------:R-:W-:Y:S04]  /*5dbc0*/  STL [R1+0x9bc], R16 ;  /* 0x0009bc1001007387 */ /* 0x000fe80000100800 */
[----:B------:R-:W-:Y:S04]  /*5dbd0*/  STL [R1+0x19b8], R17 ;  /* 0x0019b81101007387 */ /* 0x000fe80000100800 */
[----:B------:R-:W-:Y:S01]  /*5dbe0*/  STL [R1+0x9b4], R18 ;  /* 0x0009b41201007387 */ /* 0x000fe20000100800 */
[----:B---3--:R-:W-:-:S02]  /*5dbf0*/  IADD3 R19, P5, R19, UR12, RZ ;  /* 0x0000000c13137c10 */ /* 0x008fc4000ffbe0ff */
[----:B------:R-:W-:Y:S02]  /*5dc00*/  IADD3.X R7, R7, UR9, RZ, P3, !PT ;  /* 0x0000000907077c10 */ /* 0x000fe40009ffe4ff */
[----:B------:R-:W-:Y:S02]  /*5dc10*/  IADD3 R8, P3, R8, UR12, RZ ;  /* 0x0000000c08087c10 */ /* 0x000fe4000ff7e0ff */
[----:B------:R-:W-:Y:S02]  /*5dc20*/  IADD3.X R9, R9, UR9, RZ, P2, !PT ;  /* 0x0000000909097c10 */ /* 0x000fe400097fe4ff */
        /* <DEDUP_REMOVED lines=24> */
[----:B------:R-:W-:Y:S04]  /*5ddb0*/  STL [R1+0x1990], R23 ;  /* 0x0019901701007387 */ /* 0x000fe80000100800 */
[----:B0-----:R-:W3:Y:S01]  /*5ddc0*/  LDL.LU R2, [R1+0x1984] ;  /* 0x0019840001027983 */ /* 0x001ee20000300800 */
[----:B------:R-:W-:-:S02]  /*5ddd0*/  IADD3.X R13, R13, UR9, RZ, P2, !PT ;  /* 0x000000090d0d7c10 */ /* 0x000fc400097fe4ff */
[----:B------:R-:W-:Y:S02]  /*5dde0*/  IADD3 R25, P2, R25, UR12, RZ ;  /* 0x0000000c19197c10 */ /* 0x000fe4000ff5e0ff */
[----:B------:R-:W-:Y:S01]  /*5ddf0*/  IADD3.X R24, R24, UR9, RZ, P1, !PT ;  /* 0x0000000918187c10 */ /* 0x000fe20008ffe4ff */
[----:B------:R-:W-:Y:S04]  /*5de00*/  STL [R1+0xab8], R12 ;  /* 0x000ab80c01007387 */ /* 0x000fe80000100800 */
[----:B------:R-:W-:Y:S01]  /*5de10*/  STL [R1+0xab4], R13 ;  /* 0x000ab40d01007387 */ /* 0x000fe20000100800 */
[----:B--2---:R-:W-:Y:S02]  /*5de20*/  IADD3 R15, P1, R15, UR12, RZ ;  /* 0x0000000c0f0f7c10 */ /* 0x004fe4000ff3e0ff */
[----:B------:R-:W-:Y:S01]  /*5de30*/  IADD3.X R5, R5, UR9, RZ, P4, !PT ;  /* 0x0000000905057c10 */ /* 0x000fe2000a7fe4ff */
[----:B------:R-:W-:Y:S04]  /*5de40*/  STL [R1+0x1980], R25 ;  /* 0x0019801901007387 */ /* 0x000fe80000100800 */
[----:B------:R-:W-:Y:S04]  /*5de50*/  STL [R1+0x19a4], R24 ;  /* 0x0019a41801007387 */ /* 0x000fe80000100800 */
[----:B------:R-:W-:Y:S01]  /*5de60*/  STL [R1+0x1978], R15 ;  /* 0x0019780f01007387 */ /* 0x000fe20000100800 */
[----:B------:R-:W-:-:S02]  /*5de70*/  IADD3.X R29, R29, UR9, RZ, P6, !PT ;  /* 0x000000091d1d7c10 */ /* 0x000fc4000b7fe4ff */
[----:B------:R-:W-:-:S03]  /*5de80*/  IADD3 R4, P4, R4, UR12, RZ ;  /* 0x0000000c04047c10 */ /* 0x000fc6000ff9e0ff */
[----:B------:R0:W-:Y:S04]  /*5de90*/  STL [R1+0x1994], R29 ;  /* 0x0019941d01007387 */ /* 0x0001e80000100800 */
[----:B------:R-:W-:Y:S01]  /*5dea0*/  STL [R1+0x199c], R5 ;  /* 0x00199c0501007387 */ /* 0x000fe20000100800 */
[----:B------:R-:W-:-:S03]  /*5deb0*/  IADD3 R28, P6, R28, UR12, RZ ;  /* 0x0000000c1c1c7c10 */ /* 0x000fc6000ffde0ff */
[----:B0-----:R-:W2:Y:S01]  /*5dec0*/  LDL.LU R29, [R1+0x1958] ;  /* 0x00195800011d7983 */ /* 0x001ea20000300800 */
[----:B----4-:R-:W-:-:S03]  /*5ded0*/  IADD3.X R3, R3, UR9, RZ, P5, !PT ;  /* 0x0000000903037c10 */ /* 0x010fc6000affe4ff */
[----:B------:R-:W-:Y:S04]  /*5dee0*/  STL [R1+0x1970], R4 ;  /* 0x0019700401007387 */ /* 0x000fe80000100800 */
[----:B------:R0:W-:Y:S01]  /*5def0*/  STL [R1+0x198c], R3 ;  /* 0x00198c0301007387 */ /* 0x0001e20000100800 */
[----:B------:R-:W-:-:S03]  /*5df00*/  IADD3 R0, P5, R0, UR12, RZ ;  /* 0x0000000c00007c10 */ /* 0x000fc6000ffbe0ff */
[----:B0-----:R-:W4:Y:S04]  /*5df10*/  LDL.LU R3, [R1+0x197c] ;  /* 0x00197c0001037983 */ /* 0x001f280000300800 */
[----:B------:R-:W-:Y:S04]  /*5df20*/  STL [R1+0x1968], R28 ;  /* 0x0019681c01007387 */ /* 0x000fe80000100800 */
[----:B------:R-:W4:Y:S04]  /*5df30*/  LDL.LU R16, [R1+0x1950] ;  /* 0x0019500001107983 */ /* 0x000f280000300800 */
        /* <DEDUP_REMOVED lines=26> */
[----:B0-----:R-:W3:Y:S04]  /*5e0e0*/  LDL.LU R2, [R1+0x18f0] ;  /* 0x0018f00001027983 */ /* 0x001ee80000300800 */
[----:B------:R-:W3:Y:S01]  /*5e0f0*/  LDL.LU R28, [R1+0x1914] ;  /* 0x00191400011c7983 */ /* 0x000ee20000300800 */
[----:B--2---:R-:W-:-:S05]  /*5e100*/  IADD3 R29, P3, R29, UR12, RZ ;  /* 0x0000000c1d1d7c10 */ /* 0x004fca000ff7e0ff */
[----:B------:R0:W-:Y:S04]  /*5e110*/  STL [R1+0x1958], R29 ;  /* 0x0019581d01007387 */ /* 0x0001e80000100800 */
[----:B0-----:R-:W2:Y:S01]  /*5e120*/  LDL.LU R29, [R1+0x18e8] ;  /* 0x0018e800011d7983 */ /* 0x001ea20000300800 */
[----:B----4-:R-:W-:Y:S02]  /*5e130*/  IADD3.X R3, R3, UR9, RZ, P2, !PT ;  /* 0x0000000903037c10 */ /* 0x010fe400097fe4ff */
[----:B------:R-:W-:Y:S02]  /*5e140*/  IADD3 R16, P2, R16, UR12, RZ ;  /* 0x0000000c10107c10 */ /* 0x000fe4000ff5e0ff */
[----:B------:R-:W-:Y:S01]  /*5e150*/  IADD3.X R17, R17, UR9, RZ, P1, !PT ;  /* 0x0000000911117c10 */ /* 0x000fe20008ffe4ff */
[----:B------:R0:W-:Y:S01]  /*5e160*/  STL [R1+0x197c], R3 ;  /* 0x00197c0301007387 */ /* 0x0001e20000100800 */
[----:B------:R-:W-:-:S02]  /*5e170*/  IADD3 R18, P1, R18, UR12, RZ ;  /* 0x0000000c12127c10 */ /* 0x000fc4000ff3e0ff */
[----:B------:R-:W-:Y:S02]  /*5e180*/  IADD3.X R19, R19, UR9, RZ, P4, !PT ;  /* 0x0000000913137c10 */ /* 0x000fe4000a7fe4ff */
[----:B------:R-:W-:Y:S02]  /*5e190*/  IADD3 R7, P4, R7, UR12, RZ ;  /* 0x0000000c07077c10 */ /* 0x000fe4000ff9e0ff */
[----:B------:R-:W-:Y:S02]  /*5e1a0*/  IADD3.X R8, R8, UR9, RZ, P6, !PT ;  /* 0x0000000908087c10 */ /* 0x000fe4000b7fe4ff */
[----:B------:R-:W-:Y:S01]  /*5e1b0*/  IADD3 R9, P6, R9, UR12, RZ ;  /* 0x0000000c09097c10 */ /* 0x000fe2000ffde0ff */
[----:B0-----:R-:W4:Y:S04]  /*5e1c0*/  LDL.LU R3, [R1+0x190c] ;  /* 0x00190c0001037983 */ /* 0x001f280000300800 */
[----:B------:R-:W-:Y:S04]  /*5e1d0*/  STL [R1+0x1950], R16 ;  /* 0x0019501001007387 */ /* 0x000fe80000100800 */
[----:B------:R-:W-:Y:S04]  /*5e1e0*/  STL [R1+0x1974], R17 ;  /* 0x0019741101007387 */ /* 0x000fe80000100800 */
        /* <DEDUP_REMOVED lines=28> */
[----:B------:R-:W-:Y:S01]  /*5e3b0*/  IADD3 R24, P5, R24, UR12, RZ ;  /* 0x0000000c18187c10 */ /* 0x000fe2000ffbe0ff */
[----:B0-----:R-:W4:Y:S04]  /*5e3c0*/  LDL.LU R0, [R1+0x18e0] ;  /* 0x0018e00001007983 */ /* 0x001f280000300800 */
[----:B------:R-:W-:Y:S04]  /*5e3d0*/  STL [R1+0x1910], R12 ;  /* 0x0019100c01007387 */ /* 0x000fe80000100800 */
[----:B------:R-:W-:Y:S04]  /*5e3e0*/  STL [R1+0x1908], R13 ;  /* 0x0019080d01007387 */ /* 0x000fe80000100800 */
[----:B------:R-:W-:Y:S04]  /*5e3f0*/  STL [R1+0x192c], R25 ;  /* 0x00192c1901007387 */ /* 0x000fe80000100800 */
[----:B------:R-:W-:Y:S01]  /*5e400*/  STL [R1+0x1900], R24 ;  /* 0x0019001801007387 */ /* 0x000fe20000100800 */
[----:B---3--:R-:W-:-:S02]  /*5e410*/  IADD3.X R15, R15, UR9, RZ, P3, !PT ;  /* 0x000000090f0f7c10 */ /* 0x008fc40009ffe4ff */
[----:B------:R-:W-:Y:S02]  /*5e420*/  IADD3.X R4, R4, UR9, RZ, P2, !PT ;  /* 0x0000000904047c10 */ /* 0x000fe400097fe4ff */
[----:B------:R-:W-:Y:S01]  /*5e430*/  IADD3 R5, P3, R5, UR12, RZ ;  /* 0x0000000c05057c10 */ /* 0x000fe2000ff7e0ff */
[----:B------:R-:W-:Y:S01]  /*5e440*/  STL [R1+0x1924], R15 ;  /* 0x0019240f01007387 */ /* 0x000fe20000100800 */
[----:B------:R-:W-:-:S05]  /*5e450*/  IADD3 R2, P2, R2, UR12, RZ ;  /* 0x0000000c02027c10 */ /* 0x000fca000ff5e0ff */
[----:B------:R0:W-:Y:S04]  /*5e460*/  STL [R1+0x18f0], R2 ;  /* 0x0018f00201007387 */ /* 0x0001e80000100800 */
[----:B------:R-:W-:Y:S04]  /*5e470*/  STL [R1+0x18f8], R5 ;  /* 0x0018f80501007387 */ /* 0x000fe80000100800 */
[----:B0-----:R-:W3:Y:S01]  /*5e480*/  LDL.LU R2, [R1+0x1904] ;  /* 0x0019040001027983 */ /* 0x001ee20000300800 */
[----:B------:R-:W-:-:S03]  /*5e490*/  IADD3.X R28, R28, UR9, RZ, P1, !PT ;  /* 0x000000091c1c7c10 */ /* 0x000fc60008ffe4ff */
[----:B------:R-:W-:Y:S01]  /*5e4a0*/  STL [R1+0x191c], R4 ;  /* 0x00191c0401007387 */ /* 0x000fe20000100800 */
[----:B--2---:R-:W-:-:S05]  /*5e4b0*/  IADD3 R29, P1, R29, UR12, RZ ;  /* 0x0000000c1d1d7c10 */ /* 0x004fca000ff3e0ff */
[----:B------:R0:W-:Y:S04]  /*5e4c0*/  STL [R1+0x18e8], R29 ;  /* 0x0018e81d01007387 */ /* 0x0001e80000100800 */
[----:B0-----:R-:W2:Y:S04]  /*5e4d0*/  LDL.LU R29, [R1+0x18d8] ;  /* 0x0018d800011d7983 */ /* 0x001ea80000300800 */
[----:B------:R-:W-:Y:S04]  /*5e4e0*/  STL [R1+0x1914], R28 ;  /* 0x0019141c01007387 */ /* 0x000fe80000100800 */
[----:B------:R-:W2:Y:S01]  /*5e4f0*/  LDL.LU R16, [R1+0x18fc] ;  /* 0x0018fc0001107983 */ /* 0x000ea20000300800 */
[----:B----4-:R-:W-:-:S03]  /*5e500*/  IADD3.X R3, R3, UR9, RZ, P4, !PT ;  /* 0x0000000903037c10 */ /* 0x010fc6000a7fe4ff */
        /* <DEDUP_REMOVED lines=21> */
[----:B------:R-:W-:-:S05]  /*5e660*/  IADD3 R0, P4, R0, UR12, RZ ;  /* 0x0000000c00007c10 */ /* 0x000fca000ff9e0ff */
[----:B------:R0:W-:Y:S04]  /*5e670*/  STL [R1+0x18e0], R0 ;  /* 0x0018e00001007387 */ /* 0x0001e80000100800 */
[----:B------:R-:W4:Y:S04]  /*5e680*/  LDL.LU R15, [R1+0x1880] ;  /* 0x00188000010f7983 */ /* 0x000f280000300800 */
[----:B------:R-:W4:Y:S04]  /*5e690*/  LDL.LU R5, [R1+0x18a4] ;  /* 0x0018a40001057983 */ /* 0x000f280000300800 */
[----:B------:R-:W4:Y:S04]  /*5e6a0*/  LDL.LU R4, [R1+0x1878] ;  /* 0x0018780001047983 */ /* 0x000f280000300800 */
[----:B0-----:R-:W4:Y:S04]  /*5e6b0*/  LDL.LU R0, [R1+0x189c] ;  /* 0x00189c0001007983 */ /* 0x001f280000300800 */
[----:B------:R-:W4:Y:S01]  /*5e6c0*/  LDL.LU R28, [R1+0x1870] ;  /* 0x00187000011c7983 */ /* 0x000f220000300800 */
[----:B---3--:R-:W-:-:S05]  /*5e6d0*/  IADD3.X R2, R2, UR9, RZ, P6, !PT ;  /* 0x0000000902027c10 */ /* 0x008fca000b7fe4ff */
[----:B------:R0:W-:Y:S04]  /*5e6e0*/  STL [R1+0x1904], R2 ;  /* 0x0019040201007387 */ /* 0x0001e80000100800 */
[----:B0-----:R-:W3:Y:S01]  /*5e6f0*/  LDL.LU R2, [R1+0x1894] ;  /* 0x0018940001027983 */ /* 0x001ee20000300800 */
[----:B--2---:R-:W-:Y:S02]  /*5e700*/  IADD3 R29, P6, R29, UR12, RZ ;  /* 0x0000000c1d1d7c10 */ /* 0x004fe4000ffde0ff */
[----:B------:R-:W-:Y:S02]  /*5e710*/  IADD3.X R16, R16, UR9, RZ, P5, !PT ;  /* 0x0000000910107c10 */ /* 0x000fe4000affe4ff */
[----:B----4-:R-:W-:Y:S01]  /*5e720*/  IADD3 R17, P5, R17, UR12, RZ ;  /* 0x0000000c11117c10 */ /* 0x010fe2000ffbe0ff */
[----:B------:R0:W-:Y:S01]  /*5e730*/  STL [R1+0x18d8], R29 ;  /* 0x0018d81d01007387 */ /* 0x0001e20000100800 */
[----:B------:R-:W-:-:S02]  /*5e740*/  IADD3.X R18, R18, UR9, RZ, P3, !PT ;  /* 0x0000000912127c10 */ /* 0x000fc40009ffe4ff */
[----:B------:R-:W-:Y:S02]  /*5e750*/  IADD3 R19, P3, R19, UR12, RZ ;  /* 0x0000000c13137c10 */ /* 0x000fe4000ff7e0ff */
[----:B------:R-:W-:Y:S02]  /*5e760*/  IADD3.X R7, R7, UR9, RZ, P2, !PT ;  /* 0x0000000907077c10 */ /* 0x000fe400097fe4ff */
[----:B------:R-:W-:Y:S01]  /*5e770*/  IADD3 R8, P2, R8, UR12, RZ ;  /* 0x0000000c08087c10 */ /* 0x000fe2000ff5e0ff */
[----:B0-----:R-:W2:Y:S04]  /*5e780*/  LDL.LU R29, [R1+0x1868] ;  /* 0x00186800011d7983 */ /* 0x001ea80000300800 */
        /* <DEDUP_REMOVED lines=35> */
[----:B------:R-:W-:Y:S01]  /*5e9c0*/  STL [R1+0x18bc], R12 ;  /* 0x0018bc0c01007387 */ /* 0x000fe20000100800 */
[----:B------:R-:W-:-:S03]  /*5e9d0*/  IADD3.X R0, R0, UR9, RZ, P5, !PT ;  /* 0x0000000900007c10 */ /* 0x000fc6000affe4ff */
[----:B------:R-:W-:Y:S04]  /*5e9e0*/  STL [R1+0x18b4], R13 ;  /* 0x0018b40d01007387 */ /* 0x000fe80000100800 */
        /* <DEDUP_REMOVED lines=11> */
[----:B------:R-:W-:-:S05]  /*5eaa0*/  IADD3 R28, P5, R28, UR12, RZ ;  /* 0x0000000c1c1c7c10 */ /* 0x000fca000ffbe0ff */
[----:B------:R-:W-:Y:S04]  /*5eab0*/  STL [R1+0x1870], R28 ;  /* 0x0018701c01007387 */ /* 0x000fe80000100800 */
        /* <DEDUP_REMOVED lines=36> */
[----:B------:R-:W-:Y:S02]  /*5ed00*/  IADD3 R16, P1, R16, UR12, RZ ;  /* 0x0000000c10107c10 */ /* 0x000fe4000ff3e0ff */
[----:B------:R-:W-:Y:S02]  /*5ed10*/  IADD3.X R17, R17, UR9, RZ, P4, !PT ;  /* 0x0000000911117c10 */ /* 0x000fe4000a7fe4ff */
[----:B------:R-:W-:Y:S02]  /*5ed20*/  IADD3 R18, P4, R18, UR12, RZ ;  /* 0x0000000c12127c10 */ /* 0x000fe4000ff9e0ff */
[----:B--2---:R-:W-:-:S02]  /*5ed30*/  IADD3.X R19, R19, UR9, RZ, P6, !PT ;  /* 0x0000000913137c10 */ /* 0x004fc4000b7fe4ff */
        /* <DEDUP_REMOVED lines=34> */
[----:B----4-:R-:W-:Y:S01]  /*5ef60*/  IADD3.X R15, R15, UR9, RZ, P2, !PT ;  /* 0x000000090f0f7c10 */ /* 0x010fe200097fe4ff */
[----:B0-----:R-:W2:Y:S01]  /*5ef70*/  LDL.LU R29, [R1+0x17e8] ;  /* 0x0017e800011d7983 */ /* 0x001ea20000300800 */
[----:B------:R-:W-:-:S03]  /*5ef80*/  IADD3.X R4, R4, UR9, RZ, P1, !PT ;  /* 0x0000000904047c10 */ /* 0x000fc60008ffe4ff */
[----:B------:R-:W-:Y:S04]  /*5ef90*/  STL [R1+0x1818], R12 ;  /* 0x0018180c01007387 */ /* 0x000fe80000100800 */
[----:B------:R-:W-:Y:S01]  /*5efa0*/  STL [R1+0x1810], R13 ;  /* 0x0018100d01007387 */ /* 0x000fe20000100800 */
[----:B------:R-:W-:-:S03]  /*5efb0*/  IADD3 R5, P2, R5, UR12, RZ ;  /* 0x0000000c05057c10 */ /* 0x000fc6000ff5e0ff */
[----:B------:R-:W-:Y:S01]  /*5efc0*/  STL [R1+0x1834], R25 ;  /* 0x0018341901007387 */ /* 0x000fe20000100800 */
[----:B------:R-:W-:-:S03]  /*5efd0*/  IADD3 R3, P1, R3, UR12, RZ ;  /* 0x0000000c03037c10 */ /* 0x000fc6000ff3e0ff */
[----:B------:R-:W-:Y:S04]  /*5efe0*/  STL [R1+0x1808], R24 ;  /* 0x0018081801007387 */ /* 0x000fe80000100800 */
[----:B------:R-:W-:Y:S04]  /*5eff0*/  STL [R1+0x182c], R15 ;  /* 0x00182c0f01007387 */ /* 0x000fe80000100800 */
[----:B------:R0:W-:Y:S04]  /*5f000*/  STL [R1+0x17f8], R3 ;  /* 0x0017f80301007387 */ /* 0x0001e80000100800 */
[----:B------:R-:W-:Y:S01]  /*5f010*/  STL [R1+0x1800], R5 ;  /* 0x0018000501007387 */ /* 0x000fe20000100800 */
[----:B------:R-:W-:-:S03]  /*5f020*/  IADD3.X R28, R28, UR9, RZ, P4, !PT ;  /* 0x000000091c1c7c10 */ /* 0x000fc6000a7fe4ff */
[----:B0-----:R-:W4:Y:S01]  /*5f030*/  LDL.LU R3, [R1+0x180c] ;  /* 0x00180c0001037983 */ /* 0x001f220000300800 */
[----:B------:R-:W-:-:S03]  /*5f040*/  IADD3 R0, P4, R0, UR12, RZ ;  /* 0x0000000c00007c10 */ /* 0x000fc6000ff9e0ff */
        /* <DEDUP_REMOVED lines=35> */
[----:B------:R0:W-:Y:S04]  /*5f280*/  STL [R1+0x180c], R3 ;  /* 0x00180c0301007387 */ /* 0x0001e80000100800 */
[----:B0-----:R-:W4:Y:S01]  /*5f290*/  LDL.LU R3, [R1+0x179c] ;  /* 0x00179c0001037983 */ /* 0x001f220000300800 */
[----:B------:R-:W-:Y:S02]  /*5f2a0*/  IADD3 R0, P5, R0, UR12, RZ ;  /* 0x0000000c00007c10 */ /* 0x000fe4000ffbe0ff */
        /* <DEDUP_REMOVED lines=42> */
[----:B------:R-:W-:Y:S04]  /*5f550*/  STL [R1+0x17bc], R13 ;  /* 0x0017bc0d01007387 */ /* 0x000fe80000100800 */
[----:B------:R-:W-:Y:S01]  /*5f560*/  STL [R1+0x1790], R25 ;  /* 0x0017901901007387 */ /* 0x000fe20000100800 */
[----:B--2---:R-:W-:-:S02]  /*5f570*/  IADD3 R15, P6, R15, UR12, RZ ;  /* 0x0000000c0f0f7c10 */ /* 0x004fc4000ffde0ff */
[----:B------:R-:W-:Y:S01]  /*5f580*/  IADD3.X R5, R5, UR9, RZ, P5, !PT ;  /* 0x0000000905057c10 */ /* 0x000fe2000affe4ff */
[----:B------:R-:W-:Y:S04]  /*5f590*/  STL [R1+0x17b4], R24 ;  /* 0x0017b41801007387 */ /* 0x000fe80000100800 */
[----:B------:R-:W-:Y:S01]  /*5f5a0*/  STL [R1+0x1788], R15 ;  /* 0x0017880f01007387 */ /* 0x000fe20000100800 */
[----:B------:R-:W-:Y:S02]  /*5f5b0*/  IADD3.X R29, R29, UR9, RZ, P3, !PT ;  /* 0x000000091d1d7c10 */ /* 0x000fe40009ffe4ff */
[----:B------:R-:W-:-:S03]  /*5f5c0*/  IADD3 R4, P5, R4, UR12, RZ ;  /* 0x0000000c04047c10 */ /* 0x000fc6000ffbe0ff */
[----:B------:R0:W-:Y:S04]  /*5f5d0*/  STL [R1+0x17a4], R29 ;  /* 0x0017a41d01007387 */ /* 0x0001e80000100800 */
[----:B------:R-:W-:Y:S01]  /*5f5e0*/  STL [R1+0x17ac], R5 ;  /* 0x0017ac0501007387 */ /* 0x000fe20000100800 */
[----:B------:R-:W-:-:S03]  /*5f5f0*/  IADD3 R28, P3, R28, UR12, RZ ;  /* 0x0000000c1c1c7c10 */ /* 0x000fc6000ff7e0ff */
[----:B0-----:R-:W2:Y:S04]  /*5f600*/  LDL.LU R29, [R1+0x1768] ;  /* 0x00176800011d7983 */ /* 0x001ea80000300800 */
[----:B------:R-:W-:Y:S01]  /*5f610*/  STL [R1+0x1780], R4 ;  /* 0x0017800401007387 */ /* 0x000fe20000100800 */
[----:B----4-:R-:W-:-:S05]  /*5f620*/  IADD3.X R3, R3, UR9, RZ, P2, !PT ;  /* 0x0000000903037c10 */ /* 0x010fca00097fe4ff */
[----:B------:R0:W-:Y:S04]  /*5f630*/  STL [R1+0x179c], R3 ;  /* 0x00179c0301007387 */ /* 0x0001e80000100800 */
[----:B0-----:R-:W4:Y:S04]  /*5f640*/  LDL.LU R3, [R1+0x178c] ;  /* 0x00178c0001037983 */ /* 0x001f280000300800 */
[----:B------:R-:W-:Y:S04]  /*5f650*/  STL [R1+0x1778], R28 ;  /* 0x0017781c01007387 */ /* 0x000fe80000100800 */
[----:B------:R-:W4:Y:S04]  /*5f660*/  LDL.LU R16, [R1+0x1760] ;  /* 0x0017600001107983 */ /* 0x000f280000300800 */
[----:B------:R-:W4:Y:S01]  /*5f670*/  LDL.LU R17, [R1+0x1784] ;  /* 0x0017840001117983 */ /* 0x000f220000300800 */
[----:B------:R-:W-:-:S03]  /*5f680*/  IADD3 R0, P2, R0, UR12, RZ ;  /* 0x0000000c00007c10 */ /* 0x000fc6000ff5e0ff */
        /* <DEDUP_REMOVED lines=36> */
[----:B------:R-:W-:Y:S01]  /*5f8d0*/  IADD3 R7, P5, R7, UR12, RZ ;  /* 0x0000000c07077c10 */ /* 0x000fe2000ffbe0ff */
[----:B0-----:R-:W4:Y:S04]  /*5f8e0*/  LDL.LU R3, [R1+0x171c] ;  /* 0x00171c0001037983 */ /* 0x001f280000300800 */
        /* <DEDUP_REMOVED lines=87> */
[----:B------:R-:W-:Y:S01]  /*5fe60*/  IADD3 R17, P2, R17, UR12, RZ ;  /* 0x0000000c11117c10 */ /* 0x000fe2000ff5e0ff */
[----:B------:R0:W-:Y:S01]  /*5fe70*/  STL [R1+0x16e8], R29 ;  /* 0x0016e81d01007387 */ /* 0x0001e20000100800 */
[----:B------:R-:W-:-:S02]  /*5fe80*/  IADD3.X R18, R18, UR9, RZ, P1, !PT ;  /* 0x0000000912127c10 */ /* 0x000fc40008ffe4ff */
[----:B----4-:R-:W-:Y:S02]  /*5fe90*/  IADD3 R19, P1, R19, UR12, RZ ;  /* 0x0000000c13137c10 */ /* 0x010fe4000ff3e0ff */
[----:B------:R-:W-:Y:S01]  /*5fea0*/  IADD3.X R7, R7, UR9, RZ, P4, !PT ;  /* 0x0000000907077c10 */ /* 0x000fe2000a7fe4ff */
[----:B0-----:R-:W2:Y:S04]  /*5feb0*/  LDL.LU R29, [R1+0x1678] ;  /* 0x00167800011d7983 */ /* 0x001ea80000300800 */
        /* <DEDUP_REMOVED lines=33> */
[----:B------:R-:W-:Y:S01]  /*600d0*/  IADD3 R15, P5, R15, UR12, RZ ;  /* 0x0000000c0f0f7c10 */ /* 0x000fe2000ffbe0ff */
[----:B0-----:R-:W4:Y:S04]  /*600e0*/  LDL.LU R3, [R1+0x169c] ;  /* 0x00169c0001037983 */ /* 0x001f280000300800 */
[----:B------:R-:W-:Y:S04]  /*600f0*/  STL [R1+0x16cc], R12 ;  /* 0x0016cc0c01007387 */ /* 0x000fe80000100800 */
[----:B------:R-:W-:Y:S01]  /*60100*/  STL [R1+0x16c4], R13 ;  /* 0x0016c40d01007387 */ /* 0x000fe20000100800 */
[----:B------:R-:W-:-:S02]  /*60110*/  IADD3.X R5, R5, UR9, RZ, P3, !PT ;  /* 0x0000000905057c10 */ /* 0x000fc40009ffe4ff */
[----:B------:R-:W-:Y:S01]  /*60120*/  IADD3.X R0, R0, UR9, RZ, P2, !PT ;  /* 0x0000000900007c10 */ /* 0x000fe200097fe4ff */
[----:B------:R-:W-:Y:S04]  /*60130*/  STL [R1+0x1698], R25 ;  /* 0x0016981901007387 */ /* 0x000fe80000100800 */
[----:B------:R-:W-:Y:S04]  /*60140*/  STL [R1+0x16bc], R24 ;  /* 0x0016bc1801007387 */ /* 0x000fe80000100800 */
[----:B------:R-:W-:Y:S01]  /*60150*/  STL [R1+0x1690], R15 ;  /* 0x0016900f01007387 */ /* 0x000fe20000100800 */
[----:B------:R-:W-:-:S03]  /*60160*/  IADD3 R4, P3, R4, UR12, RZ ;  /* 0x0000000c04047c10 */ /* 0x000fc6000ff7e0ff */
[----:B------:R0:W-:Y:S04]  /*60170*/  STL [R1+0x16ac], R0 ;  /* 0x0016ac0001007387 */ /* 0x0001e80000100800 */
        /* <DEDUP_REMOVED lines=46> */
[----:B------:R-:W-:Y:S01]  /*60460*/  IADD3 R18, P5, R18, UR12, RZ ;  /* 0x0000000c12127c10 */ /* 0x000fe2000ffbe0ff */
[----:B------:R-:W-:Y:S04]  /*60470*/  STL [R1+0x1668], R16 ;  /* 0x0016681001007387 */ /* 0x000fe80000100800 */
[----:B------:R-:W-:Y:S01]  /*60480*/  STL [R1+0x168c], R17 ;  /* 0x00168c1101007387 */ /* 0x000fe20000100800 */
[----:B--2---:R-:W-:-:S02]  /*60490*/  IADD3.X R19, R19, UR9, RZ, P3, !PT ;  /* 0x0000000913137c10 */ /* 0x004fc40009ffe4ff */
        /* <DEDUP_REMOVED lines=32> */
[----:B0-----:R-:W2:Y:S01]  /*606a0*/  LDL.LU R29, [R1+0x15f8] ;  /* 0x0015f800011d7983 */ /* 0x001ea20000300800 */
[----:B----4-:R-:W-:-:S03]  /*606b0*/  IADD3.X R15, R15, UR9, RZ, P4, !PT ;  /* 0x000000090f0f7c10 */ /* 0x010fc6000a7fe4ff */
[----:B------:R-:W-:Y:S01]  /*606c0*/  STL [R1+0x1628], R12 ;  /* 0x0016280c01007387 */ /* 0x000fe20000100800 */
[----:B------:R-:W-:-:S03]  /*606d0*/  IADD3.X R4, R4, UR9, RZ, P6, !PT ;  /* 0x0000000904047c10 */ /* 0x000fc6000b7fe4ff */
[----:B------:R-:W-:Y:S01]  /*606e0*/  STL [R1+0x1620], R13 ;  /* 0x0016200d01007387 */ /* 0x000fe20000100800 */
[----:B------:R-:W-:-:S03]  /*606f0*/  IADD3 R5, P4, R5, UR12, RZ ;  /* 0x0000000c05057c10 */ /* 0x000fc6000ff9e0ff */
[----:B------:R-:W-:Y:S04]  /*60700*/  STL [R1+0x1644], R25 ;  /* 0x0016441901007387 */ /* 0x000fe80000100800 */
[----:B------:R-:W-:Y:S01]  /*60710*/  STL [R1+0x1618], R24 ;  /* 0x0016181801007387 */ /* 0x000fe20000100800 */
[----:B------:R-:W-:-:S03]  /*60720*/  IADD3 R3, P6, R3, UR12, RZ ;  /* 0x0000000c03037c10 */ /* 0x000fc6000ffde0ff */
[----:B------:R-:W-:Y:S01]  /*60730*/  STL [R1+0x163c], R15 ;  /* 0x00163c0f01007387 */ /* 0x000fe20000100800 */
[----:B------:R-:W-:-:S03]  /*60740*/  IADD3.X R28, R28, UR9, RZ, P5, !PT ;  /* 0x000000091c1c7c10 */ /* 0x000fc6000affe4ff */
[----:B------:R0:W-:Y:S04]  /*60750*/  STL [R1+0x1608], R3 ;  /* 0x0016080301007387 */ /* 0x0001e80000100800 */
[----:B------:R-:W-:Y:S04]  /*60760*/  STL [R1+0x1610], R5 ;  /* 0x0016100501007387 */ /* 0x000fe80000100800 */
[----:B0-----:R-:W4:Y:S04]  /*60770*/  LDL.LU R3, [R1+0x161c] ;  /* 0x00161c0001037983 */ /* 0x001f280000300800 */
[----:B------:R-:W-:Y:S01]  /*60780*/  STL [R1+0x1634], R4 ;  /* 0x0016340401007387 */ /* 0x000fe20000100800 */
[----:B------:R-:W-:-:S05]  /*60790*/  IADD3 R0, P5, R0, UR12, RZ ;  /* 0x0000000c00007c10 */ /* 0x000fca000ffbe0ff */
        /* <DEDUP_REMOVED lines=226> */
[----:B------:R-:W-:-:S03]  /*615c0*/  IADD3.X R18, R18, UR9, RZ, P6, !PT ;  /* 0x0000000912127c10 */ /* 0x000fc6000b7fe4ff */
[----:B0-----:R-:W2:Y:S01]  /*615d0*/  LDL.LU R29, [R1+0x1488] ;  /* 0x00148800011d7983 */ /* 0x001ea20000300800 */
[----:B----4-:R-:W-:Y:S02]  /*615e0*/  IADD3 R19, P6, R19, UR12, RZ ;  /* 0x0000000c13137c10 */ /* 0x010fe4000ffde0ff */
        /* <DEDUP_REMOVED lines=33> */
[----:B------:R-:W-:Y:S01]  /*61800*/  IADD3.X R24, R24, UR9, RZ, P2, !PT ;  /* 0x0000000918187c10 */ /* 0x000fe200097fe4ff */
[----:B0-----:R-:W4:Y:S01]  /*61810*/  LDL.LU R3, [R1+0x14ac] ;  /* 0x0014ac0001037983 */ /* 0x001f220000300800 */
[----:B------:R-:W-:-:S03]  /*61820*/  IADD3 R15, P2, R15, UR12, RZ ;  /* 0x0000000c0f0f7c10 */ /* 0x000fc6000ff5e0ff */
[----:B------:R-:W-:Y:S04]  /*61830*/  STL [R1+0x14dc], R12 ;  /* 0x0014dc0c01007387 */ /* 0x000fe80000100800 */
[----:B------:R-:W-:Y:S01]  /*61840*/  STL [R1+0x14d4], R13 ;  /* 0x0014d40d01007387 */ /* 0x000fe20000100800 */
[----:B------:R-:W-:-:S03]  /*61850*/  IADD3.X R5, R5, UR9, RZ, P1, !PT ;  /* 0x0000000905057c10 */ /* 0x000fc60008ffe4ff */
[----:B------:R-:W-:Y:S01]  /*61860*/  STL [R1+0x14a8], R25 ;  /* 0x0014a81901007387 */ /* 0x000fe20000100800 */
[----:B------:R-:W-:-:S03]  /*61870*/  IADD3.X R0, R0, UR9, RZ, P4, !PT ;  /* 0x0000000900007c10 */ /* 0x000fc6000a7fe4ff */
        /* <DEDUP_REMOVED lines=86> */
[----:B0-----:R-:W2:Y:S04]  /*61de0*/  LDL.LU R29, [R1+0x1408] ;  /* 0x00140800011d7983 */ /* 0x001ea80000300800 */
[----:B------:R-:W-:Y:S01]  /*61df0*/  STL [R1+0x1438], R12 ;  /* 0x0014380c01007387 */ /* 0x000fe20000100800 */
[----:B----4-:R-:W-:-:S02]  /*61e00*/  IADD3.X R15, R15, UR9, RZ, P5, !PT ;  /* 0x000000090f0f7c10 */ /* 0x010fc4000affe4ff */
[----:B------:R-:W-:Y:S01]  /*61e10*/  IADD3.X R4, R4, UR9, RZ, P3, !PT ;  /* 0x0000000904047c10 */ /* 0x000fe20009ffe4ff */
        /* <DEDUP_REMOVED lines=92> */
[----:B------:R-:W-:Y:S04]  /*623e0*/  STL [R1+0x13b0], R25 ;  /* 0x0013b01901007387 */ /* 0x000fe80000100800 */
[----:B------:R-:W-:Y:S01]  /*623f0*/  STL [R1+0x13d4], R24 ;  /* 0x0013d41801007387 */ /* 0x000fe20000100800 */
[----:B--2---:R-:W-:-:S02]  /*62400*/  IADD3 R15, P1, R15, UR12, RZ ;  /* 0x0000000c0f0f7c10 */ /* 0x004fc4000ff3e0ff */
[----:B------:R-:W-:Y:S02]  /*62410*/  IADD3.X R5, R5, UR9, RZ, P4, !PT ;  /* 0x0000000905057c10 */ /* 0x000fe4000a7fe4ff */
[----:B------:R-:W-:Y:S01]  /*62420*/  IADD3 R4, P4, R4, UR12, RZ ;  /* 0x0000000c04047c10 */ /* 0x000fe2000ff9e0ff */
[----:B------:R-:W-:Y:S01]  /*62430*/  STL [R1+0x13a8], R15 ;  /* 0x0013a80f01007387 */ /* 0x000fe20000100800 */
[----:B------:R-:W-:Y:S02]  /*62440*/  IADD3.X R29, R29, UR9, RZ, P6, !PT ;  /* 0x000000091d1d7c10 */ /* 0x000fe4000b7fe4ff */
[----:B------:R-:W-:-:S03]  /*62450*/  IADD3 R28, P6, R28, UR12, RZ ;  /* 0x0000000c1c1c7c10 */ /* 0x000fc6000ffde0ff */
[----:B------:R0:W-:Y:S04]  /*62460*/  STL [R1+0x13c4], R29 ;  /* 0x0013c41d01007387 */ /* 0x0001e80000100800 */
[----:B------:R-:W-:Y:S04]  /*62470*/  STL [R1+0x13cc], R5 ;  /* 0x0013cc0501007387 */ /* 0x000fe80000100800 */
        /* <DEDUP_REMOVED lines=43> */
[----:B------:R-:W-:-:S03]  /*62730*/  IADD3 R18, P1, R18, UR12, RZ ;  /* 0x0000000c12127c10 */ /* 0x000fc6000ff3e0ff */
[----:B0-----:R-:W4:Y:S01]  /*62740*/  LDL.LU R3, [R1+0x133c] ;  /* 0x00133c0001037983 */ /* 0x001f220000300800 */
        /* <DEDUP_REMOVED lines=92> */
[----:B0-----:R-:W2:Y:S04]  /*62d10*/  LDL.LU R29, [R1+0x1298] ;  /* 0x00129800011d7983 */ /* 0x001ea80000300800 */
[----:B------:R-:W-:Y:S01]  /*62d20*/  STL [R1+0x132c], R16 ;  /* 0x00132c1001007387 */ /* 0x000fe20000100800 */
[----:B----4-:R-:W-:Y:S02]  /*62d30*/  IADD3 R19, P3, R19, UR12, RZ ;  /* 0x0000000c13137c10 */ /* 0x010fe4000ff7e0ff */
        /* <DEDUP_REMOVED lines=33> */
[----:B0-----:R-:W4:Y:S04]  /*62f50*/  LDL.LU R3, [R1+0x12bc] ;  /* 0x0012bc0001037983 */ /* 0x001f280000300800 */
[----:B------:R-:W-:Y:S01]  /*62f60*/  STL [R1+0x12ec], R12 ;  /* 0x0012ec0c01007387 */ /* 0x000fe20000100800 */
[----:B------:R-:W-:-:S03]  /*62f70*/  IADD3 R15, P4, R15, UR12, RZ ;  /* 0x0000000c0f0f7c10 */ /* 0x000fc6000ff9e0ff */
[----:B------:R-:W-:Y:S01]  /*62f80*/  STL [R1+0x12e4], R13 ;  /* 0x0012e40d01007387 */ /* 0x000fe20000100800 */
[----:B------:R-:W-:-:S03]  /*62f90*/  IADD3.X R5, R5, UR9, RZ, P6, !PT ;  /* 0x0000000905057c10 */ /* 0x000fc6000b7fe4ff */
[----:B------:R-:W-:Y:S04]  /*62fa0*/  STL [R1+0x12b8], R25 ;  /* 0x0012b81901007387 */ /* 0x000fe80000100800 */
[----:B------:R-:W-:Y:S04]  /*62fb0*/  STL [R1+0x12dc], R24 ;  /* 0x0012dc1801007387 */ /* 0x000fe80000100800 */
[----:B------:R-:W-:Y:S01]  /*62fc0*/  STL [R1+0x12b0], R15 ;  /* 0x0012b00f01007387 */ /* 0x000fe20000100800 */
[----:B------:R-:W-:Y:S02]  /*62fd0*/  IADD3.X R0, R0, UR9, RZ, P5, !PT ;  /* 0x0000000900007c10 */ /* 0x000fe4000affe4ff */
        /* <DEDUP_REMOVED lines=50> */
[----:B------:R-:W-:Y:S04]  /*63300*/  STL [R1+0x12ac], R17 ;  /* 0x0012ac1101007387 */ /* 0x000fe80000100800 */
[----:B------:R-:W-:Y:S01]  /*63310*/  STL [R1+0x1280], R18 ;  /* 0x0012801201007387 */ /* 0x000fe20000100800 */
[----:B--2---:R-:W-:-:S02]  /*63320*/  IADD3.X R19, R19, UR9, RZ, P6, !PT ;  /* 0x0000000913137c10 */ /* 0x004fc4000b7fe4ff */
        /* <DEDUP_REMOVED lines=32> */
[----:B------:R-:W-:Y:S04]  /*63530*/  STL [R1+0x1248], R12 ;  /* 0x0012480c01007387 */ /* 0x000fe80000100800 */
[----:B------:R-:W-:Y:S01]  /*63540*/  STL [R1+0x1240], R13 ;  /* 0x0012400d01007387 */ /* 0x000fe20000100800 */
[----:B----4-:R-:W-:-:S02]  /*63550*/  IADD3.X R15, R15, UR9, RZ, P2, !PT ;  /* 0x000000090f0f7c10 */ /* 0x010fc400097fe4ff */
[----:B------:R-:W-:Y:S02]  /*63560*/  IADD3.X R4, R4, UR9, RZ, P1, !PT ;  /* 0x0000000904047c10 */ /* 0x000fe40008ffe4ff */
[----:B------:R-:W-:Y:S01]  /*63570*/  IADD3 R5, P2, R5, UR12, RZ ;  /* 0x0000000c05057c10 */ /* 0x000fe2000ff5e0ff */
        /* <DEDUP_REMOVED lines=238> */
[----:B------:R-:W-:Y:S04]  /*64460*/  STL [R1+0x113c], R16 ;  /* 0x00113c1001007387 */ /* 0x000fe80000100800 */
[----:B------:R-:W-:Y:S01]  /*64470*/  STL [R1+0x1110], R17 ;  /* 0x0011101101007387 */ /* 0x000fe20000100800 */
[----:B----4-:R-:W-:Y:S02]  /*64480*/  IADD3 R19, P1, R19, UR12, RZ ;  /* 0x0000000c13137c10 */ /* 0x010fe4000ff3e0ff */
[----:B------:R-:W-:-:S02]  /*64490*/  IADD3.X R7, R7, UR9, RZ, P4, !PT ;  /* 0x0000000907077c10 */ /* 0x000fc4000a7fe4ff */
        /* <DEDUP_REMOVED lines=32> */
[----:B------:R-:W-:Y:S04]  /*646a0*/  STL [R1+0x10fc], R12 ;  /* 0x0010fc0c01007387 */ /* 0x000fe80000100800 */
[----:B------:R-:W-:Y:S01]  /*646b0*/  STL [R1+0x10f4], R13 ;  /* 0x0010f40d01007387 */ /* 0x000fe20000100800 */
[----:B------:R-:W-:-:S02]  /*646c0*/  IADD3 R15, P5, R15, UR12, RZ ;  /* 0x0000000c0f0f7c10 */ /* 0x000fc4000ffbe0ff */
[----:B------:R-:W-:Y:S01]  /*646d0*/  IADD3.X R5, R5, UR9, RZ, P3, !PT ;  /* 0x0000000905057c10 */ /* 0x000fe20009ffe4ff */
[----:B------:R-:W-:Y:S04]  /*646e0*/  STL [R1+0x10c8], R25 ;  /* 0x0010c81901007387 */ /* 0x000fe80000100800 */
[----:B------:R-:W-:Y:S04]  /*646f0*/  STL [R1+0x10ec], R24 ;  /* 0x0010ec1801007387 */ /* 0x000fe80000100800 */
[----:B------:R-:W-:Y:S01]  /*64700*/  STL [R1+0x10c0], R15 ;  /* 0x0010c00f01007387 */ /* 0x000fe20000100800 */
[----:B------:R-:W-:-:S02]  /*64710*/  IADD3.X R0, R0, UR9, RZ, P2, !PT ;  /* 0x0000000900007c10 */ /* 0x000fc400097fe4ff */
        /* <DEDUP_REMOVED lines=86> */
[----:B------:R-:W-:Y:S04]  /*64c80*/  STL [R1+0x1050], R13 ;  /* 0x0010500d01007387 */ /* 0x000fe80000100800 */
[----:B------:R-:W-:Y:S01]  /*64c90*/  STL [R1+0x1074], R25 ;  /* 0x0010741901007387 */ /* 0x000fe20000100800 */
[----:B----4-:R-:W-:-:S02]  /*64ca0*/  IADD3.X R15, R15, UR9, RZ, P4, !PT ;  /* 0x000000090f0f7c10 */ /* 0x010fc4000a7fe4ff */
[----:B------:R-:W-:Y:S02]  /*64cb0*/  IADD3.X R4, R4, UR9, RZ, P6, !PT ;  /* 0x0000000904047c10 */ /* 0x000fe4000b7fe4ff */
[----:B------:R-:W-:Y:S01]  /*64cc0*/  IADD3 R5, P4, R5, UR12, RZ ;  /* 0x0000000c05057c10 */ /* 0x000fe2000ff9e0ff */
[----:B------:R-:W-:Y:S04]  /*64cd0*/  STL [R1+0x1048], R24 ;  /* 0x0010481801007387 */ /* 0x000fe80000100800 */
[----:B------:R-:W-:Y:S01]  /*64ce0*/  STL [R1+0x106c], R15 ;  /* 0x00106c0f01007387 */ /* 0x000fe20000100800 */
[----:B------:R-:W-:Y:S02]  /*64cf0*/  IADD3 R3, P6, R3, UR12, RZ ;  /* 0x0000000c03037c10 */ /* 0x000fe4000ffde0ff */
        /* <DEDUP_REMOVED lines=140> */
[----:B0-----:R-:W4:Y:S04]  /*655c0*/  LDL.LU R3, [R1+0xf5c] ;  /* 0x000f5c0001037983 */ /* 0x001f280000300800 */
[----:B------:R-:W-:Y:S01]  /*655d0*/  STL [R1+0xfa0], R16 ;  /* 0x000fa01001007387 */ /* 0x000fe20000100800 */
        /* <DEDUP_REMOVED lines=88> */
[----:B------:R-:W-:Y:S02]  /*65b60*/  IADD3 R17, P4, R17, UR12, RZ ;  /* 0x0000000c11117c10 */ /* 0x000fe4000ff9e0ff */
[----:B------:R-:W-:Y:S01]  /*65b70*/  IADD3.X R18, R18, UR9, RZ, P6, !PT ;  /* 0x0000000912127c10 */ /* 0x000fe2000b7fe4ff */
[----:B------:R0:W-:Y:S04]  /*65b80*/  STL [R1+0xf28], R29 ;  /* 0x000f281d01007387 */ /* 0x0001e80000100800 */
[----:B0-----:R-:W2:Y:S04]  /*65b90*/  LDL.LU R29, [R1+0xeb8] ;  /* 0x000eb800011d7983 */ /* 0x001ea80000300800 */
[----:B------:R-:W-:Y:S04]  /*65ba0*/  STL [R1+0xf4c], R16 ;  /* 0x000f4c1001007387 */ /* 0x000fe80000100800 */
[----:B------:R-:W-:Y:S01]  /*65bb0*/  STL [R1+0xf20], R17 ;  /* 0x000f201101007387 */ /* 0x000fe20000100800 */
[----:B----4-:R-:W-:-:S02]  /*65bc0*/  IADD3 R19, P6, R19, UR12, RZ ;  /* 0x0000000c13137c10 */ /* 0x010fc4000ffde0ff */
        /* <DEDUP_REMOVED lines=116> */
[----:B------:R-:W-:Y:S01]  /*66310*/  STL [R1+0xe78], R20 ;  /* 0x000e781401007387 */ /* 0x000fe20000100800 */
[----:B------:R-:W-:-:S03]  /*66320*/  IADD3 R12, P1, R12, UR12, RZ ;  /* 0x0000000c0c0c7c10 */ /* 0x000fc6000ff3e0ff */
[----:B------:R-:W-:Y:S04]  /*66330*/  STL [R1+0xe9c], R21 ;  /* 0x000e9c1501007387 */ /* 0x000fe80000100800 */
[----:B------:R-:W-:Y:S01]  /*66340*/  STL [R1+0xe70], R22 ;  /* 0x000e701601007387 */ /* 0x000fe20000100800 */
[----:B------:R-:W-:-:S03]  /*66350*/  IADD3 R13, P4, R13, UR12, RZ ;  /* 0x0000000c0d0d7c10 */ /* 0x000fc6000ff9e0ff */
[----:B------:R0:W-:Y:S01]  /*66360*/  STL [R1+0xe8c], R29 ;  /* 0x000e8c1d01007387 */ /* 0x0001e20000100800 */
[----:B------:R-:W-:-:S03]  /*66370*/  IADD3.X R25, R25, UR9, RZ, P6, !PT ;  /* 0x0000000919197c10 */ /* 0x000fc6000b7fe4ff */
[----:B------:R-:W-:Y:S01]  /*66380*/  STL [R1+0xe94], R23 ;  /* 0x000e941701007387 */ /* 0x000fe20000100800 */
[----:B------:R-:W-:-:S03]  /*66390*/  IADD3 R24, P6, R24, UR12, RZ ;  /* 0x0000000c18187c10 */ /* 0x000fc6000ffde0ff */
        /* <DEDUP_REMOVED lines=147> */
[----:B------:R-:W-:Y:S02]  /*66cd0*/  IADD3.X R17, R17, UR9, RZ, P1, !PT ;  /* 0x0000000911117c10 */ /* 0x000fe40008ffe4ff */
[----:B------:R-:W-:Y:S01]  /*66ce0*/  IADD3 R18, P1, R18, UR12, RZ ;  /* 0x0000000c12127c10 */ /* 0x000fe2000ff3e0ff */
[----:B------:R0:W-:Y:S04]  /*66cf0*/  STL [R1+0xddc], R3 ;  /* 0x000ddc0301007387 */ /* 0x0001e80000100800 */
[----:B0-----:R-:W4:Y:S04]  /*66d00*/  LDL.LU R3, [R1+0xd6c] ;  /* 0x000d6c0001037983 */ /* 0x001f280000300800 */
[----:B------:R-:W-:Y:S04]  /*66d10*/  STL [R1+0xdb0], R16 ;  /* 0x000db01001007387 */ /* 0x000fe80000100800 */
[----:B------:R-:W-:Y:S01]  /*66d20*/  STL [R1+0xdd4], R17 ;  /* 0x000dd41101007387 */ /* 0x000fe20000100800 */
[----:B------:R-:W-:-:S02]  /*66d30*/  IADD3.X R19, R19, UR9, RZ, P4, !PT ;  /* 0x0000000913137c10 */ /* 0x000fc4000a7fe4ff */
        /* <DEDUP_REMOVED lines=119> */
[----:B------:R-:W-:Y:S01]  /*674b0*/  STL [R1+0xd24], R22 ;  /* 0x000d241601007387 */ /* 0x000fe20000100800 */
[----:B------:R-:W-:-:S03]  /*674c0*/  IADD3.X R13, R13, UR9, RZ, P1, !PT ;  /* 0x000000090d0d7c10 */ /* 0x000fc60008ffe4ff */
[----:B------:R0:W-:Y:S01]  /*674d0*/  STL [R1+0xcf0], R3 ;  /* 0x000cf00301007387 */ /* 0x0001e20000100800 */
[----:B------:R-:W-:-:S03]  /*674e0*/  IADD3 R25, P1, R25, UR12, RZ ;  /* 0x0000000c19197c10 */ /* 0x000fc6000ff3e0ff */
[----:B------:R-:W-:Y:S01]  /*674f0*/  STL [R1+0xcf8], R23 ;  /* 0x000cf81701007387 */ /* 0x000fe20000100800 */
[----:B------:R-:W-:-:S03]  /*67500*/  IADD3.X R24, R24, UR9, RZ, P4, !PT ;  /* 0x0000000918187c10 */ /* 0x000fc6000a7fe4ff */
[----:B0-----:R-:W4:Y:S04]  /*67510*/  LDL.LU R3, [R1+0xcec] ;  /* 0x000cec0001037983 */ /* 0x001f280000300800 */
[----:B------:R-:W-:Y:S04]  /*67520*/  STL [R1+0xd1c], R12 ;  /* 0x000d1c0c01007387 */ /* 0x000fe80000100800 */
[----:B------:R-:W-:Y:S01]  /*67530*/  STL [R1+0xd14], R13 ;  /* 0x000d140d01007387 */ /* 0x000fe20000100800 */
[----:B------:R-:W-:Y:S02]  /*67540*/  IADD3 R15, P4, R15, UR12, RZ ;  /* 0x0000000c0f0f7c10 */ /* 0x000fe4000ff9e0ff */
        /* <DEDUP_REMOVED lines=143> */
[----:B------:R-:W-:Y:S02]  /*67e40*/  IADD3 R17, P3, R17, UR12, RZ ;  /* 0x0000000c11117c10 */ /* 0x000fe4000ff7e0ff */
[----:B------:R-:W-:Y:S01]  /*67e50*/  IADD3.X R18, R18, UR9, RZ, P2, !PT ;  /* 0x0000000912127c10 */ /* 0x000fe200097fe4ff */
[----:B------:R0:W-:Y:S04]  /*67e60*/  STL [R1+0xc40], R0 ;  /* 0x000c400001007387 */ /* 0x0001e80000100800 */
        /* <DEDUP_REMOVED lines=94> */
[----:B------:R-:W-:Y:S01]  /*68450*/  STL [R1+0xbc0], R16 ;  /* 0x000bc01001007387 */ /* 0x000fe20000100800 */
        /* <DEDUP_REMOVED lines=93> */
[----:B------:R-:W-:Y:S04]  /*68a30*/  STL [R1+0xb40], R17 ;  /* 0x000b401101007387 */ /* 0x000fe80000100800 */
[----:B------:R-:W-:Y:S01]  /*68a40*/  STL [R1+0xb64], R18 ;  /* 0x000b641201007387 */ /* 0x000fe20000100800 */
[----:B----4-:R-:W-:-:S02]  /*68a50*/  IADD3 R19, P1, R19, UR12, RZ ;  /* 0x0000000c13137c10 */ /* 0x010fc4000ff3e0ff */
        /* <DEDUP_REMOVED lines=33> */
[----:B------:R-:W-:Y:S04]  /*68c70*/  STL [R1+0xb24], R13 ;  /* 0x000b240d01007387 */ /* 0x000fe80000100800 */
[----:B------:R-:W-:Y:S01]  /*68c80*/  STL [R1+0xaf8], R25 ;  /* 0x000af81901007387 */ /* 0x000fe20000100800 */
[----:B------:R-:W-:-:S02]  /*68c90*/  IADD3 R15, P5, R15, UR12, RZ ;  /* 0x0000000c0f0f7c10 */ /* 0x000fc4000ffbe0ff */
[----:B------:R-:W-:Y:S01]  /*68ca0*/  IADD3.X R5, R5, UR9, RZ, P3, !PT ;  /* 0x0000000905057c10 */ /* 0x000fe20009ffe4ff */
[----:B------:R-:W-:Y:S01]  /*68cb0*/  STL [R1+0xb1c], R24 ;  /* 0x000b1c1801007387 */ /* 0x000fe20000100800 */
[----:B------:R-:W-:-:S03]  /*68cc0*/  IADD3 R4, P3, R4, UR12, RZ ;  /* 0x0000000c04047c10 */ /* 0x000fc6000ff7e0ff */
[----:B------:R-:W-:Y:S01]  /*68cd0*/  STL [R1+0xaf0], R15 ;  /* 0x000af00f01007387 */ /* 0x000fe20000100800 */
[----:B------:R-:W-:-:S05]  /*68ce0*/  IADD3.X R0, R0, UR9, RZ, P2, !PT ;  /* 0x0000000900007c10 */ /* 0x000fca00097fe4ff */
        /* <DEDUP_REMOVED lines=8> */
[----:B------:R0:W-:Y:S04]  /*68d70*/  STL [R1+0x19d8], R28 ;  /* 0x0019d81c01007387 */ /* 0x0001e80000100800 */
        /* <DEDUP_REMOVED lines=23> */
[----:B----4-:R-:W-:-:S05]  /*68ef0*/  IADD3.X R3, R3, UR9, RZ, P4, !PT ;  /* 0x0000000903037c10 */ /* 0x010fca000a7fe4ff */
[----:B------:R4:W-:Y:S04]  /*68f00*/  STL [R1+0xafc], R3 ;  /* 0x000afc0301007387 */ /* 0x0009e80000100800 */
[----:B------:R-:W2:Y:S04]  /*68f10*/  LDL.LU R5, [R1+0x19dc] ;  /* 0x0019dc0001057983 */ /* 0x000ea80000300800 */
[----:B------:R-:W2:Y:S04]  /*68f20*/  LDL.LU R4, [R1+0x1a48] ;  /* 0x001a480001047983 */ /* 0x000ea80000300800 */
[----:B0-----:R-:W2:Y:S04]  /*68f30*/  LDL.LU R28, [R1+0x19e4] ;  /* 0x0019e400011c7983 */ /* 0x001ea80000300800 */
[----:B-1----:R-:W2:Y:S04]  /*68f40*/  LDL.LU R29, [R1+0x1a50] ;  /* 0x001a5000011d7983 */ /* 0x002ea80000300800 */
[----:B----4-:R-:W4:Y:S01]  /*68f50*/  LDL.LU R3, [R1+0x19ec] ;  /* 0x0019ec0001037983 */ /* 0x010f220000300800 */
        /* <DEDUP_REMOVED lines=31> */
[----:B------:R-:W-:Y:S04]  /*69150*/  STL [R1+0x1a18], R26 ;  /* 0x001a181a01007387 */ /* 0x000fe80000100800 */
[----:B------:R-:W-:Y:S01]  /*69160*/  STL [R1+0xad8], R27 ;  /* 0x000ad81b01007387 */ /* 0x000fe20000100800 */
[----:B------:R-:W-:-:S03]  /*69170*/  IADD3.X R23, R23, UR9, RZ, P3, !PT ;  /* 0x0000000917177c10 */ /* 0x000fc60009ffe4ff */
[----:B------:R-:W-:Y:S01]  /*69180*/  STL [R1+0x1a20], R20 ;  /* 0x001a201401007387 */ /* 0x000fe20000100800 */
[----:B------:R-:W-:-:S03]  /*69190*/  IADD3 R12, P3, R12, UR12, RZ ;  /* 0x0000000c0c0c7c10 */ /* 0x000fc6000ff7e0ff */
[----:B------:R-:W-:Y:S01]  /*691a0*/  STL [R1+0xad4], R21 ;  /* 0x000ad41501007387 */ /* 0x000fe20000100800 */
[----:B------:R-:W-:-:S03]  /*691b0*/  IADD3.X R13, R13, UR9, RZ, P2, !PT ;  /* 0x000000090d0d7c10 */ /* 0x000fc600097fe4ff */
[----:B------:R0:W-:Y:S01]  /*691c0*/  STL [R1+0x1a28], R22 ;  /* 0x001a281601007387 */ /* 0x0001e20000100800 */
[----:B------:R-:W-:Y:S02]  /*691d0*/  IADD3 R25, P2, R25, UR12, RZ ;  /* 0x0000000c19197c10 */ /* 0x000fe4000ff5e0ff */
[----:B------:R-:W-:Y:S02]  /*691e0*/  IADD3.X R24, R24, UR9, RZ, P1, !PT ;  /* 0x0000000918187c10 */ /* 0x000fe40008ffe4ff */
[----:B------:R-:W-:Y:S01]  /*691f0*/  IADD3 R15, P1, R15, UR12, RZ ;  /* 0x0000000c0f0f7c10 */ /* 0x000fe2000ff3e0ff */
[----:B0-----:R-:W2:Y:S04]  /*69200*/  LDL.LU R22, [R1+0x1a60] ;  /* 0x001a600001167983 */ /* 0x001ea80000300800 */
[----:B------:R0:W-:Y:S04]  /*69210*/  STL [R1+0xad0], R23 ;  /* 0x000ad01701007387 */ /* 0x0001e80000100800 */
[----:B------:R-:W-:Y:S04]  /*69220*/  STL [R1+0x1a30], R12 ;  /* 0x001a300c01007387 */ /* 0x000fe80000100800 */
[----:B------:R-:W-:Y:S04]  /*69230*/  STL [R1+0x19cc], R13 ;  /* 0x0019cc0d01007387 */ /* 0x000fe80000100800 */
[----:B------:R-:W-:Y:S04]  /*69240*/  STL [R1+0x1a38], R25 ;  /* 0x001a381901007387 */ /* 0x000fe80000100800 */
[----:B------:R-:W-:Y:S01]  /*69250*/  STL [R1+0x19d4], R24 ;  /* 0x0019d41801007387 */ /* 0x000fe20000100800 */
[----:B------:R-:W-:-:S02]  /*69260*/  IADD3.X R5, R5, UR9, RZ, P4, !PT ;  /* 0x0000000905057c10 */ /* 0x000fc4000a7fe4ff */
[----:B------:R-:W-:Y:S02]  /*69270*/  IADD3 R4, P4, R4, UR12, RZ ;  /* 0x0000000c04047c10 */ /* 0x000fe4000ff9e0ff */
[----:B------:R-:W-:Y:S01]  /*69280*/  IADD3.X R28, R28, UR9, RZ, P6, !PT ;  /* 0x000000091c1c7c10 */ /* 0x000fe2000b7fe4ff */
[----:B------:R1:W-:Y:S01]  /*69290*/  STL [R1+0x1a40], R15 ;  /* 0x001a400f01007387 */ /* 0x0003e20000100800 */
[----:B------:R-:W-:-:S03]  /*692a0*/  IADD3 R29, P6, R29, UR12, RZ ;  /* 0x0000000c1d1d7c10 */ /* 0x000fc6000ffde0ff */
[----:B------:R-:W-:Y:S04]  /*692b0*/  STL [R1+0x19dc], R5 ;  /* 0x0019dc0501007387 */ /* 0x000fe80000100800 */
[----:B0-----:R-:W2:Y:S04]  /*692c0*/  LDL.LU R23, [R1+0x19fc] ;  /* 0x0019fc0001177983 */ /* 0x001ea80000300800 */
[----:B------:R0:W-:Y:S01]  /*692d0*/  STL [R1+0x1a48], R4 ;  /* 0x001a480401007387 */ /* 0x0001e20000100800 */
[----:B----4-:R-:W-:-:S03]  /*692e0*/  IADD3.X R3, R3, UR9, RZ, P5, !PT ;  /* 0x0000000903037c10 */ /* 0x010fc6000affe4ff */
[----:B------:R4:W-:Y:S04]  /*692f0*/  STL [R1+0x19e4], R28 ;  /* 0x0019e41c01007387 */ /* 0x0009e80000100800 */
[----:B------:R-:W-:Y:S04]  /*69300*/  STL [R1+0x1a50], R29 ;  /* 0x001a501d01007387 */ /* 0x000fe80000100800 */
[----:B-1----:R-:W2:Y:S04]  /*69310*/  LDL.LU R15, [R1+0x1a68] ;  /* 0x001a6800010f7983 */ /* 0x002ea80000300800 */
[----:B------:R1:W-:Y:S04]  /*69320*/  STL [R1+0x19ec], R3 ;  /* 0x0019ec0301007387 */ /* 0x0003e80000100800 */
[----:B------:R-:W2:Y:S01]  /*69330*/  LDL.LU R14, [R1+0x1a04] ;  /* 0x001a0400010e7983 */ /* 0x000ea20000300800 */
[----:B------:R-:W-:-:S05]  /*69340*/  IADD3 R0, P5, R0, UR12, RZ ;  /* 0x0000000c00007c10 */ /* 0x000fca000ffbe0ff */
[----:B------:R1:W-:Y:S04]  /*69350*/  STL [R1+0x1a58], R0 ;  /* 0x001a580001007387 */ /* 0x0003e80000100800 */
[----:B------:R-:W2:Y:S04]  /*69360*/  LDL.LU R12, [R1+0x1a70] ;  /* 0x001a7000010c7983 */ /* 0x000ea80000300800 */
[----:B------:R-:W2:Y:S01]  /*69370*/  LDL.LU R13, [R1+0x1a0c] ;  /* 0x001a0c00010d7983 */ /* 0x000ea20000300800 */
[----:B---3--:R-:W-:-:S05]  /*69380*/  IADD3.X R2, R2, UR9, RZ, P3, !PT ;  /* 0x0000000902027c10 */ /* 0x008fca0009ffe4ff */
[----:B------:R3:W-:Y:S04]  /*69390*/  STL [R1+0x19f4], R2 ;  /* 0x0019f40201007387 */ /* 0x0007e80000100800 */
[----:B------:R-:W2:Y:S04]  /*693a0*/  LDL.LU R24, [R1+0x1a78] ;  /* 0x001a780001187983 */ /* 0x000ea80000300800 */
[----:B------:R-:W2:Y:S04]  /*693b0*/  LDL.LU R25, [R1+0x1a14] ;  /* 0x001a140001197983 */ /* 0x000ea80000300800 */
[----:B0-----:R-:W2:Y:S04]  /*693c0*/  LDL.LU R4, [R1+0x1a80] ;  /* 0x001a800001047983 */ /* 0x001ea80000300800 */
[----:B------:R-:W2:Y:S04]  /*693d0*/  LDL.LU R5, [R1+0x1a1c] ;  /* 0x001a1c0001057983 */ /* 0x000ea80000300800 */
[----:B----4-:R-:W4:Y:S04]  /*693e0*/  LDL.LU R28, [R1+0x1a88] ;  /* 0x001a8800011c7983 */ /* 0x010f280000300800 */
[----:B-1----:R-:W4:Y:S04]  /*693f0*/  LDL.LU R3, [R1+0x1a24] ;  /* 0x001a240001037983 */ /* 0x002f280000300800 */
[----:B------:R-:W4:Y:S04]  /*69400*/  LDL.LU R29, [R1+0x1a90] ;  /* 0x001a9000011d7983 */ /* 0x000f280000300800 */
[----:B------:R-:W4:Y:S04]  /*69410*/  LDL.LU R0, [R1+0x1a2c] ;  /* 0x001a2c0001007983 */ /* 0x000f280000300800 */
[----:B---3--:R-:W3:Y:S04]  /*69420*/  LDL.LU R2, [R1+0x1aac] ;  /* 0x001aac0001027983 */ /* 0x008ee80000300800 */
        /* <DEDUP_REMOVED lines=14> */
[----:B------:R-:W2:Y:S01]  /*69510*/  LDL.LU R21, [R1+0xab0] ;  /* 0x000ab00001157983 */ /* 0x000ea20000300800 */
[----:B------:R-:W-:-:S03]  /*69520*/  IADD3.X R23, R23, UR9, RZ, P2, !PT ;  /* 0x0000000917177c10 */ /* 0x000fc600097fe4ff */
[----:B0-----:R-:W2:Y:S01]  /*69530*/  LDL.LU R22, [R1+0x1a74] ;  /* 0x001a740001167983 */ /* 0x001ea20000300800 */
[----:B------:R-:W-:-:S03]  /*69540*/  IADD3 R15, P2, R15, UR12, RZ ;  /* 0x0000000c0f0f7c10 */ /* 0x000fc6000ff5e0ff */
[----:B------:R0:W-:Y:S01]  /*69550*/  STL [R1+0x19fc], R23 ;  /* 0x0019fc1701007387 */ /* 0x0001e20000100800 */
[----:B------:R-:W-:-:S03]  /*69560*/  IADD3.X R14, R14, UR9, RZ, P1, !PT ;  /* 0x000000090e0e7c10 */ /* 0x000fc60008ffe4ff */
[----:B0-----:R-:W2:Y:S04]  /*69570*/  LDL.LU R23, [R1+0x1a7c] ;  /* 0x001a7c0001177983 */ /* 0x001ea80000300800 */
[----:B------:R0:W-:Y:S04]  /*69580*/  STL [R1+0x1a68], R15 ;  /* 0x001a680f01007387 */ /* 0x0001e80000100800 */
[----:B0-----:R-:W2:Y:S04]  /*69590*/  LDL.LU R15, [R1+0x1a8c] ;  /* 0x001a8c00010f7983 */ /* 0x001ea80000300800 */
[----:B------:R0:W-:Y:S01]  /*695a0*/  STL [R1+0x1a04], R14 ;  /* 0x001a040e01007387 */ /* 0x0001e20000100800 */
[----:B------:R-:W-:-:S02]  /*695b0*/  IADD3 R12, P1, R12, UR12, RZ ;  /* 0x0000000c0c0c7c10 */ /* 0x000fc4000ff3e0ff */
[----:B------:R-:W-:Y:S01]  /*695c0*/  IADD3.X R13, R13, UR9, RZ, P4, !PT ;  /* 0x000000090d0d7c10 */ /* 0x000fe2000a7fe4ff */
[----:B0-----:R1:W5:Y:S04]  /*695d0*/  LDL.LU R14, [R1+0x1b90] ;  /* 0x001b9000010e7983 */ /* 0x0013680000300800 */
[----:B------:R0:W-:Y:S04]  /*695e0*/  STL [R1+0x1a70], R12 ;  /* 0x001a700c01007387 */ /* 0x0001e80000100800 */
[----:B0-----:R1:W5:Y:S04]  /*695f0*/  LDL.LU R12, [R1+0x1b8c] ;  /* 0x001b8c00010c7983 */ /* 0x0013680000300800 */
[----:B------:R0:W-:Y:S04]  /*69600*/  STL [R1+0x1a0c], R13 ;  /* 0x001a0c0d01007387 */ /* 0x0001e80000100800 */
[----:B0-----:R1:W5:Y:S01]  /*69610*/  LDL.LU R13, [R1+0x1b88] ;  /* 0x001b8800010d7983 */ /* 0x0013620000300800 */
[----:B------:R-:W-:-:S02]  /*69620*/  IADD3 R24, P4, R24, UR12, RZ ;  /* 0x0000000c18187c10 */ /* 0x000fc4000ff9e0ff */
[----:B------:R-:W-:Y:S02]  /*69630*/  IADD3.X R25, R25, UR9, RZ, P6, !PT ;  /* 0x0000000919197c10 */ /* 0x000fe4000b7fe4ff */
[----:B------:R-:W-:Y:S02]  /*69640*/  IADD3 R4, P6, R4, UR12, RZ ;  /* 0x0000000c04047c10 */ /* 0x000fe4000ffde0ff */
[----:B------:R-:W-:Y:S01]  /*69650*/  IADD3.X R5, R5, UR9, RZ, P5, !PT ;  /* 0x0000000905057c10 */ /* 0x000fe2000affe4ff */
[----:B------:R0:W-:Y:S01]  /*69660*/  STL [R1+0x1a78], R24 ;  /* 0x001a781801007387 */ /* 0x0001e20000100800 */
[----:B----4-:R-:W-:Y:S02]  /*69670*/  IADD3 R28, P5, R28, UR12, RZ ;  /* 0x0000000c1c1c7c10 */ /* 0x010fe4000ffbe0ff */
[----:B------:R-:W-:Y:S02]  /*69680*/  IADD3.X R3, R3, UR9, RZ, P3, !PT ;  /* 0x0000000903037c10 */ /* 0x000fe40009ffe4ff */
[----:B------:R-:W-:Y:S01]  /*69690*/  IADD3 R29, P3, R29, UR12, RZ ;  /* 0x0000000c1d1d7c10 */ /* 0x000fe2000ff7e0ff */
[----:B0-----:R1:W5:Y:S04]  /*696a0*/  LDL.LU R24, [R1+0x1b84] ;  /* 0x001b840001187983 */ /* 0x0013680000300800 */
[----:B------:R0:W-:Y:S01]  /*696b0*/  STL [R1+0x1a14], R25 ;  /* 0x001a141901007387 */ /* 0x0001e20000100800 */
[----:B------:R-:W-:-:S03]  /*696c0*/  IADD3.X R0, R0, UR9, RZ, P2, !PT ;  /* 0x0000000900007c10 */ /* 0x000fc600097fe4ff */
[----:B0-----:R1:W5:Y:S04]  /*696d0*/  LDL.LU R25, [R1+0x1b80] ;  /* 0x001b800001197983 */ /* 0x0013680000300800 */
[----:B------:R0:W-:Y:S04]  /*696e0*/  STL [R1+0x1a80], R4 ;  /* 0x001a800401007387 */ /* 0x0001e80000100800 */
        /* <DEDUP_REMOVED lines=10> */
[----:B0-----:R-:W4:Y:S01]  /*69790*/  LDL.LU R0, [R1+0x1b68] ;  /* 0x001b680001007983 */ /* 0x001f220000300800 */
[----:B---3--:R-:W-:-:S02]  /*697a0*/  IADD3 R2, P2, R2, UR12, RZ ;  /* 0x0000000c02027c10 */ /* 0x008fc4000ff5e0ff */
[----:B------:R-:W-:Y:S02]  /*697b0*/  IADD3.X R16, R16, UR9, RZ, P1, !PT ;  /* 0x0000000910107c10 */ /* 0x000fe40008ffe4ff */
[----:B------:R-:W-:Y:S02]  /*697c0*/  IADD3 R17, P1, R17, UR12, RZ ;  /* 0x0000000c11117c10 */ /* 0x000fe4000ff3e0ff */
[----:B------:R-:W-:Y:S02]  /*697d0*/  IADD3.X R18, R18, UR9, RZ, P4, !PT ;  /* 0x0000000912127c10 */ /* 0x000fe4000a7fe4ff */
[----:B------:R-:W-:Y:S01]  /*697e0*/  IADD3 R19, P4, R19, UR12, RZ ;  /* 0x0000000c13137c10 */ /* 0x000fe2000ff9e0ff */
[----:B------:R0:W-:Y:S01]  /*697f0*/  STL [R1+0x1aac], R2 ;  /* 0x001aac0201007387 */ /* 0x0001e20000100800 */
[----:B------:R-:W-:-:S03]  /*69800*/  IADD3.X R7, R7, UR9, RZ, P6, !PT ;  /* 0x0000000907077c10 */ /* 0x000fc6000b7fe4ff */
[----:B0-----:R-:W3:Y:S04]  /*69810*/  LDL.LU R2, [R1+0x1b64] ;  /* 0x001b640001027983 */ /* 0x001ee80000300800 */
[----:B------:R-:W-:Y:S04]  /*69820*/  STL [R1+0x1a34], R16 ;  /* 0x001a341001007387 */ /* 0x000fe80000100800 */
[----:B------:R-:W-:Y:S04]  /*69830*/  STL [R1+0x1aa8], R17 ;  /* 0x001aa81101007387 */ /* 0x000fe80000100800 */
[----:B------:R-:W-:Y:S04]  /*69840*/  STL [R1+0x1a3c], R18 ;  /* 0x001a3c1201007387 */ /* 0x000fe80000100800 */
[----:B------:R-:W-:Y:S01]  /*69850*/  STL [R1+0x1aa4], R19 ;  /* 0x001aa41301007387 */ /* 0x000fe20000100800 */
[----:B----4-:R-:W-:-:S05]  /*69860*/  IADD3.X R0, R0, UR9, RZ, P5, !PT ;  /* 0x0000000900007c10 */ /* 0x010fca000affe4ff */
[----:B------:R0:W-:Y:S04]  /*69870*/  STL [R1+0x1a4c], R0 ;  /* 0x001a4c0001007387 */ /* 0x0001e80000100800 */
[----:B------:R-:W-:Y:S04]  /*69880*/  STL [R1+0x1a44], R7 ;  /* 0x001a440701007387 */ /* 0x000fe80000100800 */
[----:B0-----:R-:W4:Y:S01]  /*69890*/  LDL.LU R0, [R1+0x1b60] ;  /* 0x001b600001007983 */ /* 0x001f220000300800 */
[----:B------:R-:W-:Y:S02]  /*698a0*/  IADD3 R8, P6, R8, UR12, RZ ;  /* 0x0000000c08087c10 */ /* 0x000fe4000ffde0ff */
[----:B------:R-:W-:-:S02]  /*698b0*/  IADD3 R9, P5, R9, UR12, RZ ;  /* 0x0000000c09097c10 */ /* 0x000fc4000ffbe0ff */
[----:B------:R-:W-:Y:S02]  /*698c0*/  IADD3.X R10, R10, UR9, RZ, P3, !PT ;  /* 0x000000090a0a7c10 */ /* 0x000fe40009ffe4ff */
[----:B------:R-:W-:Y:S02]  /*698d0*/  IADD3 R11, P3, R11, UR12, RZ ;  /* 0x0000000c0b0b7c10 */ /* 0x000fe4000ff7e0ff */
[----:B--2---:R-:W-:Y:S01]  /*698e0*/  IADD3.X R26, R26, UR9, RZ, P2, !PT ;  /* 0x000000091a1a7c10 */ /* 0x004fe200097fe4ff */
[----:B------:R-:W-:Y:S01]  /*698f0*/  STL [R1+0x1aa0], R8 ;  /* 0x001aa00801007387 */ /* 0x000fe20000100800 */
[----:B------:R-:W-:-:S03]  /*69900*/  IADD3 R27, P2, R27, UR12, RZ ;  /* 0x0000000c1b1b7c10 */ /* 0x000fc6000ff5e0ff */
[----:B------:R-:W-:Y:S04]  /*69910*/  STL [R1+0x1a9c], R9 ;  /* 0x001a9c0901007387 */ /* 0x000fe80000100800 */
[----:B------:R-:W-:Y:S01]  /*69920*/  STL [R1+0x1a54], R10 ;  /* 0x001a540a01007387 */ /* 0x000fe20000100800 */
[----:B------:R-:W-:-:S03]  /*69930*/  IADD3.X R20, R20, UR9, RZ, P1, !PT ;  /* 0x0000000914147c10 */ /* 0x000fc60008ffe4ff */
[----:B------:R-:W-:Y:S04]  /*69940*/  STL [R1+0x1a98], R11 ;  /* 0x001a980b01007387 */ /* 0x000fe80000100800 */
[----:B------:R-:W-:Y:S04]  /*69950*/  STL [R1+0x1a5c], R26 ;  /* 0x001a5c1a01007387 */ /* 0x000fe80000100800 */
[----:B------:R-:W-:Y:S01]  /*69960*/  STL [R1+0x1a94], R27 ;  /* 0x001a941b01007387 */ /* 0x000fe20000100800 */
[----:B----4-:R-:W-:-:S05]  /*69970*/  IADD3.X R0, R0, UR9, RZ, P4, !PT ;  /* 0x0000000900007c10 */ /* 0x010fca000a7fe4ff */
[----:B------:R0:W-:Y:S04]  /*69980*/  STL [R1+0x1a6c], R0 ;  /* 0x001a6c0001007387 */ /* 0x0001e80000100800 */
[----:B------:R-:W-:Y:S04]  /*69990*/  STL [R1+0x1a64], R20 ;  /* 0x001a641401007387 */ /* 0x000fe80000100800 */
[----:B0-----:R-:W2:Y:S01]  /*699a0*/  LDL.LU R0, [R1+0x1b5c] ;  /* 0x001b5c0001007983 */ /* 0x001ea20000300800 */
[----:B------:R-:W-:Y:S02]  /*699b0*/  IADD3 R21, P1, R21, UR13, RZ ;  /* 0x0000000d15157c10 */ /* 0x000fe4000ff3e0ff */
[----:B---3--:R-:W-:-:S03]  /*699c0*/  IADD3.X R2, R2, UR9, RZ, P3, !PT ;  /* 0x0000000902027c10 */ /* 0x008fc60009ffe4ff */
[----:B------:R-:W-:Y:S04]  /*699d0*/  STL [R1+0xab0], R21 ;  /* 0x000ab01501007387 */ /* 0x000fe80000100800 */
[----:B------:R0:W-:Y:S01]  /*699e0*/  STL [R1+0x1a84], R2 ;  /* 0x001a840201007387 */ /* 0x0001e20000100800 */
[----:B------:R-:W-:Y:S01]  /*699f0*/  IADD3.X R22, R22, UR9, RZ, P6, !PT ;  /* 0x0000000916167c10 */ /* 0x000fe2000b7fe4ff */
[----:B0-----:R-:W0:Y:S01]  /*69a00*/  S2R R2, SR_TID.X ;  /* 0x0000000000027919 */ /* 0x001e220000002100 */
[----:B------:R-:W-:Y:S02]  /*69a10*/  IADD3.X R23, R23, UR9, RZ, P5, !PT ;  /* 0x0000000917177c10 */ /* 0x000fe4000affe4ff */
[----:B------:R-:W-:Y:S01]  /*69a20*/  IADD3.X R15, R15, UR9, RZ, P2, !PT ;  /* 0x000000090f0f7c10 */ /* 0x000fe200097fe4ff */
[----:B------:R-:W-:Y:S04]  /*69a30*/  STL [R1+0x1a74], R22 ;  /* 0x001a741601007387 */ /* 0x000fe80000100800 */
[----:B------:R-:W-:Y:S01]  /*69a40*/  STL [R1+0x1a7c], R23 ;  /* 0x001a7c1701007387 */ /* 0x000fe20000100800 */
[----:B0-----:R-:W-:-:S05]  /*69a50*/  LOP3.LUT R2, R2, 0x3f, RZ, 0xc0, !PT ;  /* 0x0000003f02027812 */ /* 0x001fca00078ec0ff */
[----:B------:R-:W-:Y:S01]  /*69a60*/  IMAD.SHL.U32 R2, R2, 0x2, RZ ;  /* 0x0000000202027824 */ /* 0x000fe200078e00ff */
[----:B--2---:R-:W-:-:S05]  /*69a70*/  IADD3.X R0, R0, UR8, RZ, P1, !PT ;  /* 0x0000000800007c10 */ /* 0x004fca0008ffe4ff */
[----:B------:R0:W-:Y:S04]  /*69a80*/  STL [R1+0xaac], R0 ;  /* 0x000aac0001007387 */ /* 0x0001e80000100800 */
[----:B0-----:R1:W5:Y:S04]  /*69a90*/  LDL.LU R0, [R1+0x1b58] ;  /* 0x001b580001007983 */ /* 0x0013680000300800 */
[----:B------:R1:W-:Y:S01]  /*69aa0*/  STL [R1+0x1a8c], R15 ;  /* 0x001a8c0f01007387 */ /* 0x0003e20000100800 */
[----:B------:R-:W-:Y:S05]  /*69ab0*/  @P0 BRA `(.L_x_2) ;  /* 0xfffffc9c00780947 */ /* 0x000fea000383ffff */
[----:B-----5:R0:W-:Y:S04]  /*69ac0*/  STL [R1+0x1d04], R13 ;  /* 0x001d040d01007387 */ /* 0x0201e80000100800 */
[----:B0-----:R-:W2:Y:S04]  /*69ad0*/  LDL.LU R13, [R1+0x618] ;  /* 0x00061800010d7983 */ /* 0x001ea80000300800 */
[----:B--2---:R0:W-:Y:S04]  /*69ae0*/  STL [R1+0x1d0c], R13 ;  /* 0x001d0c0d01007387 */ /* 0x0041e80000100800 */
        /* <DEDUP_REMOVED lines=32> */
[----:B------:R2:W-:Y:S01]  /*69cf0*/  STL [R1+0x1d00], R12 ;  /* 0x001d000c01007387 */ /* 0x0005e20000100800 */
[----:B0-----:R-:W-:-:S03]  /*69d00*/  IMAD.MOV.U32 R13, RZ, RZ, R14 ;  /* 0x000000ffff0d7224 */ /* 0x001fc600078e000e */
[----:B--2---:R-:W2:Y:S04]  /*69d10*/  LDL.LU R12, [R1+0x604] ;  /* 0x00060400010c7983 */ /* 0x004ea80000300800 */
        /* <DEDUP_REMOVED lines=35> */
[----:B------:R-:W2:Y:S04]  /*69f50*/  LDL.LU R2, [R1+0x744] ;  /* 0x0007440001027983 */ /* 0x000ea80000300800 */
[----:B------:R-:W3:Y:S01]  /*69f60*/  LDL.LU R16, [R1+0x730] ;  /* 0x0007300001107983 */ /* 0x000ee20000300800 */
[----:B0-----:R-:W-:-:S03]  /*69f70*/  IMAD.MOV.U32 R12, RZ, RZ, R6 ;  /* 0x000000ffff0c7224 */ /* 0x001fc600078e0006 */
        /* <DEDUP_REMOVED lines=16> */
[----:B-1----:R-:W4:Y:S04]  /*6a080*/  LDL.LU R15, [R1+0x760] ;  /* 0x00076000010f7983 */ /* 0x002f280000300800 */
[----:B------:R0:W-:Y:S04]  /*6a090*/  STL [R1+0x1ba0], R25 ;  /* 0x001ba01901007387 */ /* 0x0001e80000100800 */
[----:B0-----:R-:W2:Y:S04]  /*6a0a0*/  LDL.LU R25, [R1+0x734] ;  /* 0x0007340001197983 */ /* 0x001ea80000300800 */
[----:B------:R0:W-:Y:S01]  /*6a0b0*/  STL [R1+0x1b9c], R24 ;  /* 0x001b9c1801007387 */ /* 0x0001e20000100800 */
[----:B------:R-:W-:-:S03]  /*6a0c0*/  F2FP.F16.F32.PACK_AB R13, R12, R13 ;  /* 0x0000000d0c0d723e */ /* 0x000fc600000000ff */
[----:B0-----:R-:W3:Y:S04]  /*6a0d0*/  LDL.LU R24, [R1+0x748] ;  /* 0x0007480001187983 */ /* 0x001ee80000300800 */
[----:B------:R0:W-:Y:S04]  /*6a0e0*/  STL [R1+0x1b90], R5 ;  /* 0x001b900501007387 */ /* 0x0001e80000100800 */
[----:B0-----:R-:W3:Y:S04]  /*6a0f0*/  LDL.LU R5, [R1+0x738] ;  /* 0x0007380001057983 */ /* 0x001ee80000300800 */
[----:B------:R0:W-:Y:S04]  /*6a100*/  STL [R1+0x1b8c], R4 ;  /* 0x001b8c0401007387 */ /* 0x0001e80000100800 */
[----:B0-----:R-:W4:Y:S04]  /*6a110*/  LDL.LU R4, [R1+0x74c] ;  /* 0x00074c0001047983 */ /* 0x001f280000300800 */
[----:B------:R0:W-:Y:S04]  /*6a120*/  STL [R1+0x1b64], R29 ;  /* 0x001b641d01007387 */ /* 0x0001e80000100800 */
[----:B0-----:R-:W4:Y:S04]  /*6a130*/  LDL.LU R29, [R1+0x73c] ;  /* 0x00073c00011d7983 */ /* 0x001f280000300800 */
[----:B------:R0:W-:Y:S04]  /*6a140*/  STL [R1+0x1b60], R3 ;  /* 0x001b600301007387 */ /* 0x0001e80000100800 */
[----:B0-----:R-:W2:Y:S04]  /*6a150*/  LDL.LU R3, [R1+0x610] ;  /* 0x0006100001037983 */ /* 0x001ea80000300800 */
[----:B------:R0:W-:Y:S04]  /*6a160*/  STL [R1+0x1b5c], R28 ;  /* 0x001b5c1c01007387 */ /* 0x0001e80000100800 */
[----:B0-----:R-:W2:Y:S04]  /*6a170*/  LDL.LU R28, [R1+0x600] ;  /* 0x00060000011c7983 */ /* 0x001ea80000300800 */
[----:B------:R0:W-:Y:S04]  /*6a180*/  STL [R1+0x1b58], R0 ;  /* 0x001b580001007387 */ /* 0x0001e80000100800 */
[----:B0-----:R-:W4:Y:S04]  /*6a190*/  LDL.LU R0, [R1+0x614] ;  /* 0x0006140001007983 */ /* 0x001f280000300800 */
[----:B------:R-:W3:Y:S04]  /*6a1a0*/  LDL.LU R12, [R1+0x1d90] ;  /* 0x001d9000010c7983 */ /* 0x000ee80000300800 */
[----:B------:R0:W-:Y:S04]  /*6a1b0*/  STL [R1+0x19c], R13 ;  /* 0x00019c0d01007387 */ /* 0x0001e80000100800 */
[----:B0-----:R-:W3:Y:S02]  /*6a1c0*/  LDL.LU R13, [R1+0x1d8c] ;  /* 0x001d8c00010d7983 */ /* 0x001ee40000300800 */
[----:B---3--:R-:W-:-:S02]  /*6a1d0*/  F2FP.F16.F32.PACK_AB R13, R12, R13 ;  /* 0x0000000d0c0d723e */ /* 0x008fc400000000ff */
        /* <DEDUP_REMOVED lines=64> */
[----:B------:R-:W4:Y:S01]  /*6a5e0*/  LDL.LU R12, [R1+0x1d08] ;  /* 0x001d0800010c7983 */ /* 0x000f220000300800 */
[----:B--2---:R-:W-:-:S03]  /*6a5f0*/  F2FP.F16.F32.PACK_AB R28, R28, R3 ;  /* 0x000000031c1c723e */ /* 0x004fc600000000ff */
[----:B------:R0:W-:Y:S01]  /*6a600*/  STL [R1+0x158], R13 ;  /* 0x0001580d01007387 */ /* 0x0001e20000100800 */
[----:B------:R-:W-:-:S03]  /*6a610*/  F2FP.F16.F32.PACK_AB R3, R5, R24 ;  /* 0x000000180503723e */ /* 0x000fc600000000ff */
[----:B0-----:R-:W2:Y:S01]  /*6a620*/  LDL.LU R13, [R1+0x1d04] ;  /* 0x001d0400010d7983 */ /* 0x001ea20000300800 */
[----:B------:R-:W-:Y:S02]  /*6a630*/  F2FP.F16.F32.PACK_AB R2, R25, R2 ;  /* 0x000000021902723e */ /* 0x000fe400000000ff */
[----:B----4-:R-:W-:Y:S02]  /*6a640*/  F2FP.F16.F32.PACK_AB R0, R12, R0 ;  /* 0x000000000c00723e */ /* 0x010fe400000000ff */
[----:B------:R-:W3:Y:S04]  /*6a650*/  LDL.LU R12, [R1+0x1d00] ;  /* 0x001d0000010c7983 */ /* 0x000ee80000300800 */
[----:B------:R0:W-:Y:S04]  /*6a660*/  STL [R1+0x154], R0 ;  /* 0x0001540001007387 */ /* 0x0001e80000100800 */
[----:B------:R-:W-:Y:S01]  /*6a670*/  STL [R1+0x150], R28 ;  /* 0x0001501c01007387 */ /* 0x000fe20000100800 */
[----:B0-----:R-:W-:-:S05]  /*6a680*/  F2FP.F16.F32.PACK_AB R0, R29, R4 ;  /* 0x000000041d00723e */ /* 0x001fca00000000ff */
[----:B------:R0:W-:Y:S04]  /*6a690*/  STL [R1+0x14c], R0 ;  /* 0x00014c0001007387 */ /* 0x0001e80000100800 */
[----:B------:R1:W-:Y:S01]  /*6a6a0*/  STL [R1+0x148], R3 ;  /* 0x0001480301007387 */ /* 0x0003e20000100800 */
[----:B0-----:R-:W-:-:S03]  /*6a6b0*/  F2FP.F16.F32.PACK_AB R0, R16, R17 ;  /* 0x000000111000723e */ /* 0x001fc600000000ff */
[----:B------:R0:W-:Y:S01]  /*6a6c0*/  STL [R1+0x144], R2 ;  /* 0x0001440201007387 */ /* 0x0001e20000100800 */
[----:B-1----:R-:W-:-:S03]  /*6a6d0*/  F2FP.F16.F32.PACK_AB R3, R18, R19 ;  /* 0x000000131203723e */ /* 0x002fc600000000ff */
[----:B------:R1:W-:Y:S01]  /*6a6e0*/  STL [R1+0x140], R0 ;  /* 0x0001400001007387 */ /* 0x0003e20000100800 */
[----:B0-----:R-:W-:-:S03]  /*6a6f0*/  F2FP.F16.F32.PACK_AB R2, R6, R7 ;  /* 0x000000070602723e */ /* 0x001fc600000000ff */
[----:B------:R0:W-:Y:S01]  /*6a700*/  STL [R1+0x13c], R3 ;  /* 0x00013c0301007387 */ /* 0x0001e20000100800 */
[----:B-1----:R-:W-:-:S03]  /*6a710*/  F2FP.F16.F32.PACK_AB R0, R8, R9 ;  /* 0x000000090800723e */ /* 0x002fc600000000ff */
[----:B------:R1:W-:Y:S04]  /*6a720*/  STL [R1+0x138], R2 ;  /* 0x0001380201007387 */ /* 0x0003e80000100800 */
[----:B------:R4:W-:Y:S01]  /*6a730*/  STL [R1+0x134], R0 ;  /* 0x0001340001007387 */ /* 0x0009e20000100800 */
[----:B0-----:R-:W-:Y:S02]  /*6a740*/  F2FP.F16.F32.PACK_AB R3, R10, R11 ;  /* 0x0000000b0a03723e */ /* 0x001fe400000000ff */
[----:B-1----:R-:W-:-:S03]  /*6a750*/  F2FP.F16.F32.PACK_AB R2, R26, R27 ;  /* 0x0000001b1a02723e */ /* 0x002fc600000000ff */
[----:B------:R-:W-:Y:S01]  /*6a760*/  STL [R1+0x130], R3 ;  /* 0x0001300301007387 */ /* 0x000fe20000100800 */
[----:B----4-:R-:W-:-:S03]  /*6a770*/  F2FP.F16.F32.PACK_AB R0, R20, R21 ;  /* 0x000000151400723e */ /* 0x010fc600000000ff */
[----:B------:R-:W-:Y:S04]  /*6a780*/  STL [R1+0x12c], R2 ;  /* 0x00012c0201007387 */ /* 0x000fe80000100800 */
[----:B------:R0:W-:Y:S04]  /*6a790*/  STL [R1+0x128], R0 ;  /* 0x0001280001007387 */ /* 0x0001e80000100800 */
[----:B0-----:R-:W4:Y:S01]  /*6a7a0*/  LDL.LU R0, [R1+0x698] ;  /* 0x0006980001007983 */ /* 0x001f220000300800 */
[----:B------:R-:W-:Y:S02]  /*6a7b0*/  F2FP.F16.F32.PACK_AB R3, R22, R23 ;  /* 0x000000171603723e */ /* 0x000fe400000000ff */
[----:B------:R-:W-:-:S03]  /*6a7c0*/  F2FP.F16.F32.PACK_AB R2, R14, R15 ;  /* 0x0000000f0e02723e */ /* 0x000fc600000000ff */
[----:B------:R-:W-:Y:S04]  /*6a7d0*/  STL [R1+0x124], R3 ;  /* 0x0001240301007387 */ /* 0x000fe80000100800 */
[----:B----4-:R0:W-:Y:S04]  /*6a7e0*/  STL [R1+0x1c78], R0 ;  /* 0x001c780001007387 */ /* 0x0101e80000100800 */
[----:B------:R-:W-:Y:S04]  /*6a7f0*/  STL [R1+0x120], R2 ;  /* 0x0001200201007387 */ /* 0x000fe80000100800 */
[----:B0-----:R-:W4:Y:S04]  /*6a800*/  LDL.LU R0, [R1+0x69c] ;  /* 0x00069c0001007983 */ /* 0x001f280000300800 */
[----:B----4-:R0:W-:Y:S04]  /*6a810*/  STL [R1+0x1c80], R0 ;  /* 0x001c800001007387 */ /* 0x0101e80000100800 */
        /* <DEDUP_REMOVED lines=29> */
[----:B----4-:R-:W-:Y:S04]  /*6a9f0*/  STL [R1+0x1cf8], R0 ;  /* 0x001cf80001007387 */ /* 0x010fe80000100800 */
[----:B------:R-:W4:Y:S04]  /*6aa00*/  LDL.LU R28, [R1+0x684] ;  /* 0x00068400011c7983 */ /* 0x000f280000300800 */
        /* <DEDUP_REMOVED lines=33> */
[----:B0-----:R-:W4:Y:S01]  /*6ac20*/  LDL.LU R28, [R1+0x648] ;  /* 0x00064800011c7983 */ /* 0x001f220000300800 */
[----:B--2---:R-:W-:-:S03]  /*6ac30*/  IMAD.MOV.U32 R0, RZ, RZ, R13 ;  /* 0x000000ffff007224 */ /* 0x004fc600078e000d */
[----:B----4-:R3:W-:Y:S04]  /*6ac40*/  STL [R1+0x1cfc], R28 ;  /* 0x001cfc1c01007387 */ /* 0x0107e80000100800 */
[----:B------:R-:W2:Y:S04]  /*6ac50*/  LDL.LU R3, [R1+0x694] ;  /* 0x0006940001037983 */ /* 0x000ea80000300800 */
[----:B------:R-:W4:Y:S04]  /*6ac60*/  LDL.LU R29, [R1+0x680] ;  /* 0x00068000011d7983 */ /* 0x000f280000300800 */
[----:B------:R-:W4:Y:S04]  /*6ac70*/  LDL.LU R4, [R1+0x690] ;  /* 0x0006900001047983 */ /* 0x000f280000300800 */
        /* <DEDUP_REMOVED lines=12> */
[----:B---3--:R-:W-:-:S03]  /*6ad40*/  IMAD.MOV.U32 R28, RZ, RZ, R12 ;  /* 0x000000ffff1c7224 */ /* 0x008fc600078e000c */
[----:B------:R-:W3:Y:S04]  /*6ad50*/  LDL.LU R10, [R1+0x6a4] ;  /* 0x0006a400010a7983 */ /* 0x000ee80000300800 */
[----:B------:R-:W3:Y:S04]  /*6ad60*/  LDL.LU R11, [R1+0x6b4] ;  /* 0x0006b400010b7983 */ /* 0x000ee80000300800 */
[----:B------:R-:W3:Y:S04]  /*6ad70*/  LDL.LU R26, [R1+0x6a0] ;  /* 0x0006a000011a7983 */ /* 0x000ee80000300800 */
[----:B------:R-:W3:Y:S04]  /*6ad80*/  LDL.LU R27, [R1+0x6b0] ;  /* 0x0006b000011b7983 */ /* 0x000ee80000300800 */
[----:B------:R-:W3:Y:S01]  /*6ad90*/  LDL.LU R20, [R1+0x81c] ;  /* 0x00081c0001147983 */ /* 0x000ee20000300800 */
[----:B------:R-:W-:-:S03]  /*6ada0*/  F2FP.F16.F32.PACK_AB R0, R28, R0 ;  /* 0x000000001c00723e */ /* 0x000fc600000000ff */
[----:B------:R-:W3:Y:S04]  /*6adb0*/  LDL.LU R21, [R1+0x82c] ;  /* 0x00082c0001157983 */ /* 0x000ee80000300800 */
[----:B------:R-:W3:Y:S04]  /*6adc0*/  LDL.LU R22, [R1+0x818] ;  /* 0x0008180001167983 */ /* 0x000ee80000300800 */
[----:B------:R-:W3:Y:S04]  /*6add0*/  LDL.LU R23, [R1+0x828] ;  /* 0x0008280001177983 */ /* 0x000ee80000300800 */
[----:B------:R-:W3:Y:S04]  /*6ade0*/  LDL.LU R12, [R1+0x814] ;  /* 0x00081400010c7983 */ /* 0x000ee80000300800 */
[----:B------:R-:W3:Y:S04]  /*6adf0*/  LDL.LU R13, [R1+0x824] ;  /* 0x00082400010d7983 */ /* 0x000ee80000300800 */
[----:B------:R-:W3:Y:S04]  /*6ae00*/  LDL.LU R14, [R1+0x810] ;  /* 0x00081000010e7983 */ /* 0x000ee80000300800 */
[----:B------:R-:W3:Y:S04]  /*6ae10*/  LDL.LU R15, [R1+0x820] ;  /* 0x00082000010f7983 */ /* 0x000ee80000300800 */
[----:B------:R-:W4:Y:S04]  /*6ae20*/  LDL.LU R28, [R1+0x1cfc] ;  /* 0x001cfc00011c7983 */ /* 0x000f280000300800 */
[----:B------:R0:W-:Y:S04]  /*6ae30*/  STL [R1+0x11c], R0 ;  /* 0x00011c0001007387 */ /* 0x0001e80000100800 */
[----:B0-----:R-:W4:Y:S02]  /*6ae40*/  LDL.LU R0, [R1+0x1cf8] ;  /* 0x001cf80001007983 */ /* 0x001f240000300800 */
[----:B----4-:R-:W-:-:S02]  /*6ae50*/  F2FP.F16.F32.PACK_AB R0, R28, R0 ;  /* 0x000000001c00723e */ /* 0x010fc400000000ff */
        /* <DEDUP_REMOVED lines=64> */
[----:B------:R-:W4:Y:S01]  /*6b260*/  LDL.LU R28, [R1+0x1c74] ;  /* 0x001c7400011c7983 */ /* 0x000f220000300800 */
[----:B------:R-:W-:-:S03]  /*6b270*/  F2FP.F16.F32.PACK_AB R4, R29, R4 ;  /* 0x000000041d04723e */ /* 0x000fc600000000ff */
[----:B------:R2:W-:Y:S02]  /*6b280*/  STL [R1+0xd8], R0 ;  /* 0x0000d80001007387 */ /* 0x0005e40000100800 */
[----:B--2---:R-:W-:Y:S02]  /*6b290*/  F2FP.F16.F32.PACK_AB R0, R5, R24 ;  /* 0x000000180500723e */ /* 0x004fe400000000ff */
[----:B----4-:R-:W-:-:S05]  /*6b2a0*/  F2FP.F16.F32.PACK_AB R3, R28, R3 ;  /* 0x000000031c03723e */ /* 0x010fca00000000ff */
[----:B------:R0:W-:Y:S04]  /*6b2b0*/  STL [R1+0xd4], R3 ;  /* 0x0000d40301007387 */ /* 0x0001e80000100800 */
[----:B------:R-:W-:Y:S04]  /*6b2c0*/  STL [R1+0xd0], R4 ;  /* 0x0000d00401007387 */ /* 0x000fe80000100800 */
[----:B------:R1:W-:Y:S01]  /*6b2d0*/  STL [R1+0xcc], R0 ;  /* 0x0000cc0001007387 */ /* 0x0003e20000100800 */
[----:B0-----:R-:W-:Y:S02]  /*6b2e0*/  F2FP.F16.F32.PACK_AB R3, R25, R2 ;  /* 0x000000021903723e */ /* 0x001fe400000000ff */
[----:B------:R-:W-:-:S03]  /*6b2f0*/  F2FP.F16.F32.PACK_AB R2, R16, R17 ;  /* 0x000000111002723e */ /* 0x000fc600000000ff */
[----:B------:R0:W-:Y:S01]  /*6b300*/  STL [R1+0xc8], R3 ;  /* 0x0000c80301007387 */ /* 0x0001e20000100800 */
[----:B-1----:R-:W-:-:S03]  /*6b310*/  F2FP.F16.F32.PACK_AB R0, R18, R19 ;  /* 0x000000131200723e */ /* 0x002fc600000000ff */
[----:B------:R1:W-:Y:S04]  /*6b320*/  STL [R1+0xc4], R2 ;  /* 0x0000c40201007387 */ /* 0x0003e80000100800 */
[----:B------:R3:W-:Y:S01]  /*6b330*/  STL [R1+0xc0], R0 ;  /* 0x0000c00001007387 */ /* 0x0007e20000100800 */
[----:B0-----:R-:W-:Y:S02]  /*6b340*/  F2FP.F16.F32.PACK_AB R3, R6, R7 ;  /* 0x000000070603723e */ /* 0x001fe400000000ff */
[----:B-1----:R-:W-:-:S03]  /*6b350*/  F2FP.F16.F32.PACK_AB R2, R8, R9 ;  /* 0x000000090802723e */ /* 0x002fc600000000ff */
[----:B------:R0:W-:Y:S01]  /*6b360*/  STL [R1+0xbc], R3 ;  /* 0x0000bc0301007387 */ /* 0x0001e20000100800 */
[----:B---3--:R-:W-:-:S03]  /*6b370*/  F2FP.F16.F32.PACK_AB R0, R10, R11 ;  /* 0x0000000b0a00723e */ /* 0x008fc600000000ff */
[----:B------:R1:W-:Y:S04]  /*6b380*/  STL [R1+0xb8], R2 ;  /* 0x0000b80201007387 */ /* 0x0003e80000100800 */
[----:B------:R2:W-:Y:S01]  /*6b390*/  STL [R1+0xb4], R0 ;  /* 0x0000b40001007387 */ /* 0x0005e20000100800 */
[----:B0-----:R-:W-:Y:S02]  /*6b3a0*/  F2FP.F16.F32.PACK_AB R3, R26, R27 ;  /* 0x0000001b1a03723e */ /* 0x001fe400000000ff */
[----:B-1----:R-:W-:-:S03]  /*6b3b0*/  F2FP.F16.F32.PACK_AB R2, R20, R21 ;  /* 0x000000151402723e */ /* 0x002fc600000000ff */
[----:B------:R-:W-:Y:S01]  /*6b3c0*/  STL [R1+0xb0], R3 ;  /* 0x0000b00301007387 */ /* 0x000fe20000100800 */
[----:B--2---:R-:W-:-:S03]  /*6b3d0*/  F2FP.F16.F32.PACK_AB R0, R22, R23 ;  /* 0x000000171600723e */ /* 0x004fc600000000ff */
[----:B------:R-:W-:Y:S04]  /*6b3e0*/  STL [R1+0xac], R2 ;  /* 0x0000ac0201007387 */ /* 0x000fe80000100800 */
[----:B------:R0:W-:Y:S04]  /*6b3f0*/  STL [R1+0xa8], R0 ;  /* 0x0000a80001007387 */ /* 0x0001e80000100800 */
[----:B0-----:R-:W2:Y:S01]  /*6b400*/  LDL.LU R0, [R1+0x788] ;  /* 0x0007880001007983 */ /* 0x001ea20000300800 */
[----:B------:R-:W-:Y:S02]  /*6b410*/  F2FP.F16.F32.PACK_AB R3, R12, R13 ;  /* 0x0000000d0c03723e */ /* 0x000fe400000000ff */
[----:B------:R-:W-:-:S03]  /*6b420*/  F2FP.F16.F32.PACK_AB R2, R14, R15 ;  /* 0x0000000f0e02723e */ /* 0x000fc600000000ff */
        /* <DEDUP_REMOVED lines=36> */
[----:B------:R-:W3:Y:S04]  /*6b670*/  LDL.LU R28, [R1+0x774] ;  /* 0x00077400011c7983 */ /* 0x000ee80000300800 */
[----:B---3--:R0:W-:Y:S04]  /*6b680*/  STL [R1+0x1be8], R28 ;  /* 0x001be81c01007387 */ /* 0x0081e80000100800 */
[----:B0-----:R-:W3:Y:S04]  /*6b690*/  LDL.LU R28, [R1+0x778] ;  /* 0x00077800011c7983 */ /* 0x001ee80000300800 */
        /* <DEDUP_REMOVED lines=33> */
[----:B0-----:R-:W2:Y:S04]  /*6b8b0*/  LDL.LU R28, [R1+0x6cc] ;  /* 0x0006cc00011c7983 */ /* 0x001ea80000300800 */
[----:B------:R-:W3:Y:S04]  /*6b8c0*/  LDL.LU R3, [R1+0x784] ;  /* 0x0007840001037983 */ /* 0x000ee80000300800 */
[----:B------:R-:W4:Y:S04]  /*6b8d0*/  LDL.LU R29, [R1+0x770] ;  /* 0x00077000011d7983 */ /* 0x000f280000300800 */
[----:B------:R-:W4:Y:S04]  /*6b8e0*/  LDL.LU R4, [R1+0x780] ;  /* 0x0007800001047983 */ /* 0x000f280000300800 */
[----:B------:R-:W3:Y:S04]  /*6b8f0*/  LDL.LU R5, [R1+0x8bc] ;  /* 0x0008bc0001057983 */ /* 0x000ee80000300800 */
[----:B------:R-:W3:Y:S04]  /*6b900*/  LDL.LU R24, [R1+0x8cc] ;  /* 0x0008cc0001187983 */ /* 0x000ee80000300800 */
[----:B------:R-:W4:Y:S04]  /*6b910*/  LDL.LU R25, [R1+0x8b8] ;  /* 0x0008b80001197983 */ /* 0x000f280000300800 */
[----:B------:R-:W4:Y:S04]  /*6b920*/  LDL.LU R2, [R1+0x8c8] ;  /* 0x0008c80001027983 */ /* 0x000f280000300800 */
        /* <DEDUP_REMOVED lines=20> */
[----:B--2---:R-:W-:-:S03]  /*6ba70*/  F2FP.F16.F32.PACK_AB R0, R28, R0 ;  /* 0x000000001c00723e */ /* 0x004fc600000000ff */
[----:B------:R-:W2:Y:S04]  /*6ba80*/  LDL.LU R28, [R1+0x1c70] ;  /* 0x001c7000011c7983 */ /* 0x000ea80000300800 */
[----:B------:R0:W-:Y:S04]  /*6ba90*/  STL [R1+0x9c], R0 ;  /* 0x00009c0001007387 */ /* 0x0001e80000100800 */
[----:B0-----:R-:W2:Y:S02]  /*6baa0*/  LDL.LU R0, [R1+0x1c6c] ;  /* 0x001c6c0001007983 */ /* 0x001ea40000300800 */
[----:B--2---:R-:W-:-:S02]  /*6bab0*/  F2FP.F16.F32.PACK_AB R0, R28, R0 ;  /* 0x000000001c00723e */ /* 0x004fc400000000ff */
        /* <DEDUP_REMOVED lines=64> */
[----:B------:R-:W3:Y:S04]  /*6bec0*/  LDL.LU R28, [R1+0x1be8] ;  /* 0x001be800011c7983 */ /* 0x000ee80000300800 */
[----:B------:R0:W-:Y:S01]  /*6bed0*/  STL [R1+0x58], R0 ;  /* 0x0000580001007387 */ /* 0x0001e20000100800 */
[----:B----4-:R-:W-:Y:S02]  /*6bee0*/  F2FP.F16.F32.PACK_AB R2, R25, R2 ;  /* 0x000000021902723e */ /* 0x010fe400000000ff */
[----:B0-----:R-:W-:Y:S02]  /*6bef0*/  F2FP.F16.F32.PACK_AB R0, R29, R4 ;  /* 0x000000041d00723e */ /* 0x001fe400000000ff */
[----:B---3--:R-:W-:Y:S02]  /*6bf00*/  F2FP.F16.F32.PACK_AB R28, R28, R3 ;  /* 0x000000031c1c723e */ /* 0x008fe400000000ff */
[----:B------:R-:W-:-:S03]  /*6bf10*/  F2FP.F16.F32.PACK_AB R3, R5, R24 ;  /* 0x000000180503723e */ /* 0x000fc600000000ff */
[----:B------:R-:W-:Y:S04]  /*6bf20*/  STL [R1+0x54], R28 ;  /* 0x0000541c01007387 */ /* 0x000fe80000100800 */
[----:B------:R0:W-:Y:S04]  /*6bf30*/  STL [R1+0x50], R0 ;  /* 0x0000500001007387 */ /* 0x0001e80000100800 */
        /* <DEDUP_REMOVED lines=8> */
[----:B------:R0:W-:Y:S01]  /*6bfc0*/  STL [R1+0x3c], R2 ;  /* 0x00003c0201007387 */ /* 0x0001e20000100800 */
[----:B--2---:R-:W-:-:S03]  /*6bfd0*/  F2FP.F16.F32.PACK_AB R3, R10, R11 ;  /* 0x0000000b0a03723e */ /* 0x004fc600000000ff */
[----:B------:R1:W-:Y:S04]  /*6bfe0*/  STL [R1+0x38], R0 ;  /* 0x0000380001007387 */ /* 0x0003e80000100800 */
[----:B------:R2:W-:Y:S01]  /*6bff0*/  STL [R1+0x34], R3 ;  /* 0x0000340301007387 */ /* 0x0005e20000100800 */
[----:B0-----:R-:W-:Y:S02]  /*6c000*/  F2FP.F16.F32.PACK_AB R2, R26, R27 ;  /* 0x0000001b1a02723e */ /* 0x001fe400000000ff */
[----:B-1----:R-:W-:-:S03]  /*6c010*/  F2FP.F16.F32.PACK_AB R0, R20, R21 ;  /* 0x000000151400723e */ /* 0x002fc600000000ff */
[----:B------:R0:W-:Y:S01]  /*6c020*/  STL [R1+0x30], R2 ;  /* 0x0000300201007387 */ /* 0x0001e20000100800 */
[----:B--2---:R-:W-:-:S03]  /*6c030*/  F2FP.F16.F32.PACK_AB R3, R22, R23 ;  /* 0x000000171603723e */ /* 0x004fc600000000ff */
[----:B------:R1:W-:Y:S04]  /*6c040*/  STL [R1+0x2c], R0 ;  /* 0x00002c0001007387 */ /* 0x0003e80000100800 */
[----:B------:R-:W-:Y:S04]  /*6c050*/  STL [R1+0x28], R3 ;  /* 0x0000280301007387 */ /* 0x000fe80000100800 */
[----:B------:R-:W2:Y:S01]  /*6c060*/  LDL.LU R27, [R1+0x8ac] ;  /* 0x0008ac00011b7983 */ /* 0x000ea20000300800 */
[----:B0-----:R-:W-:Y:S02]  /*6c070*/  F2FP.F16.F32.PACK_AB R2, R12, R13 ;  /* 0x0000000d0c02723e */ /* 0x001fe400000000ff */
[----:B-1----:R-:W-:-:S03]  /*6c080*/  F2FP.F16.F32.PACK_AB R0, R14, R15 ;  /* 0x0000000f0e00723e */ /* 0x002fc600000000ff */
        /* <DEDUP_REMOVED lines=39> */
[----:B------:R-:W2:Y:S04]  /*6c300*/  LDL.LU R7, [R1+0x95c] ;  /* 0x00095c0001077983 */ /* 0x000ea80000300800 */
[----:B--2---:R0:W-:Y:S04]  /*6c310*/  STL [R1+0x1b98], R7 ;  /* 0x001b980701007387 */ /* 0x0041e80000100800 */
[----:B0-----:R-:W2:Y:S04]  /*6c320*/  LDL.LU R7, [R1+0x890] ;  /* 0x0008900001077983 */ /* 0x001ea80000300800 */
[----:B------:R-:W3:Y:S04]  /*6c330*/  LDL.LU R5, [R1+0x948] ;  /* 0x0009480001057983 */ /* 0x000ee80000300800 */
[----:B---3--:R0:W-:Y:S04]  /*6c340*/  STL [R1+0x1b94], R5 ;  /* 0x001b940501007387 */ /* 0x0081e80000100800 */
[----:B0-----:R-:W3:Y:S04]  /*6c350*/  LDL.LU R5, [R1+0x94c] ;  /* 0x00094c0001057983 */ /* 0x001ee80000300800 */
[----:B------:R-:W3:Y:S04]  /*6c360*/  LDL.LU R6, [R1+0x958] ;  /* 0x0009580001067983 */ /* 0x000ee80000300800 */
[----:B------:R-:W3:Y:S04]  /*6c370*/  LDL.LU R4, [R1+0x944] ;  /* 0x0009440001047983 */ /* 0x000ee80000300800 */
[----:B------:R-:W4:Y:S04]  /*6c380*/  LDL.LU R11, [R1+0x90c] ;  /* 0x00090c00010b7983 */ /* 0x000f280000300800 */
[----:B----4-:R0:W-:Y:S04]  /*6c390*/  STL [R1+0x1b88], R11 ;  /* 0x001b880b01007387 */ /* 0x0101e80000100800 */
[----:B0-----:R-:W4:Y:S04]  /*6c3a0*/  LDL.LU R11, [R1+0x940] ;  /* 0x00094000010b7983 */ /* 0x001f280000300800 */
[----:B------:R-:W2:Y:S04]  /*6c3b0*/  LDL.LU R10, [R1+0x908] ;  /* 0x00090800010a7983 */ /* 0x000ea80000300800 */
[----:B--2---:R0:W-:Y:S04]  /*6c3c0*/  STL [R1+0x1b84], R10 ;  /* 0x001b840a01007387 */ /* 0x0041e80000100800 */
[----:B0-----:R-:W2:Y:S04]  /*6c3d0*/  LDL.LU R10, [R1+0x8dc] ;  /* 0x0008dc00010a7983 */ /* 0x001ea80000300800 */
[----:B------:R-:W3:Y:S04]  /*6c3e0*/  LDL.LU R9, [R1+0x904] ;  /* 0x0009040001097983 */ /* 0x000ee80000300800 */
[----:B---3--:R0:W-:Y:S04]  /*6c3f0*/  STL [R1+0x1b80], R9 ;  /* 0x001b800901007387 */ /* 0x0081e80000100800 */
[----:B0-----:R-:W3:Y:S04]  /*6c400*/  LDL.LU R9, [R1+0x8d8] ;  /* 0x0008d80001097983 */ /* 0x001ee80000300800 */
        /* <DEDUP_REMOVED lines=15> */
[----:B------:R-:W3:Y:S01]  /*6c500*/  LDL.LU R29, [R1+0x93c] ;  /* 0x00093c00011d7983 */ /* 0x000ee20000300800 */
[----:B------:R-:W-:-:S03]  /*6c510*/  F2FP.F16.F32.PACK_AB R27, R25, R27 ;  /* 0x0000001b191b723e */ /* 0x000fc600000000ff */
[----:B---3--:R0:W-:Y:S04]  /*6c520*/  STL [R1+0x1b68], R29 ;  /* 0x001b681d01007387 */ /* 0x0081e80000100800 */
[----:B0-----:R-:W3:Y:S04]  /*6c530*/  LDL.LU R29, [R1+0x970] ;  /* 0x00097000011d7983 */ /* 0x001ee80000300800 */
        /* <DEDUP_REMOVED lines=41> */
[----:B------:R0:W-:Y:S04]  /*6c7d0*/  STL [R1], R27 ;  /* 0x0000001b01007387 */ /* 0x0001e80000100800 */
[----:B0-----:R-:W4:Y:S02]  /*6c7e0*/  LDL.LU R27, [R1+0x1ba8] ;  /* 0x001ba800011b7983 */ /* 0x001f240000300800 */
[----:B----4-:R-:W-:-:S02]  /*6c7f0*/  F2FP.F16.F32.PACK_AB R27, R25, R27 ;  /* 0x0000001b191b723e */ /* 0x010fc400000000ff */
[----:B------:R-:W4:Y:S02]  /*6c800*/  LDL.LU R25, [R1+0x1ba4] ;  /* 0x001ba40001197983 */ /* 0x000f240000300800 */
[----:B----4-:R-:W-:Y:S02]  /*6c810*/  F2FP.F16.F32.PACK_AB R26, R25, R26 ;  /* 0x0000001a191a723e */ /* 0x010fe400000000ff */
[----:B------:R-:W4:Y:S02]  /*6c820*/  LDL.LU R25, [R1+0x1ba0] ;  /* 0x001ba00001197983 */ /* 0x000f240000300800 */
[----:B----4-:R-:W-:Y:S02]  /*6c830*/  F2FP.F16.F32.PACK_AB R25, R24, R25 ;  /* 0x000000191819723e */ /* 0x010fe400000000ff */
[----:B------:R-:W4:Y:S02]  /*6c840*/  LDL.LU R24, [R1+0x1b9c] ;  /* 0x001b9c0001187983 */ /* 0x000f240000300800 */
        /* <DEDUP_REMOVED lines=21> */
[----:B------:R-:W2:Y:S02]  /*6c9a0*/  LDL.LU R13, [R1+0x1b70] ;  /* 0x001b7000010d7983 */ /* 0x000ea40000300800 */
[----:B--2---:R-:W-:Y:S02]  /*6c9b0*/  F2FP.F16.F32.PACK_AB R13, R12, R13 ;  /* 0x0000000d0c0d723e */ /* 0x004fe400000000ff */
[----:B------:R-:W3:Y:S02]  /*6c9c0*/  LDL.LU R12, [R1+0x1b6c] ;  /* 0x001b6c00010c7983 */ /* 0x000ee40000300800 */
[----:B---3--:R-:W-:-:S02]  /*6c9d0*/  F2FP.F16.F32.PACK_AB R12, R29, R12 ;  /* 0x0000000c1d0c723e */ /* 0x008fc400000000ff */
[----:B------:R-:W2:Y:S01]  /*6c9e0*/  LDL.LU R29, [R1+0x1b68] ;  /* 0x001b6800011d7983 */ /* 0x000ea20000300800 */
[----:B------:R-:W-:Y:S02]  /*6c9f0*/  F2FP.F16.F32.PACK_AB R18, R3, R18 ;  /* 0x000000120312723e */ /* 0x000fe400000000ff */
[----:B------:R-:W-:Y:S02]  /*6ca00*/  F2FP.F16.F32.PACK_AB R17, R28, R17 ;  /* 0x000000111c11723e */ /* 0x000fe400000000ff */
[----:B------:R-:W-:Y:S02]  /*6ca10*/  F2FP.F16.F32.PACK_AB R16, R0, R16 ;  /* 0x000000100010723e */ /* 0x000fe400000000ff */
[----:B--2---:R-:W-:Y:S02]  /*6ca20*/  F2FP.F16.F32.PACK_AB R19, R29, R19 ;  /* 0x000000131d13723e */ /* 0x004fe400000000ff */
[----:B------:R-:W2:Y:S04]  /*6ca30*/  LDL.LU R29, [R1+0x1b64] ;  /* 0x001b6400011d7983 */ /* 0x000ea80000300800 */
[----:B------:R-:W3:Y:S04]  /*6ca40*/  LDL.LU R3, [R1+0x1b60] ;  /* 0x001b600001037983 */ /* 0x000ee80000300800 */
[----:B------:R-:W3:Y:S04]  /*6ca50*/  LDL.LU R28, [R1+0x1b5c] ;  /* 0x001b5c00011c7983 */ /* 0x000ee80000300800 */
[----:B------:R0:W5:Y:S01]  /*6ca60*/  LDL.LU R0, [R1+0x1b58] ;  /* 0x001b580001007983 */ /* 0x0001620000300800 */
[----:B------:R-:W-:-:S02]  /*6ca70*/  F2FP.F16.F32.PACK_AB R22, R20, R22 ;  /* 0x000000161416723e */ /* 0x000fc400000000ff */
[----:B------:R-:W-:Y:S02]  /*6ca80*/  F2FP.F16.F32.PACK_AB R23, R2, R23 ;  /* 0x000000170217723e */ /* 0x000fe400000000ff */
[----:B--2---:R-:W-:Y:S02]  /*6ca90*/  F2FP.F16.F32.PACK_AB R21, R21, R29 ;  /* 0x0000001d1515723e */ /* 0x004fe400000000ff */
[----:B0--3--:R-:W-:-:S07]  /*6caa0*/  F2FP.F16.F32.PACK_AB R20, R28, R3 ;  /* 0x000000031c14723e */ /* 0x009fce00000000ff */
.L_x_1:
[----:B0-----:R-:W2:Y:S01]  /*6cab0*/  LDL.LU R2, [R1+0x1b50] ;  /* 0x001b500001027983 */ /* 0x001ea20000300800 */
[----:B------:R-:W0:Y:S01]  /*6cac0*/  S2R R29, SR_TID.X ;  /* 0x00000000001d7919 */ /* 0x000e220000002100 */
[----:B------:R-:W1:Y:S01]  /*6cad0*/  S2UR UR5, SR_CgaCtaId ;  /* 0x00000000000579c3 */ /* 0x000e620000008800 */
[----:B------:R-:W-:Y:S01]  /*6cae0*/  UMOV UR4, 0x400 ;  /* 0x0000040000047882 */ /* 0x000fe20000000000 */
[----:B------:R-:W-:Y:S01]  /*6caf0*/  ULDC.64 UR8, c[0x0][0x228] ;  /* 0x00008a0000087ab9 */ /* 0x000fe20000000a00 */
[----:B------:R3:W-:Y:S01]  /*6cb00*/  STL.64 [R1+0x1c20], R26 ;  /* 0x001c201a01007387 */ /* 0x0007e20000100a00 */
[----:B------:R-:W-:Y:S01]  /*6cb10*/  ULDC.64 UR6, c[0x0][0x220] ;  /* 0x0000880000067ab9 */ /* 0x000fe20000000a00 */
[----:B------:R-:W-:Y:S01]  /*6cb20*/  ULDC UR12, c[0x0][0x22c] ;  /* 0x00008b00000c7ab9 */ /* 0x000fe20000000800 */
[----:B------:R-:W-:Y:S01]  /*6cb30*/  ULDC UR13, c[0x0][0x22c] ;  /* 0x00008b00000d7ab9 */ /* 0x000fe20000000800 */
[----:B---3--:R-:W3:Y:S04]  /*6cb40*/  LDL.LU R26, [R1+0x1b4c] ;  /* 0x001b4c00011a7983 */ /* 0x008ee80000300800 */
[----:B------:R-:W4:Y:S04]  /*6cb50*/  LDL.LU R27, [R1+0x1b54] ;  /* 0x001b5400011b7983 */ /* 0x000f280000300800 */
[----:B------:R4:W-:Y:S01]  /*6cb60*/  STL.64 [R1+0x1c18], R24 ;  /* 0x001c181801007387 */ /* 0x0009e20000100a00 */
[----:B-1----:R-:W-:-:S03]  /*6cb70*/  ULEA UR4, UR5, UR4, 0x18 ;  /* 0x0000000405047291 */ /* 0x002fc6000f8ec03f */
[----:B------:R-:W-:Y:S01]  /*6cb80*/  ULDC UR5, c[0x0][0x244] ;  /* 0x0000910000057ab9 */ /* 0x000fe20000000800 */
[C---:B0-----:R-:W-:Y:S02]  /*6cb90*/  IMAD.SHL.U32 R3, R29.reuse, 0x40, RZ ;  /* 0x000000401d037824 */ /* 0x041fe400078e00ff */
[----:B------:R-:W-:Y:S01]  /*6cba0*/  IMAD.SHL.U32 R28, R29, 0x10, RZ ;  /* 0x000000101d1c7824 */ /* 0x000fe200078e00ff */
[----:B------:R-:W-:Y:S02]  /*6cbb0*/  SHF.R.U32.HI R29, RZ, 0x5, R29 ;  /* 0x00000005ff1d7819 */ /* 0x000fe4000001161d */
[----:B------:R-:W-:Y:S02]  /*6cbc0*/  LOP3.LUT R3, R3, 0x200, RZ, 0xc0, !PT ;  /* 0x0000020003037812 */ /* 0x000fe400078ec0ff */
[----:B------:R-:W-:Y:S02]  /*6cbd0*/  LOP3.LUT R28, R28, 0x70, RZ, 0xc0, !PT ;  /* 0x000000701c1c7812 */ /* 0x000fe400078ec0ff */
[----:B------:R-:W-:Y:S01]  /*6cbe0*/  SGXT.U32 R29, R29, 0x1 ;  /* 0x000000011d1d781a */ /* 0x000fe20000000000 */
[----:B------:R-:W-:Y:S01]  /*6cbf0*/  BAR.SYNC.DEFER_BLOCKING 0x0 ;  /* 0x0000000000007b1d */ /* 0x000fe20000010000 */
[----:B--2---:R-:W-:-:S04]  /*6cc00*/  LOP3.LUT R2, R2, 0x80, RZ, 0xc0, !PT ;  /* 0x0000008002027812 */ /* 0x004fc800078ec0ff */
[----:B------:R-:W-:-:S04]  /*6cc10*/  IADD3 R2, R2, UR4, R3 ;  /* 0x0000000402027c10 */ /* 0x000fc8000fffe003 */
[----:B---3--:R-:W-:Y:S02]  /*6cc20*/  IADD3 R28, R28, R2, R26 ;  /* 0x000000021c1c7210 */ /* 0x008fe40007ffe01a */
[C---:B----4-:R-:W-:Y:S01]  /*6cc30*/  ISETP.GE.AND P0, PT, R27.reuse, UR8, PT ;  /* 0x000000081b007c0c */ /* 0x050fe2000bf06270 */
[----:B------:R-:W-:Y:S02]  /*6cc40*/  IMAD R24, R27, UR5, RZ ;  /* 0x000000051b187c24 */ /* 0x000fe4000f8e02ff */
[----:B------:R0:W-:Y:S01]  /*6cc50*/  STSM.16.M88.4 [R28], R20 ;  /* 0x000000141c007844 */ /* 0x0001e20000000200 */
[----:B------:R-:W-:Y:S01]  /*6cc60*/  ULDC UR5, c[0x0][0x22c] ;  /* 0x00008b0000057ab9 */ /* 0x000fe20000000800 */
[----:B------:R-:W-:Y:S01]  /*6cc70*/  ULDC UR8, c[0x0][0x22c] ;  /* 0x00008b0000087ab9 */ /* 0x000fe20000000800 */
[----:B------:R-:W1:Y:S01]  /*6cc80*/  S2R R27, SR_TID.X ;  /* 0x00000000001b7919 */ /* 0x000e620000002100 */
[----:B------:R-:W-:Y:S01]  /*6cc90*/  LEA R2, P1, R24, UR6, 0x1 ;  /* 0x0000000618027c11 */ /* 0x000fe2000f8208ff */
[----:B------:R-:W-:Y:S01]  /*6cca0*/  ULDC UR6, c[0x0][0x248] ;  /* 0x0000920000067ab9 */ /* 0x000fe20000000800 */
[----:B------:R2:W-:Y:S01]  /*6ccb0*/  STSM.16.M88.4 [R28+0x100], R16 ;  /* 0x000100101c007844 */ /* 0x0005e20000000200 */
[----:B0----5:R-:W-:-:S02]  /*6ccc0*/  LOP3.LUT R20, R0, R29, RZ, 0xfc, !PT ;  /* 0x0000001d00147212 */ /* 0x021fc400078efcff */
[----:B--2---:R-:W-:Y:S01]  /*6ccd0*/  LEA.HI.X.SX32 R16, R24, UR7, 0x1, P1 ;  /* 0x0000000718107c11 */ /* 0x004fe200088f0eff */
[----:B------:R-:W-:-:S04]  /*6cce0*/  ULDC UR7, c[0x0][0x248] ;  /* 0x0000920000077ab9 */ /* 0x000fc80000000800 */
[----:B------:R0:W-:Y:S01]  /*6ccf0*/  STL [R1+0x1bb0], R16 ;  /* 0x001bb01001007387 */ /* 0x0001e20000100800 */
[----:B-1----:R-:W-:-:S03]  /*6cd00*/  LOP3.LUT R27, R27, 0x3f, RZ, 0xc0, !PT ;  /* 0x0000003f1b1b7812 */ /* 0x002fc600078ec0ff */
[----:B0-----:R-:W2:Y:S01]  /*6cd10*/  LDL.LU R16, [R1+0x10] ;  /* 0x0000100001107983 */ /* 0x001ea20000300800 */
[----:B------:R-:W-:Y:S01]  /*6cd20*/  LEA R3, R27, UR4, 0x4 ;  /* 0x000000041b037c11 */ /* 0x000fe2000f8e20ff */
[----:B------:R-:W-:Y:S01]  /*6cd30*/  ULDC UR4, c[0x0][0x248] ;  /* 0x0000920000047ab9 */ /* 0x000fe20000000800 */
[----:B------:R-:W-:Y:S01]  /*6cd40*/  BAR.SYNC.DEFER_BLOCKING 0x0 ;  /* 0x0000000000007b1d */ /* 0x000fe20000010000 */
[----:B------:R-:W-:-:S05]  /*6cd50*/  ISETP.LT.AND P1, PT, R20, UR9, !P0 ;  /* 0x0000000914007c0c */ /* 0x000fca000c721270 */
[----:B------:R-:W-:Y:S01]  /*6cd60*/  ULDC UR9, c[0x0][0x22c] ;  /* 0x00008b0000097ab9 */ /* 0x000fe20000000800 */
[----:B------:R-:W2:Y:S04]  /*6cd70*/  LDL.LU R17, [R1+0x14] ;  /* 0x0000140001117983 */ /* 0x000ea80000300800 */
[----:B------:R-:W2:Y:S04]  /*6cd80*/  LDL.LU R18, [R1+0x18] ;  /* 0x0000180001127983 */ /* 0x000ea80000300800 */
[----:B------:R-:W2:Y:S04]  /*6cd90*/  LDL.LU R19, [R1+0x1c] ;  /* 0x00001c0001137983 */ /* 0x000ea80000300800 */
[----:B------:R-:W0:Y:S04]  /*6cda0*/  LDS.128 R24, [R3] ;  /* 0x0000000003187984 */ /* 0x000e280000000c00 */
[----:B------:R-:W-:Y:S04]  /*6cdb0*/  STL.64 [R1+0x1bd0], R22 ;  /* 0x001bd01601007387 */ /* 0x000fe80000100a00 */
[----:B------:R1:W-:Y:S04]  /*6cdc0*/  STL [R1+0x1bc8], R20 ;  /* 0x001bc81401007387 */ /* 0x0003e80000100800 */
[----:B-1----:R-:W3:Y:S04]  /*6cdd0*/  LDL.LU R20, [R1] ;  /* 0x0000000001147983 */ /* 0x002ee80000300800 */
[----:B------:R-:W3:Y:S04]  /*6cde0*/  LDL.LU R21, [R1+0x4] ;  /* 0x0000040001157983 */ /* 0x000ee80000300800 */
[----:B------:R-:W3:Y:S04]  /*6cdf0*/  LDL.LU R22, [R1+0x8] ;  /* 0x0000080001167983 */ /* 0x000ee80000300800 */
[----:B------:R-:W3:Y:S04]  /*6ce00*/  LDL.LU R23, [R1+0xc] ;  /* 0x00000c0001177983 */ /* 0x000ee80000300800 */
[----:B0-----:R-:W-:Y:S04]  /*6ce10*/  STL.64 [R1+0x1a0], R24 ;  /* 0x0001a01801007387 */ /* 0x001fe80000100a00 */
[----:B------:R-:W-:Y:S04]  /*6ce20*/  STL.64 [R1+0x1a8], R26 ;  /* 0x0001a81a01007387 */ /* 0x000fe80000100a00 */
[----:B------:R-:W0:Y:S01]  /*6ce30*/  LDS.128 R24, [R3+0x400] ;  /* 0x0004000003187984 */ /* 0x000e220000000c00 */
[----:B------:R-:W-:Y:S06]  /*6ce40*/  BAR.SYNC.DEFER_BLOCKING 0x0 ;  /* 0x0000000000007b1d */ /* 0x000fec0000010000 */
[----:B0-----:R-:W-:Y:S04]  /*6ce50*/  STL.64 [R1+0x1b0], R24 ;  /* 0x0001b01801007387 */ /* 0x001fe80000100a00 */
[----:B------:R0:W-:Y:S04]  /*6ce60*/  STL.64 [R1+0x1b8], R26 ;  /* 0x0001b81a01007387 */ /* 0x0001e80000100a00 */
[----:B0-----:R-:W4:Y:S04]  /*6ce70*/  LDL.LU.64 R26, [R1+0x1c20] ;  /* 0x001c2000011a7983 */ /* 0x001f280000300a00 */
[----:B------:R-:W4:Y:S04]  /*6ce80*/  LDL.LU.64 R24, [R1+0x1c18] ;  /* 0x001c180001187983 */ /* 0x000f280000300a00 */
[----:B------:R-:W-:Y:S04]  /*6ce90*/  STSM.16.M88.4 [R28], R12 ;  /* 0x0000000c1c007844 */ /* 0x000fe80000000200 */
[----:B------:R-:W-:Y:S01]  /*6cea0*/  STSM.16.M88.4 [R28+0x100], R8 ;  /* 0x000100081c007844 */ /* 0x000fe20000000200 */
[----:B------:R-:W-:Y:S06]  /*6ceb0*/  BAR.SYNC.DEFER_BLOCKING 0x0 ;  /* 0x0000000000007b1d */ /* 0x000fec0000010000 */
[----:B------:R-:W0:Y:S04]  /*6cec0*/  LDS.128 R12, [R3] ;  /* 0x00000000030c7984 */ /* 0x000e280000000c00 */
[----:B------:R-:W1:Y:S01]  /*6ced0*/  LDS.128 R8, [R3+0x400] ;  /* 0x0004000003087984 */ /* 0x000e620000000c00 */
[----:B------:R-:W-:Y:S06]  /*6cee0*/  BAR.SYNC.DEFER_BLOCKING 0x0 ;  /* 0x0000000000007b1d */ /* 0x000fec0000010000 */
[----:B------:R-:W-:Y:S04]  /*6cef0*/  STSM.16.M88.4 [R28], R4 ;  /* 0x000000041c007844 */ /* 0x000fe80000000200 */
[----:B0-----:R-:W-:Y:S04]  /*6cf00*/  STL.64 [R1+0x1c0], R12 ;  /* 0x0001c00c01007387 */ /* 0x001fe80000100a00 */
[----:B------:R-:W-:Y:S04]  /*6cf10*/  STL.64 [R1+0x1c8], R14 ;  /* 0x0001c80e01007387 */ /* 0x000fe80000100a00 */
[----:B-1----:R-:W-:Y:S04]  /*6cf20*/  STL.64 [R1+0x1d0], R8 ;  /* 0x0001d00801007387 */ /* 0x002fe80000100a00 */
[----:B------:R-:W-:Y:S04]  /*6cf30*/  STL.64 [R1+0x1d8], R10 ;  /* 0x0001d80a01007387 */ /* 0x000fe80000100a00 */
[----:B----4-:R0:W-:Y:S01]  /*6cf40*/  STSM.16.M88.4 [R28+0x100], R24 ;  /* 0x000100181c007844 */ /* 0x0101e20000000200 */
[----:B------:R-:W-:Y:S06]  /*6cf50*/  BAR.SYNC.DEFER_BLOCKING 0x0 ;  /* 0x0000000000007b1d */ /* 0x000fec0000010000 */
[----:B0-----:R-:W4:Y:S04]  /*6cf60*/  LDL.LU R24, [R1+0x30] ;  /* 0x0000300001187983 */ /* 0x001f280000300800 */
[----:B------:R-:W4:Y:S04]  /*6cf70*/  LDL.LU R25, [R1+0x34] ;  /* 0x0000340001197983 */ /* 0x000f280000300800 */
[----:B------:R-:W4:Y:S04]  /*6cf80*/  LDL.LU R26, [R1+0x38] ;  /* 0x00003800011a7983 */ /* 0x000f280000300800 */
[----:B------:R-:W4:Y:S04]  /*6cf90*/  LDL.LU R27, [R1+0x3c] ;  /* 0x00003c00011b7983 */ /* 0x000f280000300800 */
[----:B------:R-:W0:Y:S04]  /*6cfa0*/  LDS.128 R8, [R3] ;  /* 0x0000000003087984 */ /* 0x000e280000000c00 */
[----:B------:R-:W1:Y:S01]  /*6cfb0*/  LDS.128 R4, [R3+0x400] ;  /* 0x0004000003047984 */ /* 0x000e620000000c00 */
[----:B------:R-:W-:Y:S06]  /*6cfc0*/  BAR.SYNC.DEFER_BLOCKING 0x0 ;  /* 0x0000000000007b1d */ /* 0x000fec0000010000 */
[----:B---3--:R-:W-:Y:S04]  /*6cfd0*/  STSM.16.M88.4 [R28], R20 ;  /* 0x000000141c007844 */ /* 0x008fe80000000200 */
[----:B--2---:R-:W-:Y:S01]  /*6cfe0*/  STSM.16.M88.4 [R28+0x100], R16 ;  /* 0x000100101c007844 */ /* 0x004fe20000000200 */
[----:B------:R-:W-:Y:S06]  /*6cff0*/  BAR.SYNC.DEFER_BLOCKING 0x0 ;  /* 0x0000000000007b1d */ /* 0x000fec0000010000 */
[----:B------:R-:W2:Y:S04]  /*6d000*/  LDS.128 R20, [R3] ;  /* 0x0000000003147984 */ /* 0x000ea80000000c00 */
[----:B------:R-:W3:Y:S01]  /*6d010*/  LDS.128 R16, [R3+0x400] ;  /* 0x0004000003107984 */ /* 0x000ee20000000c00 */
[----:B------:R-:W-:Y:S06]  /*6d020*/  BAR.SYNC.DEFER_BLOCKING 0x0 ;  /* 0x0000000000007b1d */ /* 0x000fec0000010000 */
[----:B----4-:R-:W-:Y:S04]  /*6d030*/  STL.64 [R1+0x1c10], R26 ;  /* 0x001c101a01007387 */ /* 0x010fe80000100a00 */
[----:B------:R4:W-:Y:S04]  /*6d040*/  STL.64 [R1+0x1c08], R24 ;  /* 0x001c081801007387 */ /* 0x0009e80000100a00 */
[----:B----4-:R-:W4:Y:S04]  /*6d050*/  LDL.LU R24, [R1+0x20] ;  /* 0x0000200001187983 */ /* 0x010f280000300800 */
[----:B------:R-:W4:Y:S04]  /*6d060*/  LDL.LU R25, [R1+0x24] ;  /* 0x0000240001197983 */ /* 0x000f280000300800 */
[----:B------:R-:W4:Y:S04]  /*6d070*/  LDL.LU R26, [R1+0x28] ;  /* 0x00002800011a7983 */ /* 0x000f280000300800 */
[----:B------:R-:W4:Y:S04]  /*6d080*/  LDL.LU R27, [R1+0x2c] ;  /* 0x00002c00011b7983 */ /* 0x000f280000300800 */
[----:B0-----:R0:W-:Y:S04]  /*6d090*/  STL.64 [R1+0x1e0], R8 ;  /* 0x0001e00801007387 */ /* 0x0011e80000100a00 */
[----:B------:R2:W-:Y:S04]  /*6d0a0*/  STL.64 [R1+0x1e8], R10 ;  /* 0x0001e80a01007387 */ /* 0x0005e80000100a00 */
[----:B-1----:R1:W-:Y:S04]  /*6d0b0*/  STL.64 [R1+0x1f0], R4 ;  /* 0x0001f00401007387 */ /* 0x0023e80000100a00 */
[----:B------:R3:W-:Y:S04]  /*6d0c0*/  STL.64 [R1+0x1f8], R6 ;  /* 0x0001f80601007387 */ /* 0x0007e80000100a00 */
[----:B0-----:R-:W4:Y:S04]  /*6d0d0*/  LDL.LU R8, [R1+0x50] ;  /* 0x0000500001087983 */ /* 0x001f280000300800 */
[----:B------:R-:W4:Y:S04]  /*6d0e0*/  LDL.LU R9, [R1+0x54] ;  /* 0x0000540001097983 */ /* 0x000f280000300800 */
[----:B--2---:R-:W2:Y:S04]  /*6d0f0*/  LDL.LU R10, [R1+0x58] ;  /* 0x00005800010a7983 */ /* 0x004ea80000300800 */
[----:B------:R-:W2:Y:S04]  /*6d100*/  LDL.LU R11, [R1+0x5c] ;  /* 0x00005c00010b7983 */ /* 0x000ea80000300800 */
[----:B-1----:R-:W2:Y:S04]  /*6d110*/  LDL.LU R4, [R1+0x40] ;  /* 0x0000400001047983 */ /* 0x002ea80000300800 */
[----:B------:R-:W2:Y:S04]  /*6d120*/  LDL.LU R5, [R1+0x44] ;  /* 0x0000440001057983 */ /* 0x000ea80000300800 */
[----:B---3--:R-:W2:Y:S04]  /*6d130*/  LDL.LU R6, [R1+0x48] ;  /* 0x0000480001067983 */ /* 0x008ea80000300800 */
[----:B------:R-:W2:Y:S04]  /*6d140*/  LDL.LU R7, [R1+0x4c] ;  /* 0x00004c0001077983 */ /* 0x000ea80000300800 */
[----:B------:R-:W3:Y:S04]  /*6d150*/  LDL.LU R12, [R1+0x70] ;  /* 0x00007000010c7983 */ /* 0x000ee80000300800 */
[----:B------:R0:W-:Y:S04]  /*6d160*/  STL.64 [R1], R20 ;  /* 0x0000001401007387 */ /* 0x0001e80000100a00 */
[----:B------:R1:W-:Y:S04]  /*6d170*/  STL.64 [R1+0x8], R22 ;  /* 0x0000081601007387 */ /* 0x0003e80000100a00 */
[----:B------:R1:W-:Y:S04]  /*6d180*/  STL.64 [R1+0x10], R16 ;  /* 0x0000101001007387 */ /* 0x0003e80000100a00 */
[----:B------:R1:W-:Y:S04]  /*6d190*/  STL.64 [R1+0x18], R18 ;  /* 0x0000181201007387 */ /* 0x0003e80000100a00 */
[----:B------:R-:W3:Y:S04]  /*6d1a0*/  LDL.LU R13, [R1+0x74] ;  /* 0x00007400010d7983 */ /* 0x000ee80000300800 */
[----:B------:R-:W3:Y:S04]  /*6d1b0*/  LDL.LU R14, [R1+0x78] ;  /* 0x00007800010e7983 */ /* 0x000ee80000300800 */
[----:B------:R-:W3:Y:S04]  /*6d1c0*/  LDL.LU R15, [R1+0x7c] ;  /* 0x00007c00010f7983 */ /* 0x000ee80000300800 */
[----:B0-----:R-:W3:Y:S04]  /*6d1d0*/  LDL.LU R20, [R1+0x80] ;  /* 0x0000800001147983 */ /* 0x001ee80000300800 */
[----:B------:R-:W3:Y:S04]  /*6d1e0*/  LDL.LU R21, [R1+0x84] ;  /* 0x0000840001157983 */ /* 0x000ee80000300800 */
[----:B-1----:R-:W3:Y:S04]  /*6d1f0*/  LDL.LU R22, [R1+0x88] ;  /* 0x0000880001167983 */ /* 0x002ee80000300800 */
[----:B------:R-:W3:Y:S04]  /*6d200*/  LDL.LU R23, [R1+0x8c] ;  /* 0x00008c0001177983 */ /* 0x000ee80000300800 */
[----:B------:R-:W3:Y:S04]  /*6d210*/  LDL.LU R16, [R1+0x90] ;  /* 0x0000900001107983 */ /* 0x000ee80000300800 */
[----:B------:R-:W3:Y:S04]  /*6d220*/  LDL.LU R17, [R1+0x94] ;  /* 0x0000940001117983 */ /* 0x000ee80000300800 */
[----:B------:R-:W3:Y:S04]  /*6d230*/  LDL.LU R18, [R1+0x98] ;  /* 0x0000980001127983 */ /* 0x000ee80000300800 */
[----:B------:R-:W3:Y:S04]  /*6d240*/  LDL.LU R19, [R1+0x9c] ;  /* 0x00009c0001137983 */ /* 0x000ee80000300800 */
[----:B----4-:R0:W-:Y:S04]  /*6d250*/  STSM.16.M88.4 [R28], R24 ;  /* 0x000000181c007844 */ /* 0x0101e80000000200 */
[----:B0-----:R-:W4:Y:S04]  /*6d260*/  LDL.LU.64 R26, [R1+0x1c10] ;  /* 0x001c1000011a7983 */ /* 0x001f280000300a00 */
[----:B------:R-:W4:Y:S04]  /*6d270*/  LDL.LU.64 R24, [R1+0x1c08] ;  /* 0x001c080001187983 */ /* 0x000f280000300a00 */
[----:B----4-:R-:W-:Y:S01]  /*6d280*/  STSM.16.M88.4 [R28+0x100], R24 ;  /* 0x000100181c007844 */ /* 0x010fe20000000200 */
[----:B------:R-:W-:Y:S06]  /*6d290*/  BAR.SYNC.DEFER_BLOCKING 0x0 ;  /* 0x0000000000007b1d */ /* 0x000fec0000010000 */
[----:B------:R-:W0:Y:S04]  /*6d2a0*/  LDS.128 R24, [R3] ;  /* 0x0000000003187984 */ /* 0x000e280000000c00 */
[----:B0-----:R-:W-:Y:S04]  /*6d2b0*/  STL.64 [R1+0x20], R24 ;  /* 0x0000201801007387 */ /* 0x001fe80000100a00 */
[----:B------:R-:W-:Y:S04]  /*6d2c0*/  STL.64 [R1+0x28], R26 ;  /* 0x0000281a01007387 */ /* 0x000fe80000100a00 */
[----:B------:R-:W0:Y:S01]  /*6d2d0*/  LDS.128 R24, [R3+0x400] ;  /* 0x0004000003187984 */ /* 0x000e220000000c00 */
[----:B------:R-:W-:Y:S06]  /*6d2e0*/  BAR.SYNC.DEFER_BLOCKING 0x0 ;  /* 0x0000000000007b1d */ /* 0x000fec0000010000 */
[----:B0-----:R0:W-:Y:S04]  /*6d2f0*/  STL [R1+0x1b7c], R24 ;  /* 0x001b7c1801007387 */ /* 0x0011e80000100800 */
[----:B------:R1:W-:Y:S04]  /*6d300*/  STL [R1+0x1b78], R25 ;  /* 0x001b781901007387 */ /* 0x0003e80000100800 */
[----:B------:R4:W-:Y:S04]  /*6d310*/  STL [R1+0x1b74], R26 ;  /* 0x001b741a01007387 */ /* 0x0009e80000100800 */
[----:B------:R2:W-:Y:S04]  /*6d320*/  STL [R1+0x1b70], R27 ;  /* 0x001b701b01007387 */ /* 0x0005e80000100800 */
[----:B0-----:R-:W3:Y:S04]  /*6d330*/  LDL.LU R24, [R1+0x60] ;  /* 0x0000600001187983 */ /* 0x001ee80000300800 */
[----:B-1----:R-:W3:Y:S04]  /*6d340*/  LDL.LU R25, [R1+0x64] ;  /* 0x0000640001197983 */ /* 0x002ee80000300800 */
[----:B----4-:R-:W3:Y:S04]  /*6d350*/  LDL.LU R26, [R1+0x68] ;  /* 0x00006800011a7983 */ /* 0x010ee80000300800 */
[----:B--2---:R-:W3:Y:S04]  /*6d360*/  LDL.LU R27, [R1+0x6c] ;  /* 0x00006c00011b7983 */ /* 0x004ee80000300800 */
[----:B------:R-:W-:Y:S04]  /*6d370*/  STSM.16.M88.4 [R28], R4 ;  /* 0x000000041c007844 */ /* 0x000fe80000000200 */
[----:B------:R-:W-:Y:S01]  /*6d380*/  STSM.16.M88.4 [R28+0x100], R8 ;  /* 0x000100081c007844 */ /* 0x000fe20000000200 */
[----:B------:R-:W-:Y:S06]  /*6d390*/  BAR.SYNC.DEFER_BLOCKING 0x0 ;  /* 0x0000000000007b1d */ /* 0x000fec0000010000 */
[----:B------:R-:W0:Y:S04]  /*6d3a0*/  LDS.128 R4, [R3] ;  /* 0x0000000003047984 */ /* 0x000e280000000c00 */
[----:B------:R-:W1:Y:S01]  /*6d3b0*/  LDS.128 R8, [R3+0x400] ;  /* 0x0004000003087984 */ /* 0x000e620000000c00 */
[----:B------:R-:W-:Y:S06]  /*6d3c0*/  BAR.SYNC.DEFER_BLOCKING 0x0 ;  /* 0x0000000000007b1d */ /* 0x000fec0000010000 */
[----:B0-----:R-:W-:Y:S04]  /*6d3d0*/  STL [R1+0x1b88], R4 ;  /* 0x001b880401007387 */ /* 0x001fe80000100800 */
[----:B------:R-:W-:Y:S04]  /*6d3e0*/  STL [R1+0x1b84], R5 ;  /* 0x001b840501007387 */ /* 0x000fe80000100800 */
[----:B------:R-:W-:Y:S04]  /*6d3f0*/  STL [R1+0x1b80], R6 ;  /* 0x001b800601007387 */ /* 0x000fe80000100800 */
[----:B------:R-:W-:Y:S04]  /*6d400*/  STL [R1+0x1b6c], R7 ;  /* 0x001b6c0701007387 */ /* 0x000fe80000100800 */
[----:B-1----:R-:W-:Y:S04]  /*6d410*/  STL.64 [R1+0x1b98], R10 ;  /* 0x001b980a01007387 */ /* 0x002fe80000100a00 */
[----:B------:R-:W-:Y:S04]  /*6d420*/  STL.64 [R1+0x1b90], R8 ;  /* 0x001b900801007387 */ /* 0x000fe80000100a00 */
[----:B---3--:R-:W-:Y:S04]  /*6d430*/  STSM.16.M88.4 [R28], R24 ;  /* 0x000000181c007844 */ /* 0x008fe80000000200 */
[----:B------:R-:W-:Y:S01]  /*6d440*/  STSM.16.M88.4 [R28+0x100], R12 ;  /* 0x0001000c1c007844 */ /* 0x000fe20000000200 */
[----:B------:R-:W-:Y:S06]  /*6d450*/  BAR.SYNC.DEFER_BLOCKING 0x0 ;  /* 0x0000000000007b1d */ /* 0x000fec0000010000 */
[----:B------:R-:W0:Y:S04]  /*6d460*/  LDS.128 R8, [R3] ;  /* 0x0000000003087984 */ /* 0x000e280000000c00 */
[----:B------:R-:W1:Y:S01]  /*6d470*/  LDS.128 R4, [R3+0x400] ;  /* 0x0004000003047984 */ /* 0x000e620000000c00 */
[----:B------:R-:W-:Y:S06]  /*6d480*/  BAR.SYNC.DEFER_BLOCKING 0x0 ;  /* 0x0000000000007b1d */ /* 0x000fec0000010000 */
[----:B0-----:R0:W-:Y:S04]  /*6d490*/  STL.64 [R1+0x40], R8 ;  /* 0x0000400801007387 */ /* 0x0011e80000100a00 */
[----:B------:R2:W-:Y:S04]  /*6d4a0*/  STL.64 [R1+0x48], R10 ;  /* 0x0000480a01007387 */ /* 0x0005e80000100a00 */
[----:B-1----:R-:W-:Y:S04]  /*6d4b0*/  STL.64 [R1+0x60], R4 ;  /* 0x0000600401007387 */ /* 0x002fe80000100a00 */
[----:B------:R-:W-:Y:S04]  /*6d4c0*/  STL.64 [R1+0x68], R6 ;  /* 0x0000680601007387 */ /* 0x000fe80000100a00 */
[----:B0-----:R-:W3:Y:S04]  /*6d4d0*/  LDL.LU R8, [R1+0xf0] ;  /* 0x0000f00001087983 */ /* 0x001ee80000300800 */
[----:B------:R-:W3:Y:S04]  /*6d4e0*/  LDL.LU R9, [R1+0xf4] ;  /* 0x0000f40001097983 */ /* 0x000ee80000300800 */
[----:B--2---:R-:W2:Y:S04]  /*6d4f0*/  LDL.LU R10, [R1+0xf8] ;  /* 0x0000f800010a7983 */ /* 0x004ea80000300800 */
[----:B------:R-:W2:Y:S04]  /*6d500*/  LDL.LU R11, [R1+0xfc] ;  /* 0x0000fc00010b7983 */ /* 0x000ea80000300800 */
[----:B------:R-:W-:Y:S04]  /*6d510*/  STSM.16.M88.4 [R28], R20 ;  /* 0x000000141c007844 */ /* 0x000fe80000000200 */
[----:B------:R0:W-:Y:S04]  /*6d520*/  STSM.16.M88.4 [R28+0x100], R16 ;  /* 0x000100101c007844 */ /* 0x0001e80000000200 */
[----:B0-----:R-:W4:Y:S04]  /*6d530*/  LDL.LU R16, [R1+0xb0] ;  /* 0x0000b00001107983 */ /* 0x001f280000300800 */
[----:B------:R-:W4:Y:S04]  /*6d540*/  LDL.LU R17, [R1+0xb4] ;  /* 0x0000b40001117983 */ /* 0x000f280000300800 */
[----:B------:R-:W4:Y:S04]  /*6d550*/  LDL.LU R18, [R1+0xb8] ;  /* 0x0000b80001127983 */ /* 0x000f280000300800 */
[----:B------:R-:W4:Y:S04]  /*6d560*/  LDL.LU R19, [R1+0xbc] ;  /* 0x0000bc0001137983 */ /* 0x000f280000300800 */
[----:B------:R-:W4:Y:S04]  /*6d570*/  LDL.LU R24, [R1+0xa0] ;  /* 0x0000a00001187983 */ /* 0x000f280000300800 */
[----:B------:R-:W4:Y:S04]  /*6d580*/  LDL.LU R25, [R1+0xa4] ;  /* 0x0000a40001197983 */ /* 0x000f280000300800 */
[----:B------:R-:W4:Y:S04]  /*6d590*/  LDL.LU R26, [R1+0xa8] ;  /* 0x0000a800011a7983 */ /* 0x000f280000300800 */
[----:B------:R-:W4:Y:S01]  /*6d5a0*/  LDL.LU R27, [R1+0xac] ;  /* 0x0000ac00011b7983 */ /* 0x000f220000300800 */
[----:B------:R-:W-:Y:S06]  /*6d5b0*/  BAR.SYNC.DEFER_BLOCKING 0x0 ;  /* 0x0000000000007b1d */ /* 0x000fec0000010000 */
        /* <DEDUP_REMOVED lines=13> */
[----:B--2---:R-:W-:Y:S04]  /*6d690*/  STL.64 [R1+0x1bf8], R8 ;  /* 0x001bf80801007387 */ /* 0x004fe80000100a00 */
[----:B------:R-:W0:Y:S04]  /*6d6a0*/  LDS.128 R8, [R3] ;  /* 0x0000000003087984 */ /* 0x000e280000000c00 */
        /* <DEDUP_REMOVED lines=12> */
[----:B0-----:R-:W-:Y:S04]  /*6d770*/  STL.64 [R1+0x200], R8 ;  /* 0x0002000801007387 */ /* 0x001fe80000100a00 */
[----:B------:R-:W-:Y:S04]  /*6d780*/  STL.64 [R1+0x208], R10 ;  /* 0x0002080a01007387 */ /* 0x000fe80000100a00 */
[----:B------:R-:W0:Y:S01]  /*6d790*/  LDS.128 R8, [R3+0x400] ;  /* 0x0004000003087984 */ /* 0x000e220000000c00 */
[----:B------:R-:W-:Y:S06]  /*6d7a0*/  BAR.SYNC.DEFER_BLOCKING 0x0 ;  /* 0x0000000000007b1d */ /* 0x000fec0000010000 */
[----:B----4-:R-:W-:Y:S04]  /*6d7b0*/  STSM.16.M88.4 [R28], R24 ;  /* 0x000000181c007844 */ /* 0x010fe80000000200 */
[----:B------:R1:W-:Y:S04]  /*6d7c0*/  STSM.16.M88.4 [R28+0x100], R16 ;  /* 0x000100101c007844 */ /* 0x0003e80000000200 */
[----:B0-----:R-:W-:Y:S04]  /*6d7d0*/  STL.64 [R1+0x210], R8 ;  /* 0x0002100801007387 */ /* 0x001fe80000100a00 */
[----:B------:R-:W-:Y:S01]  /*6d7e0*/  STL.64 [R1+0x218], R10 ;  /* 0x0002180a01007387 */ /* 0x000fe20000100a00 */
[----:B------:R-:W-:Y:S06]  /*6d7f0*/  BAR.SYNC.DEFER_BLOCKING 0x0 ;  /* 0x0000000000007b1d */ /* 0x000fec0000010000 */
[----:B-1----:R-:W4:Y:S04]  /*6d800*/  LDL.LU R16, [R1+0x130] ;  /* 0x0001300001107983 */ /* 0x002f280000300800 */
[----:B------:R-:W4:Y:S04]  /*6d810*/  LDL.LU R17, [R1+0x134] ;  /* 0x0001340001117983 */ /* 0x000f280000300800 */
[----:B------:R-:W4:Y:S04]  /*6d820*/  LDL.LU R18, [R1+0x138] ;  /* 0x0001380001127983 */ /* 0x000f280000300800 */
[----:B------:R-:W4:Y:S04]  /*6d830*/  LDL.LU R19, [R1+0x13c] ;  /* 0x00013c0001137983 */ /* 0x000f280000300800 */
[----:B------:R-:W0:Y:S04]  /*6d840*/  LDS.128 R8, [R3] ;  /* 0x0000000003087984 */ /* 0x000e280000000c00 */
[----:B------:R-:W4:Y:S04]  /*6d850*/  LDL.LU R24, [R1+0x120] ;  /* 0x0001200001187983 */ /* 0x000f280000300800 */
[----:B------:R-:W4:Y:S04]  /*6d860*/  LDL.LU R25, [R1+0x124] ;  /* 0x0001240001197983 */ /* 0x000f280000300800 */
[----:B------:R-:W4:Y:S04]  /*6d870*/  LDL.LU R26, [R1+0x128] ;  /* 0x00012800011a7983 */ /* 0x000f280000300800 */
[----:B------:R-:W4:Y:S04]  /*6d880*/  LDL.LU R27, [R1+0x12c] ;  /* 0x00012c00011b7983 */ /* 0x000f280000300800 */
[----:B0-----:R-:W-:Y:S04]  /*6d890*/  STL.64 [R1+0xa0], R8 ;  /* 0x0000a00801007387 */ /* 0x001fe80000100a00 */
[----:B------:R-:W-:Y:S04]  /*6d8a0*/  STL.64 [R1+0xa8], R10 ;  /* 0x0000a80a01007387 */ /* 0x000fe80000100a00 */
[----:B------:R-:W0:Y:S04]  /*6d8b0*/  LDS.128 R8, [R3+0x400] ;  /* 0x0004000003087984 */ /* 0x000e280000000c00 */
[----:B0-----:R-:W-:Y:S04]  /*6d8c0*/  STL.64 [R1+0xb0], R8 ;  /* 0x0000b00801007387 */ /* 0x001fe80000100a00 */
[----:B------:R0:W-:Y:S04]  /*6d8d0*/  STL.64 [R1+0xb8], R10 ;  /* 0x0000b80a01007387 */ /* 0x0001e80000100a00 */
[----:B0-----:R-:W2:Y:S04]  /*6d8e0*/  LDL.LU.64 R10, [R1+0x1c00] ;  /* 0x001c0000010a7983 */ /* 0x001ea80000300a00 */
[----:B------:R-:W2:Y:S01]  /*6d8f0*/  LDL.LU.64 R8, [R1+0x1bf8] ;  /* 0x001bf80001087983 */ /* 0x000ea20000300a00 */
[----:B------:R-:W-:Y:S06]  /*6d900*/  BAR.SYNC.DEFER_BLOCKING 0x0 ;  /* 0x0000000000007b1d */ /* 0x000fec0000010000 */
[----:B--2---:R0:W-:Y:S04]  /*6d910*/  STSM.16.M88.4 [R28], R8 ;  /* 0x000000081c007844 */ /* 0x0041e80000000200 */
[----:B0-----:R-:W2:Y:S04]  /*6d920*/  LDL.LU.64 R10, [R1+0x1bf0] ;  /* 0x001bf000010a7983 */ /* 0x001ea80000300a00 */
[----:B------:R-:W2:Y:S04]  /*6d930*/  LDL.LU.64 R8, [R1+0x1be8] ;  /* 0x001be80001087983 */ /* 0x000ea80000300a00 */
[----:B--2---:R-:W-:Y:S01]  /*6d940*/  STSM.16.M88.4 [R28+0x100], R8 ;  /* 0x000100081c007844 */ /* 0x004fe20000000200 */
[----:B------:R-:W-:Y:S06]  /*6d950*/  BAR.SYNC.DEFER_BLOCKING 0x0 ;  /* 0x0000000000007b1d */ /* 0x000fec0000010000 */
[----:B------:R-:W0:Y:S04]  /*6d960*/  LDS.128 R8, [R3] ;  /* 0x0000000003087984 */ /* 0x000e280000000c00 */
[----:B0-----:R-:W-:Y:S04]  /*6d970*/  STL.64 [R1+0xc0], R8 ;  /* 0x0000c00801007387 */ /* 0x001fe80000100a00 */
[----:B------:R-:W-:Y:S04]  /*6d980*/  STL.64 [R1+0xc8], R10 ;  /* 0x0000c80a01007387 */ /* 0x000fe80000100a00 */
[----:B------:R-:W0:Y:S01]  /*6d990*/  LDS.128 R8, [R3+0x400] ;  /* 0x0004000003087984 */ /* 0x000e220000000c00 */
[----:B------:R-:W-:Y:S06]  /*6d9a0*/  BAR.SYNC.DEFER_BLOCKING 0x0 ;  /* 0x0000000000007b1d */ /* 0x000fec0000010000 */
[----:B0-----:R-:W-:Y:S04]  /*6d9b0*/  STL.64 [R1+0xd0], R8 ;  /* 0x0000d00801007387 */ /* 0x001fe80000100a00 */
[----:B------:R0:W-:Y:S04]  /*6d9c0*/  STL.64 [R1+0xd8], R10 ;  /* 0x0000d80a01007387 */ /* 0x0001e80000100a00 */
[----:B0-----:R-:W2:Y:S04]  /*6d9d0*/  LDL.LU.64 R10, [R1+0x1be0] ;  /* 0x001be000010a7983 */ /* 0x001ea80000300a00 */
[----:B------:R-:W2:Y:S04]  /*6d9e0*/  LDL.LU.64 R8, [R1+0x1bd8] ;  /* 0x001bd80001087983 */ /* 0x000ea80000300a00 */
[----:B------:R0:W-:Y:S04]  /*6d9f0*/  STSM.16.M88.4 [R28], R20 ;  /* 0x000000141c007844 */ /* 0x0001e80000000200 */
[----:B0-----:R-:W4:Y:S04]  /*6da00*/  LDL.LU.64 R22, [R1+0x1bd0] ;  /* 0x001bd00001167983 */ /* 0x001f280000300a00 */
[----:B------:R-:W4:Y:S04]  /*6da10*/  LDL.LU R20, [R1+0x1bc8] ;  /* 0x001bc80001147983 */ /* 0x000f280000300800 */
[----:B--2---:R-:W-:Y:S01]  /*6da20*/  STSM.16.M88.4 [R28+0x100], R8 ;  /* 0x000100081c007844 */ /* 0x004fe20000000200 */
[----:B------:R-:W-:Y:S06]  /*6da30*/  BAR.SYNC.DEFER_BLOCKING 0x0 ;  /* 0x0000000000007b1d */ /* 0x000fec0000010000 */
[----:B------:R-:W0:Y:S04]  /*6da40*/  LDS.128 R8, [R3] ;  /* 0x0000000003087984 */ /* 0x000e280000000c00 */
[----:B0-----:R-:W-:Y:S04]  /*6da50*/  STL.64 [R1+0xe0], R8 ;  /* 0x0000e00801007387 */ /* 0x001fe80000100a00 */
[----:B------:R-:W-:Y:S04]  /*6da60*/  STL.64 [R1+0xe8], R10 ;  /* 0x0000e80a01007387 */ /* 0x000fe80000100a00 */
[----:B------:R-:W0:Y:S01]  /*6da70*/  LDS.128 R8, [R3+0x400] ;  /* 0x0004000003087984 */ /* 0x000e220000000c00 */
[----:B------:R-:W-:Y:S06]  /*6da80*/  BAR.SYNC.DEFER_BLOCKING 0x0 ;  /* 0x0000000000007b1d */ /* 0x000fec0000010000 */
[----:B---3--:R-:W-:Y:S04]  /*6da90*/  STSM.16.M88.4 [R28], R4 ;  /* 0x000000041c007844 */ /* 0x008fe80000000200 */
[----:B------:R1:W-:Y:S04]  /*6daa0*/  STSM.16.M88.4 [R28+0x100], R12 ;  /* 0x0001000c1c007844 */ /* 0x0003e80000000200 */
[----:B0-----:R-:W-:Y:S04]  /*6dab0*/  STL.64 [R1+0xf0], R8 ;  /* 0x0000f00801007387 */ /* 0x001fe80000100a00 */
[----:B------:R-:W-:Y:S01]  /*6dac0*/  STL.64 [R1+0xf8], R10 ;  /* 0x0000f80a01007387 */ /* 0x000fe20000100a00 */
[----:B------:R-:W-:Y:S06]  /*6dad0*/  BAR.SYNC.DEFER_BLOCKING 0x0 ;  /* 0x0000000000007b1d */ /* 0x000fec0000010000 */
[----:B-1----:R-:W2:Y:S04]  /*6dae0*/  LDL.LU R12, [R1+0x150] ;  /* 0x00015000010c7983 */ /* 0x002ea80000300800 */
[----:B------:R-:W2:Y:S04]  /*6daf0*/  LDL.LU R13, [R1+0x154] ;  /* 0x00015400010d7983 */ /* 0x000ea80000300800 */
[----:B------:R-:W2:Y:S04]  /*6db00*/  LDL.LU R14, [R1+0x158] ;  /* 0x00015800010e7983 */ /* 0x000ea80000300800 */
[----:B------:R-:W2:Y:S04]  /*6db10*/  LDL.LU R15, [R1+0x15c] ;  /* 0x00015c00010f7983 */ /* 0x000ea80000300800 */
[----:B------:R-:W0:Y:S04]  /*6db20*/  LDS.128 R8, [R3] ;  /* 0x0000000003087984 */ /* 0x000e280000000c00 */
        /* <DEDUP_REMOVED lines=9> */
[----:B------:R-:W-:Y:S04]  /*6dbc0*/  STSM.16.M88.4 [R28+0x100], R16 ;  /* 0x000100101c007844 */ /* 0x000fe80000000200 */
[----:B0-----:R0:W-:Y:S04]  /*6dbd0*/  STL.64 [R1+0x100], R8 ;  /* 0x0001000801007387 */ /* 0x0011e80000100a00 */
[----:B------:R1:W-:Y:S04]  /*6dbe0*/  STL.64 [R1+0x108], R10 ;  /* 0x0001080a01007387 */ /* 0x0003e80000100a00 */
[----:B0-----:R-:W4:Y:S04]  /*6dbf0*/  LDL.LU R8, [R1+0x180] ;  /* 0x0001800001087983 */ /* 0x001f280000300800 */
[----:B------:R-:W4:Y:S04]  /*6dc00*/  LDL.LU R9, [R1+0x184] ;  /* 0x0001840001097983 */ /* 0x000f280000300800 */
[----:B-1----:R-:W2:Y:S04]  /*6dc10*/  LDL.LU R10, [R1+0x188] ;  /* 0x00018800010a7983 */ /* 0x002ea80000300800 */
[----:B------:R-:W2:Y:S04]  /*6dc20*/  LDL.LU R11, [R1+0x18c] ;  /* 0x00018c00010b7983 */ /* 0x000ea80000300800 */
[----:B------:R-:W3:Y:S04]  /*6dc30*/  LDL.LU R16, [R1+0x160] ;  /* 0x0001600001107983 */ /* 0x000ee80000300800 */
[----:B------:R-:W3:Y:S04]  /*6dc40*/  LDL.LU R17, [R1+0x164] ;  /* 0x0001640001117983 */ /* 0x000ee80000300800 */
[----:B------:R-:W4:Y:S04]  /*6dc50*/  LDL.LU R18, [R1+0x168] ;  /* 0x0001680001127983 */ /* 0x000f280000300800 */
[----:B------:R-:W4:Y:S01]  /*6dc60*/  LDL.LU R19, [R1+0x16c] ;  /* 0x00016c0001137983 */ /* 0x000f220000300800 */
[----:B------:R-:W-:Y:S06]  /*6dc70*/  BAR.SYNC.DEFER_BLOCKING 0x0 ;  /* 0x0000000000007b1d */ /* 0x000fec0000010000 */
[----:B----4-:R-:W-:Y:S04]  /*6dc80*/  STL.64 [R1+0x1bc0], R18 ;  /* 0x001bc01201007387 */ /* 0x010fe80000100a00 */
[----:B---3--:R-:W-:Y:S04]  /*6dc90*/  STL.64 [R1+0x1bb8], R16 ;  /* 0x001bb81001007387 */ /* 0x008fe80000100a00 */
[----:B------:R-:W0:Y:S04]  /*6dca0*/  LDS.128 R16, [R3] ;  /* 0x0000000003107984 */ /* 0x000e280000000c00 */
[----:B--2---:R-:W-:Y:S04]  /*6dcb0*/  STL.64 [R1+0x1ba8], R10 ;  /* 0x001ba80a01007387 */ /* 0x004fe80000100a00 */
[----:B------:R1:W-:Y:S04]  /*6dcc0*/  STL.64 [R1+0x1ba0], R8 ;  /* 0x001ba00801007387 */ /* 0x0003e80000100a00 */
[----:B-1----:R-:W2:Y:S04]  /*6dcd0*/  LDL.LU R8, [R1+0x170] ;  /* 0x0001700001087983 */ /* 0x002ea80000300800 */
[----:B------:R-:W2:Y:S04]  /*6dce0*/  LDL.LU R9, [R1+0x174] ;  /* 0x0001740001097983 */ /* 0x000ea80000300800 */
[----:B------:R-:W2:Y:S04]  /*6dcf0*/  LDL.LU R10, [R1+0x178] ;  /* 0x00017800010a7983 */ /* 0x000ea80000300800 */
[----:B------:R-:W2:Y:S04]  /*6dd00*/  LDL.LU R11, [R1+0x17c] ;  /* 0x00017c00010b7983 */ /* 0x000ea80000300800 */
        /* <DEDUP_REMOVED lines=8> */
[----:B------:R1:W-:Y:S04]  /*6dd90*/  STSM.16.M88.4 [R28], R4 ;  /* 0x000000041c007844 */ /* 0x0003e80000000200 */
[----:B------:R-:W-:Y:S04]  /*6dda0*/  STSM.16.M88.4 [R28+0x100], R12 ;  /* 0x0001000c1c007844 */ /* 0x000fe80000000200 */
[----:B0-----:R-:W-:Y:S04]  /*6ddb0*/  STL.64 [R1+0x130], R16 ;  /* 0x0001301001007387 */ /* 0x001fe80000100a00 */
[----:B------:R-:W-:Y:S01]  /*6ddc0*/  STL.64 [R1+0x138], R18 ;  /* 0x0001381201007387 */ /* 0x000fe20000100a00 */
[----:B------:R-:W-:Y:S06]  /*6ddd0*/  BAR.SYNC.DEFER_BLOCKING 0x0 ;  /* 0x0000000000007b1d */ /* 0x000fec0000010000 */
[----:B-1----:R-:W4:Y:S04]  /*6dde0*/  LDL.LU R4, [R1+0x1a0] ;  /* 0x0001a00001047983 */ /* 0x002f280000300800 */
[----:B------:R-:W4:Y:S04]  /*6ddf0*/  LDL.LU R7, [R1+0x1a4] ;  /* 0x0001a40001077983 */ /* 0x000f280000300800 */
[----:B------:R-:W0:Y:S04]  /*6de00*/  LDS.128 R16, [R3] ;  /* 0x0000000003107984 */ /* 0x000e280000000c00 */
        /* <DEDUP_REMOVED lines=9> */
[----:B------:R-:W-:Y:S01]  /*6dea0*/  STSM.16.M88.4 [R28+0x100], R8 ;  /* 0x000100081c007844 */ /* 0x000fe20000000200 */
[----:B------:R-:W-:Y:S06]  /*6deb0*/  BAR.SYNC.DEFER_BLOCKING 0x0 ;  /* 0x0000000000007b1d */ /* 0x000fec0000010000 */
[----:B0-----:R-:W2:Y:S04]  /*6dec0*/  LDL.LU R16, [R1+0x1bb0] ;  /* 0x001bb00001107983 */ /* 0x001ea80000300800 */
[----:B------:R-:W0:Y:S04]  /*6ded0*/  LDS.128 R8, [R3] ;  /* 0x0000000003087984 */ /* 0x000e280000000c00 */
[----:B0-----:R-:W-:Y:S04]  /*6dee0*/  STL.64 [R1+0x70], R8 ;  /* 0x0000700801007387 */ /* 0x001fe80000100a00 */
[----:B------:R-:W-:Y:S04]  /*6def0*/  STL.64 [R1+0x78], R10 ;  /* 0x0000780a01007387 */ /* 0x000fe80000100a00 */
[----:B------:R-:W0:Y:S04]  /*6df00*/  LDS.128 R8, [R3+0x400] ;  /* 0x0004000003087984 */ /* 0x000e280000000c00 */
[----:B0-----:R-:W-:Y:S04]  /*6df10*/  STL.64 [R1+0x50], R8 ;  /* 0x0000500801007387 */ /* 0x001fe80000100a00 */
[----:B------:R0:W-:Y:S04]  /*6df20*/  STL.64 [R1+0x58], R10 ;  /* 0x0000580a01007387 */ /* 0x0001e80000100a00 */
[----:B0-----:R-:W3:Y:S04]  /*6df30*/  LDL.LU.64 R10, [R1+0x1ba8] ;  /* 0x001ba800010a7983 */ /* 0x001ee80000300a00 */
[----:B------:R-:W3:Y:S01]  /*6df40*/  LDL.LU.64 R8, [R1+0x1ba0] ;  /* 0x001ba00001087983 */ /* 0x000ee20000300a00 */
[----:B------:R-:W-:Y:S06]  /*6df50*/  BAR.SYNC.DEFER_BLOCKING 0x0 ;  /* 0x0000000000007b1d */ /* 0x000fec0000010000 */
[----:B------:R-:W-:Y:S01]  /*6df60*/  STL [R1+0x1b58], R3 ;  /* 0x001b580301007387 */ /* 0x000fe20000100800 */
[----:B------:R-:W-:Y:S01]  /*6df70*/  LOP3.LUT R12, R0, 0x2, R29, 0xfe, !PT ;  /* 0x00000002000c7812 */ /* 0x000fe200078efe1d */
[----:B------:R-:W-:Y:S01]  /*6df80*/  IMAD R15, R20, UR4, RZ ;  /* 0x00000004140f7c24 */ /* 0x000fe2000f8e02ff */
[----:B------:R-:W-:-:S02]  /*6df90*/  ULDC UR4, c[0x0][0x248] ;  /* 0x0000920000047ab9 */ /* 0x000fc40000000800 */
[C---:B------:R-:W-:Y:S01]  /*6dfa0*/  ISETP.LT.AND P4, PT, R12.reuse, UR5, !P0 ;  /* 0x000000050c007c0c */ /* 0x040fe2000c781270 */
[----:B------:R-:W-:Y:S01]  /*6dfb0*/  IMAD R13, R12, UR4, RZ ;  /* 0x000000040c0d7c24 */ /* 0x000fe2000f8e02ff */
[-C--:B------:R-:W-:Y:S01]  /*6dfc0*/  LEA R14, P2, R15, R2.reuse, 0x1 ;  /* 0x000000020f0e7211 */ /* 0x080fe200078408ff */
[----:B------:R-:W-:Y:S01]  /*6dfd0*/  ULDC UR4, c[0x0][0x248] ;  /* 0x0000920000047ab9 */ /* 0x000fe20000000800 */
[----:B------:R-:W-:Y:S02]  /*6dfe0*/  ULDC UR5, c[0x0][0x248] ;  /* 0x0000920000057ab9 */ /* 0x000fe40000000800 */
[----:B------:R-:W-:Y:S01]  /*6dff0*/  LEA R12, P3, R13, R2, 0x1 ;  /* 0x000000020d0c7211 */ /* 0x000fe200078608ff */
[----:B---3--:R0:W-:Y:S04]  /*6e000*/  STSM.16.M88.4 [R28], R8 ;  /* 0x000000081c007844 */ /* 0x0081e80000000200 */
[----:B------:R1:W-:Y:S04]  /*6e010*/  STSM.16.M88.4 [R28+0x100], R24 ;  /* 0x000100181c007844 */ /* 0x0003e80000000200 */
[----:B0-----:R-:W3:Y:S04]  /*6e020*/  LDL.LU.64 R10, [R1+0x1b98] ;  /* 0x001b9800010a7983 */ /* 0x001ee80000300a00 */
[----:B------:R-:W3:Y:S04]  /*6e030*/  LDL.LU.64 R8, [R1+0x1b90] ;  /* 0x001b900001087983 */ /* 0x000ee80000300a00 */
[----:B------:R-:W3:Y:S04]  /*6e040*/  LDL.LU R6, [R1+0x1a8] ;  /* 0x0001a80001067983 */ /* 0x000ee80000300800 */
[----:B------:R-:W3:Y:S04]  /*6e050*/  LDL.LU R5, [R1+0x1ac] ;  /* 0x0001ac0001057983 */ /* 0x000ee80000300800 */
[----:B-1----:R-:W3:Y:S04]  /*6e060*/  LDL.LU R27, [R1+0x1b0] ;  /* 0x0001b000011b7983 */ /* 0x002ee80000300800 */
[----:B------:R-:W3:Y:S04]  /*6e070*/  LDL.LU R26, [R1+0x1b4] ;  /* 0x0001b400011a7983 */ /* 0x000ee80000300800 */
[----:B------:R-:W3:Y:S04]  /*6e080*/  LDL.LU R25, [R1+0x1b8] ;  /* 0x0001b80001197983 */ /* 0x000ee80000300800 */
[----:B------:R-:W3:Y:S01]  /*6e090*/  LDL.LU R24, [R1+0x1bc] ;  /* 0x0001bc0001187983 */ /* 0x000ee20000300800 */
[-C--:B--2---:R-:W-:Y:S01]  /*6e0a0*/  LEA.HI.X.SX32 R15, R15, R16.reuse, 0x1, P2 ;  /* 0x000000100f0f7211 */ /* 0x084fe200010f0eff */
[----:B------:R-:W-:Y:S01]  /*6e0b0*/  BAR.SYNC.DEFER_BLOCKING 0x0 ;  /* 0x0000000000007b1d */ /* 0x000fe20000010000 */
[----:B------:R-:W-:-:S02]  /*6e0c0*/  LEA.HI.X.SX32 R13, R13, R16, 0x1, P3 ;  /* 0x000000100d0d7211 */ /* 0x000fc400018f0eff */
[----:B------:R-:W-:-:S03]  /*6e0d0*/  LOP3.LUT R17, R0, 0xa, R29, 0xfe, !PT ;  /* 0x0000000a00117812 */ /* 0x000fc600078efe1d */
[----:B----4-:R-:W-:Y:S04]  /*6e0e0*/  @P1 STG.E.U16 desc[UR10][R14.64], R4 ;  /* 0x000000040e001986 */ /* 0x010fe8000c10150a */
[----:B------:R0:W-:Y:S02]  /*6e0f0*/  @P4 STG.E.U16 desc[UR10][R12.64], R7 ;  /* 0x000000070c004986 */ /* 0x0001e4000c10150a */
[C-C-:B0-----:R-:W-:Y:S02]  /*6e100*/  LOP3.LUT R13, R0.reuse, 0x4, R29.reuse, 0xfe, !PT ;  /* 0x00000004000d7812 */ /* 0x141fe400078efe1d */
[C-C-:B------:R-:W-:Y:S02]  /*6e110*/  LOP3.LUT R12, R0.reuse, 0x8, R29.reuse, 0xfe, !PT ;  /* 0x00000008000c7812 */ /* 0x140fe400078efe1d */
[C---:B------:R-:W-:Y:S01]  /*6e120*/  ISETP.LT.AND P1, PT, R13.reuse, UR8, !P0 ;  /* 0x000000080d007c0c */ /* 0x040fe2000c721270 */
[----:B------:R-:W-:Y:S01]  /*6e130*/  IMAD R13, R13, UR4, RZ ;  /* 0x000000040d0d7c24 */ /* 0x000fe2000f8e02ff */
[----:B------:R-:W-:Y:S01]  /*6e140*/  LOP3.LUT R15, R0, 0x6, R29, 0xfe, !PT ;  /* 0x00000006000f7812 */ /* 0x000fe200078efe1d */
[C---:B------:R-:W-:Y:S01]  /*6e150*/  IMAD R19, R12.reuse, UR6, RZ ;  /* 0x000000060c137c24 */ /* 0x040fe2000f8e02ff */
[----:B------:R-:W-:Y:S01]  /*6e160*/  ISETP.LT.AND P2, PT, R12, UR12, !P0 ;  /* 0x0000000c0c007c0c */ /* 0x000fe2000c741270 */
[----:B------:R-:W-:Y:S01]  /*6e170*/  ULDC UR4, c[0x0][0x22c] ;  /* 0x00008b0000047ab9 */ /* 0x000fe20000000800 */
[C---:B------:R-:W-:Y:S01]  /*6e180*/  ISETP.LT.AND P3, PT, R15.reuse, UR9, !P0 ;  /* 0x000000090f007c0c */ /* 0x040fe2000c761270 */
[----:B------:R-:W-:Y:S01]  /*6e190*/  IMAD R15, R15, UR5, RZ ;  /* 0x000000050f0f7c24 */ /* 0x000fe2000f8e02ff */
[-C--:B------:R-:W-:Y:S01]  /*6e1a0*/  LEA R12, P6, R13, R2.reuse, 0x1 ;  /* 0x000000020d0c7211 */ /* 0x080fe200078c08ff */
[----:B------:R-:W-:Y:S01]  /*6e1b0*/  IMAD R21, R17, UR7, RZ ;  /* 0x0000000711157c24 */ /* 0x000fe2000f8e02ff */
[----:B------:R-:W-:Y:S01]  /*6e1c0*/  LEA R18, P5, R19, R2, 0x1 ;  /* 0x0000000213127211 */ /* 0x000fe200078a08ff */
[----:B------:R-:W-:Y:S01]  /*6e1d0*/  ULDC UR8, c[0x0][0x22c] ;  /* 0x00008b0000087ab9 */ /* 0x000fe20000000800 */
[----:B------:R-:W-:Y:S01]  /*6e1e0*/  LEA.HI.X.SX32 R13, R13, R16, 0x1, P6 ;  /* 0x000000100d0d7211 */ /* 0x000fe200030f0eff */
[----:B------:R-:W-:Y:S01]  /*6e1f0*/  ULDC UR6, c[0x0][0x248] ;  /* 0x0000920000067ab9 */ /* 0x000fe20000000800 */
[----:B------:R-:W-:Y:S01]  /*6e200*/  LEA R14, P4, R15, R2, 0x1 ;  /* 0x000000020f0e7211 */ /* 0x000fe200078808ff */
[----:B------:R-:W-:Y:S01]  /*6e210*/  ULDC UR12, c[0x0][0x22c] ;  /* 0x00008b00000c7ab9 */ /* 0x000fe20000000800 */
[----:B------:R-:W-:Y:S01]  /*6e220*/  ISETP.LT.AND P6, PT, R17, UR4, !P0 ;  /* 0x0000000411007c0c */ /* 0x000fe2000c7c1270 */
[----:B------:R-:W-:Y:S01]  /*6e230*/  ULDC UR4, c[0x0][0x248] ;  /* 0x0000920000047ab9 */ /* 0x000fe20000000800 */
[----:B------:R-:W-:Y:S01]  /*6e240*/  LEA.HI.X.SX32 R15, R15, R16, 0x1, P4 ;  /* 0x000000100f0f7211 */ /* 0x000fe200020f0eff */
[----:B------:R-:W-:Y:S01]  /*6e250*/  ULDC UR9, c[0x0][0x22c] ;  /* 0x00008b0000097ab9 */ /* 0x000fe20000000800 */
[----:B------:R-:W-:Y:S01]  /*6e260*/  LEA R20, P4, R21, R2, 0x1 ;  /* 0x0000000215147211 */ /* 0x000fe200078808ff */
[----:B------:R-:W-:Y:S01]  /*6e270*/  ULDC UR5, c[0x0][0x248] ;  /* 0x0000920000057ab9 */ /* 0x000fe20000000800 */
[-C--:B------:R-:W-:Y:S01]  /*6e280*/  LEA.HI.X.SX32 R19, R19, R16.reuse, 0x1, P5 ;  /* 0x0000001013137211 */ /* 0x080fe200028f0eff */
[----:B------:R-:W-:Y:S01]  /*6e290*/  ULDC UR7, c[0x0][0x248] ;  /* 0x0000920000077ab9 */ /* 0x000fe20000000800 */
[----:B------:R-:W-:-:S02]  /*6e2a0*/  LEA.HI.X.SX32 R21, R21, R16, 0x1, P4 ;  /* 0x0000001015157211 */ /* 0x000fc400020f0eff */
[----:B------:R-:W-:Y:S02]  /*6e2b0*/  PRMT R23, R4, 0x7632, R23 ;  /* 0x0000763204177816 */ /* 0x000fe40000000017 */
[----:B------:R-:W-:Y:S01]  /*6e2c0*/  PRMT R22, R7, 0x7632, R22 ;  /* 0x0000763207167816 */ /* 0x000fe20000000016 */
[----:B------:R-:W2:Y:S04]  /*6e2d0*/  LDL.LU R4, [R1+0x1b88] ;  /* 0x001b880001047983 */ /* 0x000ea80000300800 */
[----:B---3--:R0:W-:Y:S04]  /*6e2e0*/  @P1 STG.E.U16 desc[UR10][R12.64], R6 ;  /* 0x000000060c001986 */ /* 0x0081e8000c10150a */
[----:B------:R1:W-:Y:S01]  /*6e2f0*/  @P3 STG.E.U16 desc[UR10][R14.64], R5 ;  /* 0x000000050e003986 */ /* 0x0003e2000c10150a */
[----:B0-----:R-:W-:-:S02]  /*6e300*/  LOP3.LUT R13, R0, 0xc, R29, 0xfe, !PT ;  /* 0x0000000c000d7812 */ /* 0x001fc400078efe1d */
[C-C-:B------:R-:W-:Y:S02]  /*6e310*/  LOP3.LUT R12, R0.reuse, 0x10, R29.reuse, 0xfe, !PT ;  /* 0x00000010000c7812 */ /* 0x140fe400078efe1d */
[C---:B------:R-:W-:Y:S01]  /*6e320*/  ISETP.LT.AND P1, PT, R13.reuse, UR8, !P0 ;  /* 0x000000080d007c0c */ /* 0x040fe2000c721270 */
[----:B------:R-:W-:Y:S01]  /*6e330*/  IMAD R13, R13, UR4, RZ ;  /* 0x000000040d0d7c24 */ /* 0x000fe2000f8e02ff */
[----:B------:R0:W-:Y:S01]  /*6e340*/  @P2 STG.E.U16 desc[UR10][R18.64], R27 ;  /* 0x0000001b12002986 */ /* 0x0001e2000c10150a */
[--C-:B-1----:R-:W-:Y:S01]  /*6e350*/  LOP3.LUT R15, R0, 0xe, R29.reuse, 0xfe, !PT ;  /* 0x0000000e000f7812 */ /* 0x102fe200078efe1d */
[----:B------:R-:W-:Y:S01]  /*6e360*/  ULDC UR8, c[0x0][0x22c] ;  /* 0x00008b0000087ab9 */ /* 0x000fe20000000800 */
[----:B------:R-:W-:Y:S01]  /*6e370*/  ISETP.LT.AND P2, PT, R12, UR12, !P0 ;  /* 0x0000000c0c007c0c */ /* 0x000fe2000c741270 */
[----:B------:R1:W-:Y:S01]  /*6e380*/  @P6 STG.E.U16 desc[UR10][R20.64], R26 ;  /* 0x0000001a14006986 */ /* 0x0003e2000c10150a */
[----:B------:R-:W-:Y:S01]  /*6e390*/  LOP3.LUT R14, R0, 0x12, R29, 0xfe, !PT ;  /* 0x00000012000e7812 */ /* 0x000fe200078efe1d */
[----:B------:R-:W-:Y:S01]  /*6e3a0*/  ULDC UR4, c[0x0][0x248] ;  /* 0x0000920000047ab9 */ /* 0x000fe20000000800 */
[----:B------:R-:W-:Y:S01]  /*6e3b0*/  ISETP.LT.AND P3, PT, R15, UR9, !P0 ;  /* 0x000000090f007c0c */ /* 0x000fe2000c761270 */
[----:B0-----:R-:W-:Y:S01]  /*6e3c0*/  IMAD R19, R12, UR6, RZ ;  /* 0x000000060c137c24 */ /* 0x001fe2000f8e02ff */
[----:B------:R-:W-:Y:S01]  /*6e3d0*/  LEA R12, P6, R13, R2, 0x1 ;  /* 0x000000020d0c7211 */ /* 0x000fe200078c08ff */
[----:B------:R-:W-:Y:S01]  /*6e3e0*/  IMAD R15, R15, UR5, RZ ;  /* 0x000000050f0f7c24 */ /* 0x000fe2000f8e02ff */
[C---:B------:R-:W-:Y:S01]  /*6e3f0*/  ISETP.LT.AND P4, PT, R14.reuse, UR13, !P0 ;  /* 0x0000000d0e007c0c */ /* 0x040fe2000c781270 */
[----:B------:R-:W-:Y:S01]  /*6e400*/  IMAD R17, R14, UR7, RZ ;  /* 0x000000070e117c24 */ /* 0x000fe2000f8e02ff */
[----:B------:R-:W-:Y:S01]  /*6e410*/  LEA.HI.X.SX32 R13, R13, R16, 0x1, P6 ;  /* 0x000000100d0d7211 */ /* 0x000fe200030f0eff */
[----:B------:R-:W-:Y:S01]  /*6e420*/  ULDC UR9, c[0x0][0x22c] ;  /* 0x00008b0000097ab9 */ /* 0x000fe20000000800 */
[-C--:B------:R-:W-:Y:S01]  /*6e430*/  LEA R14, P5, R15, R2.reuse, 0x1 ;  /* 0x000000020f0e7211 */ /* 0x080fe200078a08ff */
[----:B------:R-:W-:Y:S01]  /*6e440*/  ULDC UR5, c[0x0][0x248] ;  /* 0x0000920000057ab9 */ /* 0x000fe20000000800 */
[----:B------:R-:W-:Y:S01]  /*6e450*/  LEA R18, P6, R19, R2, 0x1 ;  /* 0x0000000213127211 */ /* 0x000fe200078c08ff */
[----:B------:R0:W-:Y:S01]  /*6e460*/  @P1 STG.E.U16 desc[UR10][R12.64], R25 ;  /* 0x000000190c001986 */ /* 0x0001e2000c10150a */
[-C--:B------:R-:W-:Y:S01]  /*6e470*/  LEA.HI.X.SX32 R15, R15, R16.reuse, 0x1, P5 ;  /* 0x000000100f0f7211 */ /* 0x080fe200028f0eff */
[----:B------:R-:W-:Y:S01]  /*6e480*/  ULDC UR6, c[0x0][0x248] ;  /* 0x0000920000067ab9 */ /* 0x000fe20000000800 */
[----:B------:R-:W-:Y:S01]  /*6e490*/  LEA.HI.X.SX32 R19, R19, R16, 0x1, P6 ;  /* 0x0000001013137211 */ /* 0x000fe200030f0eff */
[----:B------:R-:W-:Y:S01]  /*6e4a0*/  ULDC UR12, c[0x0][0x22c] ;  /* 0x00008b00000c7ab9 */ /* 0x000fe20000000800 */
[----:B-1----:R-:W-:Y:S01]  /*6e4b0*/  LEA R20, P5, R17, R2, 0x1 ;  /* 0x0000000211147211 */ /* 0x002fe200078a08ff */
[----:B------:R-:W-:Y:S01]  /*6e4c0*/  ULDC UR7, c[0x0][0x248] ;  /* 0x0000920000077ab9 */ /* 0x000fe20000000800 */
[----:B------:R-:W-:Y:S01]  /*6e4d0*/  PRMT R3, R6, 0x7632, R3 ;  /* 0x0000763206037816 */ /* 0x000fe20000000003 */
[----:B------:R-:W-:Y:S01]  /*6e4e0*/  ULDC UR13, c[0x0][0x22c] ;  /* 0x00008b00000d7ab9 */ /* 0x000fe20000000800 */
[----:B0-----:R-:W-:-:S04]  /*6e4f0*/  LOP3.LUT R12, R0, 0x14, R29, 0xfe, !PT ;  /* 0x00000014000c7812 */ /* 0x001fc800078efe1d */
[C---:B------:R-:W-:Y:S01]  /*6e500*/  ISETP.LT.AND P1, PT, R12.reuse, UR8, !P0 ;  /* 0x000000080c007c0c */ /* 0x040fe2000c721270 */
[----:B------:R-:W-:Y:S01]  /*6e510*/  IMAD R12, R12, UR4, RZ ;  /* 0x000000040c0c7c24 */ /* 0x000fe2000f8e02ff */
[----:B------:R-:W-:Y:S01]  /*6e520*/  @P3 STG.E.U16 desc[UR10][R14.64], R24 ;  /* 0x000000180e003986 */ /* 0x000fe2000c10150a */
[----:B------:R-:W-:Y:S01]  /*6e530*/  LEA.HI.X.SX32 R21, R17, R16, 0x1, P5 ;  /* 0x0000001011157211 */ /* 0x000fe200028f0eff */
[----:B------:R-:W-:Y:S01]  /*6e540*/  ULDC UR8, c[0x0][0x22c] ;  /* 0x00008b0000087ab9 */ /* 0x000fe20000000800 */
[----:B------:R-:W-:Y:S01]  /*6e550*/  LOP3.LUT R13, R0, 0x16, R29, 0xfe, !PT ;  /* 0x00000016000d7812 */ /* 0x000fe200078efe1d */
[----:B------:R0:W-:Y:S01]  /*6e560*/  @P2 STG.E.U16 desc[UR10][R18.64], R23 ;  /* 0x0000001712002986 */ /* 0x0001e2000c10150a */
[----:B------:R-:W-:Y:S01]  /*6e570*/  PRMT R28, R5, 0x7632, R28 ;  /* 0x00007632051c7816 */ /* 0x000fe2000000001c */
[----:B------:R-:W-:Y:S02]  /*6e580*/  ULDC UR4, c[0x0][0x248] ;  /* 0x0000920000047ab9 */ /* 0x000fe40000000800 */
[----:B------:R-:W-:Y:S01]  /*6e590*/  @P4 STG.E.U16 desc[UR10][R20.64], R22 ;  /* 0x0000001614004986 */ /* 0x000fe2000c10150a */
[----:B0-----:R-:W-:-:S04]  /*6e5a0*/  LEA R18, P5, R12, R2, 0x1 ;  /* 0x000000020c127211 */ /* 0x001fc800078a08ff */
[----:B------:R-:W-:-:S05]  /*6e5b0*/  LEA.HI.X.SX32 R19, R12, R16, 0x1, P5 ;  /* 0x000000100c137211 */ /* 0x000fca00028f0eff */
[----:B------:R0:W-:Y:S01]  /*6e5c0*/  @P1 STG.E.U16 desc[UR10][R18.64], R3 ;  /* 0x0000000312001986 */ /* 0x0001e2000c10150a */
[C-C-:B------:R-:W-:Y:S02]  /*6e5d0*/  LOP3.LUT R14, R0.reuse, 0x18, R29.reuse, 0xfe, !PT ;  /* 0x00000018000e7812 */ /* 0x140fe400078efe1d */
[C---:B------:R-:W-:Y:S01]  /*6e5e0*/  ISETP.LT.AND P2, PT, R13.reuse, UR9, !P0 ;  /* 0x000000090d007c0c */ /* 0x040fe2000c741270 */
[----:B0-----:R-:W3:Y:S01]  /*6e5f0*/  LDL.LU R3, [R1+0x1c0] ;  /* 0x0001c00001037983 */ /* 0x001ee20000300800 */
[----:B------:R-:W-:Y:S01]  /*6e600*/  IMAD R13, R13, UR5, RZ ;  /* 0x000000050d0d7c24 */ /* 0x000fe2000f8e02ff */
[----:B------:R-:W-:Y:S01]  /*6e610*/  LOP3.LUT R15, R0, 0x1a, R29, 0xfe, !PT ;  /* 0x0000001a000f7812 */ /* 0x000fe200078efe1d */
[C---:B------:R-:W-:Y:S01]  /*6e620*/  IMAD R20, R14.reuse, UR6, RZ ;  /* 0x000000060e147c24 */ /* 0x040fe2000f8e02ff */
[----:B------:R-:W4:Y:S01]  /*6e630*/  LDL.LU R7, [R1+0x1c4] ;  /* 0x0001c40001077983 */ /* 0x000f220000300800 */
[----:B------:R-:W-:Y:S01]  /*6e640*/  ISETP.LT.AND P3, PT, R14, UR12, !P0 ;  /* 0x0000000c0e007c0c */ /* 0x000fe2000c761270 */
[----:B------:R-:W-:Y:S01]  /*6e650*/  ULDC UR9, c[0x0][0x22c] ;  /* 0x00008b0000097ab9 */ /* 0x000fe20000000800 */
[----:B------:R-:W-:Y:S01]  /*6e660*/  LEA R14, P4, R13, R2, 0x1 ;  /* 0x000000020d0e7211 */ /* 0x000fe200078808ff */
[----:B------:R-:W2:Y:S01]  /*6e670*/  LDL.LU R6, [R1+0x1c8] ;  /* 0x0001c80001067983 */ /* 0x000ea20000300800 */
[----:B------:R-:W-:Y:S01]  /*6e680*/  PRMT R21, R27, 0x7632, R21 ;  /* 0x000076321b157816 */ /* 0x000fe20000000015 */
[C---:B------:R-:W-:Y:S01]  /*6e690*/  IMAD R17, R15.reuse, UR7, RZ ;  /* 0x000000070f117c24 */ /* 0x040fe2000f8e02ff */
[----:B------:R-:W-:Y:S01]  /*6e6a0*/  ISETP.LT.AND P5, PT, R15, UR13, !P0 ;  /* 0x0000000d0f007c0c */ /* 0x000fe2000c7a1270 */
[----:B------:R-:W2:Y:S01]  /*6e6b0*/  LDL.LU R5, [R1+0x1cc] ;  /* 0x0001cc0001057983 */ /* 0x000ea20000300800 */
[----:B------:R-:W-:Y:S01]  /*6e6c0*/  LEA.HI.X.SX32 R15, R13, R16, 0x1, P4 ;  /* 0x000000100d0f7211 */ /* 0x000fe200020f0eff */
[----:B------:R-:W-:Y:S01]  /*6e6d0*/  ULDC UR5, c[0x0][0x248] ;  /* 0x0000920000057ab9 */ /* 0x000fe20000000800 */
[----:B------:R-:W-:Y:S01]  /*6e6e0*/  PRMT R23, R25, 0x7632, R23 ;  /* 0x0000763219177816 */ /* 0x000fe20000000017 */
[----:B------:R-:W2:Y:S01]  /*6e6f0*/  LDL.LU R27, [R1+0x1d0] ;  /* 0x0001d000011b7983 */ /* 0x000ea20000300800 */
[----:B------:R-:W-:Y:S01]  /*6e700*/  PRMT R22, R24, 0x7632, R22 ;  /* 0x0000763218167816 */ /* 0x000fe20000000016 */
[----:B------:R-:W-:Y:S01]  /*6e710*/  ULDC UR6, c[0x0][0x248] ;  /* 0x0000920000067ab9 */ /* 0x000fe20000000800 */
[-C--:B------:R-:W-:Y:S01]  /*6e720*/  LEA R12, P6, R20, R2.reuse, 0x1 ;  /* 0x00000002140c7211 */ /* 0x080fe200078c08ff */
[----:B------:R0:W-:Y:S01]  /*6e730*/  @P2 STG.E.U16 desc[UR10][R14.64], R28 ;  /* 0x0000001c0e002986 */ /* 0x0001e2000c10150a */
[----:B------:R-:W-:Y:S01]  /*6e740*/  LEA R18, P1, R17, R2, 0x1 ;  /* 0x0000000211127211 */ /* 0x000fe200078208ff */
[----:B------:R-:W-:Y:S01]  /*6e750*/  ULDC UR12, c[0x0][0x22c] ;  /* 0x00008b00000c7ab9 */ /* 0x000fe20000000800 */
[----:B------:R-:W-:Y:S01]  /*6e760*/  ULDC UR7, c[0x0][0x248] ;  /* 0x0000920000077ab9 */ /* 0x000fe20000000800 */
[----:B------:R-:W-:Y:S01]  /*6e770*/  ULDC UR13, c[0x0][0x22c] ;  /* 0x00008b00000d7ab9 */ /* 0x000fe20000000800 */
[----:B0-----:R-:W-:Y:S01]  /*6e780*/  PRMT R14, R26, 0x7632, R14 ;  /* 0x000076321a0e7816 */ /* 0x001fe2000000000e */
[----:B------:R-:W0:Y:S01]  /*6e790*/  LDC R28, c[0x0][0x248] ;  /* 0x00009200ff1c7b82 */ /* 0x000e220000000800 */
[----:B------:R-:W2:Y:S04]  /*6e7a0*/  LDL.LU R26, [R1+0x1d4] ;  /* 0x0001d400011a7983 */ /* 0x000ea80000300800 */
[----:B------:R-:W2:Y:S04]  /*6e7b0*/  LDL.LU R25, [R1+0x1d8] ;  /* 0x0001d80001197983 */ /* 0x000ea80000300800 */
[----:B------:R-:W2:Y:S01]  /*6e7c0*/  LDL.LU R24, [R1+0x1dc] ;  /* 0x0001dc0001187983 */ /* 0x000ea20000300800 */
[----:B------:R-:W-:-:S02]  /*6e7d0*/  LEA.HI.X.SX32 R13, R20, R16, 0x1, P6 ;  /* 0x00000010140d7211 */ /* 0x000fc400030f0eff */
[----:B------:R-:W-:-:S03]  /*6e7e0*/  LEA.HI.X.SX32 R19, R17, R16, 0x1, P1 ;  /* 0x0000001011137211 */ /* 0x000fc600008f0eff */
[----:B------:R1:W-:Y:S01]  /*6e7f0*/  @P3 STG.E.U16 desc[UR10][R12.64], R21 ;  /* 0x000000150c003986 */ /* 0x0003e2000c10150a */
[----:B------:R-:W-:-:S03]  /*6e800*/  LOP3.LUT R15, R0, 0x1e, R29, 0xfe, !PT ;  /* 0x0000001e000f7812 */ /* 0x000fc600078efe1d */
[----:B------:R1:W-:Y:S01]  /*6e810*/  @P5 STG.E.U16 desc[UR10][R18.64], R14 ;  /* 0x0000000e12005986 */ /* 0x0003e2000c10150a */
[C---:B------:R-:W-:Y:S01]  /*6e820*/  ISETP.LT.AND P3, PT, R15.reuse, UR9, !P0 ;  /* 0x000000090f007c0c */ /* 0x040fe2000c761270 */
[----:B------:R-:W-:Y:S01]  /*6e830*/  IMAD R15, R15, UR5, RZ ;  /* 0x000000050f0f7c24 */ /* 0x000fe2000f8e02ff */
[----:B------:R-:W-:Y:S01]  /*6e840*/  ULDC UR5, c[0x0][0x248] ;  /* 0x0000920000057ab9 */ /* 0x000fe20000000800 */
[----:B------:R-:W-:Y:S01]  /*6e850*/  ULDC UR9, c[0x0][0x22c] ;  /* 0x00008b0000097ab9 */ /* 0x000fe20000000800 */
[C-C-:B-1----:R-:W-:Y:S02]  /*6e860*/  LOP3.LUT R13, R0.reuse, 0x1c, R29.reuse, 0xfe, !PT ;  /* 0x0000001c000d7812 */ /* 0x142fe400078efe1d */
[C-C-:B------:R-:W-:Y:S02]  /*6e870*/  LOP3.LUT R12, R0.reuse, 0x20, R29.reuse, 0xfe, !PT ;  /* 0x00000020000c7812 */ /* 0x140fe400078efe1d */
[C---:B------:R-:W-:Y:S01]  /*6e880*/  ISETP.LT.AND P1, PT, R13.reuse, UR8, !P0 ;  /* 0x000000080d007c0c */ /* 0x040fe2000c721270 */
[----:B------:R-:W-:Y:S01]  /*6e890*/  IMAD R13, R13, UR4, RZ ;  /* 0x000000040d0d7c24 */ /* 0x000fe2000f8e02ff */
[----:B------:R-:W-:Y:S01]  /*6e8a0*/  LOP3.LUT R14, R0, 0x22, R29, 0xfe, !PT ;  /* 0x00000022000e7812 */ /* 0x000fe200078efe1d */
[C---:B------:R-:W-:Y:S01]  /*6e8b0*/  IMAD R17, R12.reuse, UR6, RZ ;  /* 0x000000060c117c24 */ /* 0x040fe2000f8e02ff */
[----:B------:R-:W-:Y:S01]  /*6e8c0*/  ISETP.LT.AND P2, PT, R12, UR12, !P0 ;  /* 0x0000000c0c007c0c */ /* 0x000fe2000c741270 */
[----:B------:R-:W-:Y:S01]  /*6e8d0*/  ULDC UR4, c[0x0][0x248] ;  /* 0x0000920000047ab9 */ /* 0x000fe20000000800 */
[-C--:B------:R-:W-:Y:S01]  /*6e8e0*/  LEA R12, P6, R13, R2.reuse, 0x1 ;  /* 0x000000020d0c7211 */ /* 0x080fe200078c08ff */
[C---:B------:R-:W-:Y:S01]  /*6e8f0*/  IMAD R21, R14.reuse, UR7, RZ ;  /* 0x000000070e157c24 */ /* 0x040fe2000f8e02ff */
[----:B------:R-:W-:Y:S01]  /*6e900*/  ISETP.LT.AND P4, PT, R14, UR13, !P0 ;  /* 0x0000000d0e007c0c */ /* 0x000fe2000c781270 */
[----:B------:R-:W-:Y:S01]  /*6e910*/  ULDC UR7, c[0x0][0x22c] ;  /* 0x00008b0000077ab9 */ /* 0x000fe20000000800 */
[----:B------:R-:W-:Y:S01]  /*6e920*/  LEA R14, P5, R15, R2, 0x1 ;  /* 0x000000020f0e7211 */ /* 0x000fe200078a08ff */
[----:B------:R-:W-:Y:S01]  /*6e930*/  ULDC UR8, c[0x0][0x22c] ;  /* 0x00008b0000087ab9 */ /* 0x000fe20000000800 */
[-C--:B------:R-:W-:Y:S01]  /*6e940*/  LEA.HI.X.SX32 R13, R13, R16.reuse, 0x1, P6 ;  /* 0x000000100d0d7211 */ /* 0x080fe200030f0eff */
[----:B------:R-:W-:Y:S01]  /*6e950*/  ULDC UR6, c[0x0][0x248] ;  /* 0x0000920000067ab9 */ /* 0x000fe20000000800 */
[----:B------:R-:W-:-:S02]  /*6e960*/  LEA.HI.X.SX32 R15, R15, R16, 0x1, P5 ;  /* 0x000000100f0f7211 */ /* 0x000fc400028f0eff */
[-C--:B------:R-:W-:Y:S01]  /*6e970*/  LEA R18, P6, R17, R2.reuse, 0x1 ;  /* 0x0000000211127211 */ /* 0x080fe200078c08ff */
[----:B------:R1:W-:Y:S01]  /*6e980*/  @P1 STG.E.U16 desc[UR10][R12.64], R23 ;  /* 0x000000170c001986 */ /* 0x0003e2000c10150a */
[----:B------:R-:W-:-:S03]  /*6e990*/  LEA R20, P5, R21, R2, 0x1 ;  /* 0x0000000215147211 */ /* 0x000fc600078a08ff */
[----:B------:R0:W-:Y:S01]  /*6e9a0*/  @P3 STG.E.U16 desc[UR10][R14.64], R22 ;  /* 0x000000160e003986 */ /* 0x0001e2000c10150a */
[-C--:B------:R-:W-:Y:S02]  /*6e9b0*/  LEA.HI.X.SX32 R19, R17, R16.reuse, 0x1, P6 ;  /* 0x0000001011137211 */ /* 0x080fe400030f0eff */
[----:B------:R-:W-:Y:S01]  /*6e9c0*/  LEA.HI.X.SX32 R21, R21, R16, 0x1, P5 ;  /* 0x0000001015157211 */ /* 0x000fe200028f0eff */
[----:B-1----:R-:W1:Y:S01]  /*6e9d0*/  LDC R23, c[0x0][0x248] ;  /* 0x00009200ff177b82 */ /* 0x002e620000000800 */
[C-C-:B0-----:R-:W-:Y:S02]  /*6e9e0*/  LOP3.LUT R14, R0.reuse, 0x24, R29.reuse, 0xfe, !PT ;  /* 0x00000024000e7812 */ /* 0x141fe400078efe1d */
[--C-:B------:R-:W-:Y:S02]  /*6e9f0*/  LOP3.LUT R13, R0, 0x26, R29.reuse, 0xfe, !PT ;  /* 0x00000026000d7812 */ /* 0x100fe400078efe1d */
[C---:B------:R-:W-:Y:S01]  /*6ea00*/  ISETP.LT.AND P5, PT, R14.reuse, UR7, !P0 ;  /* 0x000000070e007c0c */ /* 0x040fe2000c7a1270 */
[----:B------:R-:W-:Y:S01]  /*6ea10*/  IMAD R14, R14, UR4, RZ ;  /* 0x000000040e0e7c24 */ /* 0x000fe2000f8e02ff */
[C-C-:B------:R-:W-:Y:S01]  /*6ea20*/  LOP3.LUT R15, R0.reuse, 0x28, R29.reuse, 0xfe, !PT ;  /* 0x00000028000f7812 */ /* 0x140fe200078efe1d */
[----:B------:R-:W-:Y:S01]  /*6ea30*/  ULDC UR4, c[0x0][0x248] ;  /* 0x0000920000047ab9 */ /* 0x000fe20000000800 */
[----:B------:R-:W-:Y:S01]  /*6ea40*/  LOP3.LUT R12, R0, 0x2a, R29, 0xfe, !PT ;  /* 0x0000002a000c7812 */ /* 0x000fe200078efe1d */
[----:B------:R-:W-:Y:S01]  /*6ea50*/  ULDC UR7, c[0x0][0x22c] ;  /* 0x00008b0000077ab9 */ /* 0x000fe20000000800 */
[C---:B------:R-:W-:Y:S01]  /*6ea60*/  ISETP.LT.AND P1, PT, R13.reuse, UR8, !P0 ;  /* 0x000000080d007c0c */ /* 0x040fe2000c721270 */
[----:B------:R-:W-:Y:S01]  /*6ea70*/  IMAD R13, R13, UR5, RZ ;  /* 0x000000050d0d7c24 */ /* 0x000fe2000f8e02ff */
[C---:B------:R-:W-:Y:S01]  /*6ea80*/  ISETP.LT.AND P3, PT, R12.reuse, UR7, !P0 ;  /* 0x000000070c007c0c */ /* 0x040fe2000c761270 */
[----:B------:R-:W-:Y:S01]  /*6ea90*/  IMAD R17, R12, UR4, RZ ;  /* 0x000000040c117c24 */ /* 0x000fe2000f8e02ff */
[----:B------:R-:W-:Y:S01]  /*6eaa0*/  ULDC UR4, c[0x0][0x22c] ;  /* 0x00008b0000047ab9 */ /* 0x000fe20000000800 */
[----:B------:R-:W-:Y:S01]  /*6eab0*/  ULDC UR7, c[0x0][0x22c] ;  /* 0x00008b0000077ab9 */ /* 0x000fe20000000800 */
[----:B------:R-:W-:Y:S01]  /*6eac0*/  ULDC UR8, c[0x0][0x22c] ;  /* 0x00008b0000087ab9 */ /* 0x000fe20000000800 */
[----:B------:R-:W-:Y:S01]  /*6ead0*/  ULDC UR5, c[0x0][0x248] ;  /* 0x0000920000057ab9 */ /* 0x000fe20000000800 */
[----:B------:R-:W0:Y:S01]  /*6eae0*/  LDC R22, c[0x0][0x248] ;  /* 0x00009200ff167b82 */ /* 0x000e220000000800 */
[----:B---3--:R3:W-:Y:S04]  /*6eaf0*/  @P2 STG.E.U16 desc[UR10][R18.64], R3 ;  /* 0x0000000312002986 */ /* 0x0087e8000c10150a */
[----:B----4-:R4:W-:Y:S01]  /*6eb00*/  @P4 STG.E.U16 desc[UR10][R20.64], R7 ;  /* 0x0000000714004986 */ /* 0x0109e2000c10150a */
[C---:B------:R-:W-:Y:S01]  /*6eb10*/  ISETP.LT.AND P4, PT, R15.reuse, UR9, !P0 ;  /* 0x000000090f007c0c */ /* 0x040fe2000c781270 */
[----:B------:R-:W-:Y:S01]  /*6eb20*/  IMAD R15, R15, UR6, RZ ;  /* 0x000000060f0f7c24 */ /* 0x000fe2000f8e02ff */
[----:B------:R-:W-:Y:S01]  /*6eb30*/  ULDC UR6, c[0x0][0x248] ;  /* 0x0000920000067ab9 */ /* 0x000fe20000000800 */
[----:B------:R-:W-:Y:S01]  /*6eb40*/  ULDC UR9, c[0x0][0x22c] ;  /* 0x00008b0000097ab9 */ /* 0x000fe20000000800 */
[----:B---3--:R-:W-:-:S04]  /*6eb50*/  LEA R18, P2, R14, R2, 0x1 ;  /* 0x000000020e127211 */ /* 0x008fc800078408ff */
[----:B------:R-:W-:Y:S01]  /*6eb60*/  LEA.HI.X.SX32 R19, R14, R16, 0x1, P2 ;  /* 0x000000100e137211 */ /* 0x000fe200010f0eff */
[----:B----4-:R-:W3:Y:S01]  /*6eb70*/  LDC R21, c[0x0][0x248] ;  /* 0x00009200ff157b82 */ /* 0x010ee20000000800 */
[-C--:B------:R-:W-:Y:S02]  /*6eb80*/  LEA R12, P2, R13, R2.reuse, 0x1 ;  /* 0x000000020d0c7211 */ /* 0x080fe400078408ff */
[----:B------:R-:W-:Y:S02]  /*6eb90*/  LEA R14, P6, R15, R2, 0x1 ;  /* 0x000000020f0e7211 */ /* 0x000fe400078c08ff */
[-C--:B------:R-:W-:Y:S02]  /*6eba0*/  LEA.HI.X.SX32 R13, R13, R16.reuse, 0x1, P2 ;  /* 0x000000100d0d7211 */ /* 0x080fe400010f0eff */
[----:B------:R-:W-:Y:S01]  /*6ebb0*/  LEA.HI.X.SX32 R15, R15, R16, 0x1, P6 ;  /* 0x000000100f0f7211 */ /* 0x000fe200030f0eff */
[----:B--2---:R2:W-:Y:S04]  /*6ebc0*/  @P5 STG.E.U16 desc[UR10][R18.64], R6 ;  /* 0x0000000612005986 */ /* 0x0045e8000c10150a */
[----:B------:R4:W-:Y:S04]  /*6ebd0*/  @P1 STG.E.U16 desc[UR10][R12.64], R5 ;  /* 0x000000050c001986 */ /* 0x0009e8000c10150a */
[----:B------:R1:W-:Y:S01]  /*6ebe0*/  @P4 STG.E.U16 desc[UR10][R14.64], R27 ;  /* 0x0000001b0e004986 */ /* 0x0003e2000c10150a */
[----:B--2---:R-:W-:-:S02]  /*6ebf0*/  LOP3.LUT R19, R0, 0x42, R29, 0xfe, !PT ;  /* 0x0000004200137812 */ /* 0x004fc400078efe1d */
[----:B------:R-:W-:Y:S02]  /*6ec00*/  LEA R18, P5, R17, R2, 0x1 ;  /* 0x0000000211127211 */ /* 0x000fe400078a08ff */
[C-C-:B----4-:R-:W-:Y:S02]  /*6ec10*/  LOP3.LUT R13, R0.reuse, 0x2c, R29.reuse, 0xfe, !PT ;  /* 0x0000002c000d7812 */ /* 0x150fe400078efe1d */
[----:B------:R-:W-:Y:S01]  /*6ec20*/  ISETP.LT.AND P2, PT, R19, UR4, !P0 ;  /* 0x0000000413007c0c */ /* 0x000fe2000c741270 */
[----:B------:R-:W-:Y:S01]  /*6ec30*/  ULDC UR4, c[0x0][0x248] ;  /* 0x0000920000047ab9 */ /* 0x000fe20000000800 */
[C-C-:B-1----:R-:W-:Y:S02]  /*6ec40*/  LOP3.LUT R15, R0.reuse, 0x2e, R29.reuse, 0xfe, !PT ;  /* 0x0000002e000f7812 */ /* 0x142fe400078efe1d */
[----:B------:R-:W-:Y:S02]  /*6ec50*/  LEA.HI.X.SX32 R19, R17, R16, 0x1, P5 ;  /* 0x0000001011137211 */ /* 0x000fe400028f0eff */
[----:B------:R-:W-:-:S02]  /*6ec60*/  LOP3.LUT R12, R0, 0x30, R29, 0xfe, !PT ;  /* 0x00000030000c7812 */ /* 0x000fc400078efe1d */
[C---:B------:R-:W-:Y:S01]  /*6ec70*/  ISETP.LT.AND P5, PT, R13.reuse, UR7, !P0 ;  /* 0x000000070d007c0c */ /* 0x040fe2000c7a1270 */
[----:B------:R-:W-:Y:S01]  /*6ec80*/  IMAD R13, R13, UR4, RZ ;  /* 0x000000040d0d7c24 */ /* 0x000fe2000f8e02ff */
[C---:B------:R-:W-:Y:S01]  /*6ec90*/  ISETP.LT.AND P4, PT, R15.reuse, UR8, !P0 ;  /* 0x000000080f007c0c */ /* 0x040fe2000c781270 */
[----:B------:R-:W-:Y:S01]  /*6eca0*/  IMAD R15, R15, UR5, RZ ;  /* 0x000000050f0f7c24 */ /* 0x000fe2000f8e02ff */
[----:B------:R1:W-:Y:S01]  /*6ecb0*/  @P3 STG.E.U16 desc[UR10][R18.64], R26 ;  /* 0x0000001a12003986 */ /* 0x0003e2000c10150a */
[C---:B------:R-:W-:Y:S01]  /*6ecc0*/  ISETP.LT.AND P3, PT, R12.reuse, UR9, !P0 ;  /* 0x000000090c007c0c */ /* 0x040fe2000c761270 */
[----:B------:R-:W-:Y:S01]  /*6ecd0*/  IMAD R17, R12, UR6, RZ ;  /* 0x000000060c117c24 */ /* 0x000fe2000f8e02ff */
[-C--:B------:R-:W-:Y:S01]  /*6ece0*/  LEA R12, P6, R13, R2.reuse, 0x1 ;  /* 0x000000020d0c7211 */ /* 0x080fe200078c08ff */
[----:B------:R-:W-:Y:S01]  /*6ecf0*/  ULDC UR4, c[0x0][0x22c] ;  /* 0x00008b0000047ab9 */ /* 0x000fe20000000800 */
[----:B------:R-:W-:Y:S01]  /*6ed00*/  LEA R14, P1, R15, R2, 0x1 ;  /* 0x000000020f0e7211 */ /* 0x000fe200078208ff */
[----:B------:R-:W-:Y:S01]  /*6ed10*/  ULDC UR5, c[0x0][0x22c] ;  /* 0x00008b0000057ab9 */ /* 0x000fe20000000800 */
[-C--:B------:R-:W-:Y:S01]  /*6ed20*/  LEA.HI.X.SX32 R13, R13, R16.reuse, 0x1, P6 ;  /* 0x000000100d0d7211 */ /* 0x080fe200030f0eff */
[----:B------:R-:W-:Y:S01]  /*6ed30*/  ULDC UR6, c[0x0][0x22c] ;  /* 0x00008b0000067ab9 */ /* 0x000fe20000000800 */
[----:B------:R-:W-:-:S02]  /*6ed40*/  LEA.HI.X.SX32 R15, R15, R16, 0x1, P1 ;  /* 0x000000100f0f7211 */ /* 0x000fc400008f0eff */
[----:B-1----:R-:W-:Y:S01]  /*6ed50*/  LOP3.LUT R19, R0, 0x44, R29, 0xfe, !PT ;  /* 0x0000004400137812 */ /* 0x002fe200078efe1d */
[----:B------:R1:W-:Y:S01]  /*6ed60*/  @P5 STG.E.U16 desc[UR10][R12.64], R25 ;  /* 0x000000190c005986 */ /* 0x0003e2000c10150a */
[----:B------:R-:W-:-:S03]  /*6ed70*/  LEA R18, P6, R17, R2, 0x1 ;  /* 0x0000000211127211 */ /* 0x000fc600078c08ff */
[----:B------:R2:W-:Y:S01]  /*6ed80*/  @P4 STG.E.U16 desc[UR10][R14.64], R24 ;  /* 0x000000180e004986 */ /* 0x0005e2000c10150a */
[----:B------:R-:W-:Y:S01]  /*6ed90*/  ISETP.LT.AND P1, PT, R19, UR4, !P0 ;  /* 0x0000000413007c0c */ /* 0x000fe2000c721270 */
[----:B------:R-:W-:Y:S01]  /*6eda0*/  ULDC UR4, c[0x0][0x248] ;  /* 0x0000920000047ab9 */ /* 0x000fe20000000800 */
[----:B------:R-:W-:Y:S02]  /*6edb0*/  PRMT R20, R3, 0x7632, R20 ;  /* 0x0000763203147816 */ /* 0x000fe40000000014 */
[----:B------:R-:W-:Y:S01]  /*6edc0*/  LEA.HI.X.SX32 R19, R17, R16, 0x1, P6 ;  /* 0x0000001011137211 */ /* 0x000fe200030f0eff */
[----:B------:R-:W4:Y:S01]  /*6edd0*/  LDL.LU R3, [R1+0x1e0] ;  /* 0x0001e00001037983 */ /* 0x000f220000300800 */
[C-C-:B-1----:R-:W-:Y:S02]  /*6ede0*/  LOP3.LUT R13, R0.reuse, 0x34, R29.reuse, 0xfe, !PT ;  /* 0x00000034000d7812 */ /* 0x142fe400078efe1d */
[----:B--2---:R-:W-:-:S04]  /*6edf0*/  LOP3.LUT R15, R0, 0x32, R29, 0xfe, !PT ;  /* 0x00000032000f7812 */ /* 0x004fc800078efe1d */
[C---:B------:R-:W-:Y:S01]  /*6ee00*/  ISETP.LT.AND P5, PT, R15.reuse, UR5, !P0 ;  /* 0x000000050f007c0c */ /* 0x040fe2000c7a1270 */
[----:B------:R-:W-:Y:S01]  /*6ee10*/  IMAD R15, R15, UR4, RZ ;  /* 0x000000040f0f7c24 */ /* 0x000fe2000f8e02ff */
[----:B------:R-:W-:Y:S01]  /*6ee20*/  ULDC UR4, c[0x0][0x248] ;  /* 0x0000920000047ab9 */ /* 0x000fe20000000800 */
[C---:B------:R-:W-:Y:S01]  /*6ee30*/  ISETP.LT.AND P4, PT, R13.reuse, UR6, !P0 ;  /* 0x000000060d007c0c */ /* 0x040fe2000c781270 */
[----:B------:R1:W-:Y:S01]  /*6ee40*/  @P3 STG.E.U16 desc[UR10][R18.64], R20 ;  /* 0x0000001412003986 */ /* 0x0003e2000c10150a */
[----:B------:R-:W-:Y:S01]  /*6ee50*/  IMAD R13, R13, UR4, RZ ;  /* 0x000000040d0d7c24 */ /* 0x000fe2000f8e02ff */
[-C--:B------:R-:W-:Y:S01]  /*6ee60*/  LEA R14, P3, R15, R2.reuse, 0x1 ;  /* 0x000000020f0e7211 */ /* 0x080fe200078608ff */
[----:B------:R-:W-:Y:S01]  /*6ee70*/  ULDC UR5, c[0x0][0x22c] ;  /* 0x00008b0000057ab9 */ /* 0x000fe20000000800 */
[----:B------:R-:W-:Y:S01]  /*6ee80*/  LOP3.LUT R17, R0, 0x36, R29, 0xfe, !PT ;  /* 0x0000003600117812 */ /* 0x000fe200078efe1d */
[----:B------:R-:W-:Y:S01]  /*6ee90*/  ULDC UR4, c[0x0][0x248] ;  /* 0x0000920000047ab9 */ /* 0x000fe20000000800 */
[----:B------:R-:W-:Y:S01]  /*6eea0*/  LEA R12, P6, R13, R2, 0x1 ;  /* 0x000000020d0c7211 */ /* 0x000fe200078c08ff */
[----:B------:R-:W-:Y:S01]  /*6eeb0*/  ULDC UR6, c[0x0][0x22c] ;  /* 0x00008b0000067ab9 */ /* 0x000fe20000000800 */
[----:B-1----:R-:W-:-:S02]  /*6eec0*/  PRMT R18, R7, 0x7632, R18 ;  /* 0x0000763207127816 */ /* 0x002fc40000000012 */
[----:B------:R-:W2:Y:S01]  /*6eed0*/  LDL.LU R7, [R1+0x1e4] ;  /* 0x0001e40001077983 */ /* 0x000ea20000300800 */
[----:B------:R-:W-:-:S03]  /*6eee0*/  PRMT R20, R6, 0x7632, R20 ;  /* 0x0000763206147816 */ /* 0x000fc60000000014 */
[----:B------:R-:W3:Y:S01]  /*6eef0*/  LDL.LU R6, [R1+0x1e8] ;  /* 0x0001e80001067983 */ /* 0x000ee20000300800 */
[-C--:B------:R-:W-:Y:S02]  /*6ef00*/  LEA.HI.X.SX32 R15, R15, R16.reuse, 0x1, P3 ;  /* 0x000000100f0f7211 */ /* 0x080fe400018f0eff */
[C---:B------:R-:W-:Y:S01]  /*6ef10*/  ISETP.LT.AND P3, PT, R17.reuse, UR5, !P0 ;  /* 0x0000000511007c0c */ /* 0x040fe2000c761270 */
[----:B------:R-:W-:Y:S01]  /*6ef20*/  IMAD R17, R17, UR4, RZ ;  /* 0x0000000411117c24 */ /* 0x000fe2000f8e02ff */
[----:B------:R-:W-:Y:S01]  /*6ef30*/  LEA.HI.X.SX32 R13, R13, R16, 0x1, P6 ;  /* 0x000000100d0d7211 */ /* 0x000fe200030f0eff */
[----:B------:R1:W-:Y:S01]  /*6ef40*/  @P5 STG.E.U16 desc[UR10][R14.64], R18 ;  /* 0x000000120e005986 */ /* 0x0003e2000c10150a */
[----:B------:R-:W-:Y:S01]  /*6ef50*/  PRMT R19, R5, 0x7632, R19 ;  /* 0x0000763205137816 */ /* 0x000fe20000000013 */
[----:B------:R-:W-:Y:S01]  /*6ef60*/  ULDC UR5, c[0x0][0x22c] ;  /* 0x00008b0000057ab9 */ /* 0x000fe20000000800 */
[----:B------:R-:W-:Y:S01]  /*6ef70*/  ULDC UR4, c[0x0][0x248] ;  /* 0x0000920000047ab9 */ /* 0x000fe20000000800 */
[----:B------:R0:W-:Y:S04]  /*6ef80*/  @P4 STG.E.U16 desc[UR10][R12.64], R20 ;  /* 0x000000140c004986 */ /* 0x0001e8000c10150a */
[----:B------:R-:W3:Y:S01]  /*6ef90*/  LDL.LU R5, [R1+0x1ec] ;  /* 0x0001ec0001057983 */ /* 0x000ee20000300800 */
[----:B-1----:R-:W-:-:S02]  /*6efa0*/  LEA R14, P5, R17, R2, 0x1 ;  /* 0x00000002110e7211 */ /* 0x002fc400078a08ff */
[----:B0-----:R-:W-:Y:S01]  /*6efb0*/  LOP3.LUT R13, R0, 0x38, R29, 0xfe, !PT ;  /* 0x00000038000d7812 */ /* 0x001fe200078efe1d */
[----:B------:R-:W0:Y:S01]  /*6efc0*/  LDC R20, c[0x0][0x248] ;  /* 0x00009200ff147b82 */ /* 0x000e220000000800 */
[----:B------:R-:W-:Y:S02]  /*6efd0*/  LEA.HI.X.SX32 R15, R17, R16, 0x1, P5 ;  /* 0x00000010110f7211 */ /* 0x000fe400028f0eff */
[C---:B------:R-:W-:Y:S01]  /*6efe0*/  ISETP.LT.AND P4, PT, R13.reuse, UR5, !P0 ;  /* 0x000000050d007c0c */ /* 0x040fe2000c781270 */
[----:B------:R-:W-:Y:S01]  /*6eff0*/  IMAD R13, R13, UR4, RZ ;  /* 0x000000040d0d7c24 */ /* 0x000fe2000f8e02ff */
[----:B------:R-:W-:Y:S01]  /*6f000*/  PRMT R17, R27, 0x7632, R17 ;  /* 0x000076321b117816 */ /* 0x000fe20000000011 */
[----:B------:R1:W-:Y:S01]  /*6f010*/  @P3 STG.E.U16 desc[UR10][R14.64], R19 ;  /* 0x000000130e003986 */ /* 0x0003e2000c10150a */
[----:B------:R-:W-:Y:S01]  /*6f020*/  PRMT R18, R26, 0x7632, R18 ;  /* 0x000076321a127816 */ /* 0x000fe20000000012 */
[----:B------:R-:W-:Y:S01]  /*6f030*/  ULDC UR5, c[0x0][0x22c] ;  /* 0x00008b0000057ab9 */ /* 0x000fe20000000800 */
[----:B------:R-:W-:Y:S01]  /*6f040*/  ULDC UR4, c[0x0][0x248] ;  /* 0x0000920000047ab9 */ /* 0x000fe20000000800 */
[----:B------:R-:W3:Y:S01]  /*6f050*/  LDL.LU R27, [R1+0x1f0] ;  /* 0x0001f000011b7983 */ /* 0x000ee20000300800 */
[----:B------:R-:W-:-:S03]  /*6f060*/  LEA R12, P3, R13, R2, 0x1 ;  /* 0x000000020d0c7211 */ /* 0x000fc600078608ff */
[----:B------:R-:W3:Y:S01]  /*6f070*/  LDL.LU R26, [R1+0x1f4] ;  /* 0x0001f400011a7983 */ /* 0x000ee20000300800 */
[--C-:B-1----:R-:W-:Y:S01]  /*6f080*/  LOP3.LUT R14, R0, 0x3a, R29.reuse, 0xfe, !PT ;  /* 0x0000003a000e7812 */ /* 0x102fe200078efe1d */
[----:B------:R-:W1:Y:S01]  /*6f090*/  LDC R19, c[0x0][0x248] ;  /* 0x00009200ff137b82 */ /* 0x000e620000000800 */
[----:B------:R-:W-:Y:S02]  /*6f0a0*/  LEA.HI.X.SX32 R13, R13, R16, 0x1, P3 ;  /* 0x000000100d0d7211 */ /* 0x000fe400018f0eff */
[C---:B------:R-:W-:Y:S01]  /*6f0b0*/  ISETP.LT.AND P5, PT, R14.reuse, UR5, !P0 ;  /* 0x000000050e007c0c */ /* 0x040fe2000c7a1270 */
[----:B------:R-:W-:Y:S01]  /*6f0c0*/  IMAD R14, R14, UR4, RZ ;  /* 0x000000040e0e7c24 */ /* 0x000fe2000f8e02ff */
[C-C-:B------:R-:W-:Y:S01]  /*6f0d0*/  LOP3.LUT R15, R0.reuse, 0x46, R29.reuse, 0xfe, !PT ;  /* 0x00000046000f7812 */ /* 0x140fe200078efe1d */
[----:B------:R0:W-:Y:S01]  /*6f0e0*/  @P4 STG.E.U16 desc[UR10][R12.64], R17 ;  /* 0x000000110c004986 */ /* 0x0001e2000c10150a */
[----:B------:R-:W-:Y:S01]  /*6f0f0*/  ULDC UR4, c[0x0][0x248] ;  /* 0x0000920000047ab9 */ /* 0x000fe20000000800 */
[----:B------:R-:W-:Y:S01]  /*6f100*/  ULDC UR5, c[0x0][0x22c] ;  /* 0x00008b0000057ab9 */ /* 0x000fe20000000800 */
[----:B------:R-:W-:Y:S01]  /*6f110*/  ISETP.LT.AND P3, PT, R15, UR6, !P0 ;  /* 0x000000060f007c0c */ /* 0x000fe2000c761270 */
[----:B------:R-:W-:Y:S01]  /*6f120*/  ULDC UR6, c[0x0][0x22c] ;  /* 0x00008b0000067ab9 */ /* 0x000fe20000000800 */
[----:B------:R-:W-:-:S02]  /*6f130*/  LOP3.LUT R15, R0, 0x3c, R29, 0xfe, !PT ;  /* 0x0000003c000f7812 */ /* 0x000fc400078efe1d */
[C---:B0-----:R-:W-:Y:S02]  /*6f140*/  LEA R12, P4, R14.reuse, R2, 0x1 ;  /* 0x000000020e0c7211 */ /* 0x041fe400078808ff */
[C---:B------:R-:W-:Y:S01]  /*6f150*/  ISETP.LT.AND P6, PT, R15.reuse, UR5, !P0 ;  /* 0x000000050f007c0c */ /* 0x040fe2000c7c1270 */
[----:B------:R-:W-:Y:S01]  /*6f160*/  ULDC UR5, c[0x0][0x22c] ;  /* 0x00008b0000057ab9 */ /* 0x000fe20000000800 */
[----:B------:R-:W-:Y:S01]  /*6f170*/  LEA.HI.X.SX32 R13, R14, R16, 0x1, P4 ;  /* 0x000000100e0d7211 */ /* 0x000fe200020f0eff */
[----:B------:R-:W-:Y:S01]  /*6f180*/  IMAD R14, R15, UR4, RZ ;  /* 0x000000040f0e7c24 */ /* 0x000fe2000f8e02ff */
[----:B------:R-:W-:Y:S01]  /*6f190*/  PRMT R17, R25, 0x7632, R17 ;  /* 0x0000763219117816 */ /* 0x000fe20000000011 */
[----:B------:R-:W-:Y:S01]  /*6f1a0*/  ULDC UR4, c[0x0][0x248] ;  /* 0x0000920000047ab9 */ /* 0x000fe20000000800 */
[----:B------:R-:W-:Y:S01]  /*6f1b0*/  PRMT R15, R24, 0x7632, R15 ;  /* 0x00007632180f7816 */ /* 0x000fe2000000000f */
[----:B------:R-:W3:Y:S04]  /*6f1c0*/  LDL.LU R25, [R1+0x1f8] ;  /* 0x0001f80001197983 */ /* 0x000ee80000300800 */
[----:B------:R-:W3:Y:S04]  /*6f1d0*/  LDL.LU R24, [R1+0x1fc] ;  /* 0x0001fc0001187983 */ /* 0x000ee80000300800 */
[----:B------:R0:W-:Y:S02]  /*6f1e0*/  @P5 STG.E.U16 desc[UR10][R12.64], R18 ;  /* 0x000000120c005986 */ /* 0x0001e4000c10150a */
[----:B0-----:R-:W-:-:S02]  /*6f1f0*/  LEA R12, P4, R14, R2, 0x1 ;  /* 0x000000020e0c7211 */ /* 0x001fc400078808ff */
[----:B------:R-:W-:Y:S02]  /*6f200*/  LOP3.LUT R18, R0, 0x3e, R29, 0xfe, !PT ;  /* 0x0000003e00127812 */ /* 0x000fe400078efe1d */
[----:B------:R-:W-:Y:S02]  /*6f210*/  LEA.HI.X.SX32 R13, R14, R16, 0x1, P4 ;  /* 0x000000100e0d7211 */ /* 0x000fe400020f0eff */
[C---:B------:R-:W-:Y:S01]  /*6f220*/  ISETP.LT.AND P4, PT, R18.reuse, UR5, !P0 ;  /* 0x0000000512007c0c */ /* 0x040fe2000c781270 */
[----:B------:R-:W-:Y:S01]  /*6f230*/  IMAD R14, R18, UR4, RZ ;  /* 0x00000004120e7c24 */ /* 0x000fe2000f8e02ff */
[----:B------:R-:W-:Y:S01]  /*6f240*/  ULDC UR5, c[0x0][0x22c] ;  /* 0x00008b0000057ab9 */ /* 0x000fe20000000800 */
[----:B------:R0:W-:Y:S01]  /*6f250*/  @P6 STG.E.U16 desc[UR10][R12.64], R17 ;  /* 0x000000110c006986 */ /* 0x0001e2000c10150a */
[----:B------:R-:W-:Y:S02]  /*6f260*/  ULDC UR4, c[0x0][0x248] ;  /* 0x0000920000047ab9 */ /* 0x000fe40000000800 */
[----:B0-----:R-:W-:-:S02]  /*6f270*/  LEA R12, P5, R14, R2, 0x1 ;  /* 0x000000020e0c7211 */ /* 0x001fc400078a08ff */
[--C-:B------:R-:W-:Y:S02]  /*6f280*/  LOP3.LUT R17, R0, 0x40, R29.reuse, 0xfe, !PT ;  /* 0x0000004000117812 */ /* 0x100fe400078efe1d */
[----:B------:R-:W-:Y:S02]  /*6f290*/  LEA.HI.X.SX32 R13, R14, R16, 0x1, P5 ;  /* 0x000000100e0d7211 */ /* 0x000fe400028f0eff */
[C---:B------:R-:W-:Y:S01]  /*6f2a0*/  ISETP.LT.AND P6, PT, R17.reuse, UR5, !P0 ;  /* 0x0000000511007c0c */ /* 0x040fe2000c7c1270 */
[----:B------:R-:W-:Y:S01]  /*6f2b0*/  IMAD R17, R17, UR4, RZ ;  /* 0x0000000411117c24 */ /* 0x000fe2000f8e02ff */
[----:B------:R-:W-:Y:S01]  /*6f2c0*/  LOP3.LUT R18, R0, 0x48, R29, 0xfe, !PT ;  /* 0x0000004800127812 */ /* 0x000fe200078efe1d */
[----:B------:R1:W-:Y:S01]  /*6f2d0*/  @P4 STG.E.U16 desc[UR10][R12.64], R15 ;  /* 0x0000000f0c004986 */ /* 0x0003e2000c10150a */
[----:B------:R-:W-:Y:S01]  /*6f2e0*/  ULDC UR4, c[0x0][0x22c] ;  /* 0x00008b0000047ab9 */ /* 0x000fe20000000800 */
[----:B------:R-:W-:Y:S01]  /*6f2f0*/  ULDC UR5, c[0x0][0x22c] ;  /* 0x00008b0000057ab9 */ /* 0x000fe20000000800 */
[----:B------:R-:W-:-:S02]  /*6f300*/  LEA R14, P4, R17, R2, 0x1 ;  /* 0x00000002110e7211 */ /* 0x000fc400078808ff */
[----:B------:R-:W-:Y:S01]  /*6f310*/  ISETP.LT.AND P5, PT, R18, UR6, !P0 ;  /* 0x0000000612007c0c */ /* 0x000fe2000c7a1270 */
[----:B-1----:R-:W-:Y:S01]  /*6f320*/  IMAD R13, R19, 0x2, R17 ;  /* 0x00000002130d7824 */ /* 0x002fe200078e0211 */
[----:B------:R-:W-:Y:S01]  /*6f330*/  LEA.HI.X.SX32 R15, R17, R16, 0x1, P4 ;  /* 0x00000010110f7211 */ /* 0x000fe200020f0eff */
[----:B------:R-:W0:Y:S02]  /*6f340*/  LDC R19, c[0x0][0x248] ;  /* 0x00009200ff137b82 */ /* 0x000e240000000800 */
[----:B------:R-:W-:Y:S01]  /*6f350*/  IMAD R17, R22, 0x2, R13 ;  /* 0x0000000216117824 */ /* 0x000fe200078e020d */
[C---:B------:R-:W-:Y:S02]  /*6f360*/  LEA R12, P4, R13.reuse, R2, 0x1 ;  /* 0x000000020d0c7211 */ /* 0x040fe400078808ff */
[--C-:B------:R-:W-:Y:S02]  /*6f370*/  LOP3.LUT R18, R0, 0x4a, R29.reuse, 0xfe, !PT ;  /* 0x0000004a00127812 */ /* 0x100fe400078efe1d */
[----:B------:R-:W-:Y:S01]  /*6f380*/  LEA.HI.X.SX32 R13, R13, R16, 0x1, P4 ;  /* 0x000000100d0d7211 */ /* 0x000fe200020f0eff */
[----:B------:R-:W1:Y:S01]  /*6f390*/  LDC R22, c[0x0][0x248] ;  /* 0x00009200ff167b82 */ /* 0x000e620000000800 */
[----:B------:R-:W-:Y:S01]  /*6f3a0*/  ISETP.LT.AND P4, PT, R18, UR4, !P0 ;  /* 0x0000000412007c0c */ /* 0x000fe2000c781270 */
[----:B------:R-:W-:Y:S01]  /*6f3b0*/  ULDC UR4, c[0x0][0x22c] ;  /* 0x00008b0000047ab9 */ /* 0x000fe20000000800 */
[----:B------:R-:W-:Y:S01]  /*6f3c0*/  LOP3.LUT R18, R0, 0x4c, R29, 0xfe, !PT ;  /* 0x0000004c00127812 */ /* 0x000fe200078efe1d */
[----:B----4-:R4:W-:Y:S02]  /*6f3d0*/  @P6 STG.E.U16 desc[UR10][R14.64], R3 ;  /* 0x000000030e006986 */ /* 0x0109e4000c10150a */
[----:B----4-:R-:W-:-:S04]  /*6f3e0*/  LEA R14, P6, R17, R2, 0x1 ;  /* 0x00000002110e7211 */ /* 0x010fc800078c08ff */
[----:B------:R-:W-:Y:S01]  /*6f3f0*/  LEA.HI.X.SX32 R15, R17, R16, 0x1, P6 ;  /* 0x00000010110f7211 */ /* 0x000fe200030f0eff */
[----:B--2---:R2:W-:Y:S01]  /*6f400*/  @P2 STG.E.U16 desc[UR10][R12.64], R7 ;  /* 0x000000070c002986 */ /* 0x0045e2000c10150a */
[----:B------:R-:W-:Y:S01]  /*6f410*/  ISETP.LT.AND P2, PT, R18, UR4, !P0 ;  /* 0x0000000412007c0c */ /* 0x000fe2000c741270 */
[----:B------:R-:W-:Y:S02]  /*6f420*/  ULDC UR4, c[0x0][0x22c] ;  /* 0x00008b0000047ab9 */ /* 0x000fe40000000800 */
[----:B---3--:R3:W-:Y:S01]  /*6f430*/  @P1 STG.E.U16 desc[UR10][R14.64], R6 ;  /* 0x000000060e001986 */ /* 0x0087e2000c10150a */
[----:B--2---:R-:W-:Y:S01]  /*6f440*/  IMAD R12, R21, 0x2, R17 ;  /* 0x00000002150c7824 */ /* 0x004fe200078e0211 */
[----:B------:R-:W-:Y:S01]  /*6f450*/  LOP3.LUT R13, R0, 0x4e, R29, 0xfe, !PT ;  /* 0x0000004e000d7812 */ /* 0x000fe200078efe1d */
[----:B------:R-:W2:Y:S03]  /*6f460*/  LDC R21, c[0x0][0x248] ;  /* 0x00009200ff157b82 */ /* 0x000ea60000000800 */
[----:B------:R-:W-:Y:S01]  /*6f470*/  ISETP.LT.AND P1, PT, R13, UR4, !P0 ;  /* 0x000000040d007c0c */ /* 0x000fe2000c721270 */
[----:B------:R-:W-:Y:S01]  /*6f480*/  IMAD R13, R20, 0x2, R12 ;  /* 0x00000002140d7824 */ /* 0x000fe200078e020c */
[----:B---3--:R-:W-:Y:S01]  /*6f490*/  LEA R14, P6, R12, R2, 0x1 ;  /* 0x000000020c0e7211 */ /* 0x008fe200078c08ff */
[----:B------:R-:W-:-:S02]  /*6f4a0*/  ULDC UR4, c[0x0][0x22c] ;  /* 0x00008b0000047ab9 */ /* 0x000fc40000000800 */
[----:B------:R-:W-:Y:S01]  /*6f4b0*/  IMAD R17, R23, 0x2, R13 ;  /* 0x0000000217117824 */ /* 0x000fe200078e020d */
[----:B------:R-:W-:Y:S01]  /*6f4c0*/  LEA.HI.X.SX32 R15, R12, R16, 0x1, P6 ;  /* 0x000000100c0f7211 */ /* 0x000fe200030f0eff */
[----:B------:R-:W3:Y:S01]  /*6f4d0*/  LDC R20, c[0x0][0x248] ;  /* 0x00009200ff147b82 */ /* 0x000ee20000000800 */
[----:B------:R-:W-:-:S03]  /*6f4e0*/  LEA R12, P6, R13, R2, 0x1 ;  /* 0x000000020d0c7211 */ /* 0x000fc600078c08ff */
[----:B------:R4:W-:Y:S01]  /*6f4f0*/  @P3 STG.E.U16 desc[UR10][R14.64], R5 ;  /* 0x000000050e003986 */ /* 0x0009e2000c10150a */
[----:B------:R-:W-:Y:S02]  /*6f500*/  LEA.HI.X.SX32 R13, R13, R16, 0x1, P6 ;  /* 0x000000100d0d7211 */ /* 0x000fe400030f0eff */
[--C-:B------:R-:W-:Y:S01]  /*6f510*/  LOP3.LUT R18, R0, 0x50, R29.reuse, 0xfe, !PT ;  /* 0x0000005000127812 */ /* 0x100fe200078efe1d */
[----:B------:R-:W3:Y:S01]  /*6f520*/  LDC R23, c[0x0][0x248] ;  /* 0x00009200ff177b82 */ /* 0x000ee20000000800 */
[C---:B----4-:R-:W-:Y:S01]  /*6f530*/  LEA R14, P6, R17.reuse, R2, 0x1 ;  /* 0x00000002110e7211 */ /* 0x050fe200078c08ff */
[----:B------:R0:W-:Y:S01]  /*6f540*/  @P5 STG.E.U16 desc[UR10][R12.64], R27 ;  /* 0x0000001b0c005986 */ /* 0x0001e2000c10150a */
[----:B------:R-:W-:Y:S01]  /*6f550*/  ISETP.LT.AND P3, PT, R18, UR4, !P0 ;  /* 0x0000000412007c0c */ /* 0x000fe2000c761270 */
[----:B------:R-:W-:Y:S01]  /*6f560*/  ULDC UR4, c[0x0][0x22c] ;  /* 0x00008b0000047ab9 */ /* 0x000fe20000000800 */
[----:B------:R-:W-:Y:S02]  /*6f570*/  LEA.HI.X.SX32 R15, R17, R16, 0x1, P6 ;  /* 0x00000010110f7211 */ /* 0x000fe400030f0eff */
[----:B------:R-:W-:-:S03]  /*6f580*/  LOP3.LUT R18, R0, 0x52, R29, 0xfe, !PT ;  /* 0x0000005200127812 */ /* 0x000fc600078efe1d */
[----:B------:R4:W-:Y:S01]  /*6f590*/  @P4 STG.E.U16 desc[UR10][R14.64], R26 ;  /* 0x0000001a0e004986 */ /* 0x0009e2000c10150a */
[----:B0-----:R-:W-:Y:S01]  /*6f5a0*/  IMAD R13, R19, 0x2, R17 ;  /* 0x00000002130d7824 */ /* 0x001fe200078e0211 */
[----:B------:R-:W-:Y:S01]  /*6f5b0*/  ISETP.LT.AND P5, PT, R18, UR4, !P0 ;  /* 0x0000000412007c0c */ /* 0x000fe2000c7a1270 */
[----:B------:R-:W-:Y:S01]  /*6f5c0*/  ULDC UR4, c[0x0][0x22c] ;  /* 0x00008b0000047ab9 */ /* 0x000fe20000000800 */
[----:B------:R-:W0:Y:S01]  /*6f5d0*/  LDC R19, c[0x0][0x248] ;  /* 0x00009200ff137b82 */ /* 0x000e220000000800 */
[----:B-1----:R-:W-:Y:S01]  /*6f5e0*/  IMAD R17, R22, 0x2, R13 ;  /* 0x0000000216117824 */ /* 0x002fe200078e020d */
[C---:B------:R-:W-:Y:S02]  /*6f5f0*/  LEA R12, P4, R13.reuse, R2, 0x1 ;  /* 0x000000020d0c7211 */ /* 0x040fe400078808ff */
[----:B----4-:R-:W-:Y:S02]  /*6f600*/  LOP3.LUT R14, R0, 0x54, R29, 0xfe, !PT ;  /* 0x00000054000e7812 */ /* 0x010fe400078efe1d */
[----:B------:R-:W-:-:S02]  /*6f610*/  LEA.HI.X.SX32 R13, R13, R16, 0x1, P4 ;  /* 0x000000100d0d7211 */ /* 0x000fc400020f0eff */
[----:B------:R-:W1:Y:S01]  /*6f620*/  LDC R22, c[0x0][0x248] ;  /* 0x00009200ff167b82 */ /* 0x000e620000000800 */
[----:B------:R-:W-:Y:S01]  /*6f630*/  ISETP.LT.AND P6, PT, R14, UR4, !P0 ;  /* 0x000000040e007c0c */ /* 0x000fe2000c7c1270 */
[----:B------:R-:W-:Y:S01]  /*6f640*/  ULDC UR4, c[0x0][0x22c] ;  /* 0x00008b0000047ab9 */ /* 0x000fe20000000800 */
[----:B------:R-:W-:-:S04]  /*6f650*/  LEA R14, P4, R17, R2, 0x1 ;  /* 0x00000002110e7211 */ /* 0x000fc800078808ff */
[----:B------:R-:W-:Y:S01]  /*6f660*/  LEA.HI.X.SX32 R15, R17, R16, 0x1, P4 ;  /* 0x00000010110f7211 */ /* 0x000fe200020f0eff */
[----:B--2---:R-:W-:Y:S01]  /*6f670*/  IMAD R17, R21, 0x2, R17 ;  /* 0x0000000215117824 */ /* 0x004fe200078e0211 */
[----:B------:R-:W-:Y:S01]  /*6f680*/  LOP3.LUT R18, R0, 0x56, R29, 0xfe, !PT ;  /* 0x0000005600127812 */ /* 0x000fe200078efe1d */
[----:B------:R-:W2:Y:S01]  /*6f690*/  LDC R21, c[0x0][0x248] ;  /* 0x00009200ff157b82 */ /* 0x000ea20000000800 */
[----:B------:R4:W-:Y:S04]  /*6f6a0*/  @P2 STG.E.U16 desc[UR10][R12.64], R25 ;  /* 0x000000190c002986 */ /* 0x0009e8000c10150a */
[----:B------:R3:W-:Y:S01]  /*6f6b0*/  @P1 STG.E.U16 desc[UR10][R14.64], R24 ;  /* 0x000000180e001986 */ /* 0x0007e2000c10150a */
[----:B------:R-:W-:Y:S01]  /*6f6c0*/  ISETP.LT.AND P2, PT, R18, UR4, !P0 ;  /* 0x0000000412007c0c */ /* 0x000fe2000c741270 */
[----:B------:R-:W-:Y:S01]  /*6f6d0*/  ULDC UR4, c[0x0][0x22c] ;  /* 0x00008b0000047ab9 */ /* 0x000fe20000000800 */
[----:B----4-:R-:W-:-:S02]  /*6f6e0*/  LEA R12, P1, R17, R2, 0x1 ;  /* 0x00000002110c7211 */ /* 0x010fc400078208ff */
[----:B---3--:R-:W-:Y:S02]  /*6f6f0*/  LOP3.LUT R14, R0, 0x58, R29, 0xfe, !PT ;  /* 0x00000058000e7812 */ /* 0x008fe400078efe1d */
[----:B------:R-:W-:Y:S02]  /*6f700*/  LEA.HI.X.SX32 R13, R17, R16, 0x1, P1 ;  /* 0x00000010110d7211 */ /* 0x000fe400008f0eff */
[----:B------:R-:W-:Y:S02]  /*6f710*/  PRMT R15, R3, 0x7632, R15 ;  /* 0x00007632030f7816 */ /* 0x000fe4000000000f */
[----:B------:R-:W-:Y:S01]  /*6f720*/  ISETP.LT.AND P1, PT, R14, UR4, !P0 ;  /* 0x000000040e007c0c */ /* 0x000fe2000c721270 */
[----:B------:R-:W-:Y:S01]  /*6f730*/  IMAD R14, R20, 0x2, R17 ;  /* 0x00000002140e7824 */ /* 0x000fe200078e0211 */
[----:B------:R-:W-:Y:S01]  /*6f740*/  PRMT R18, R7, 0x7632, R18 ;  /* 0x0000763207127816 */ /* 0x000fe20000000012 */
[----:B------:R3:W-:Y:S01]  /*6f750*/  @P3 STG.E.U16 desc[UR10][R12.64], R15 ;  /* 0x0000000f0c003986 */ /* 0x0007e2000c10150a */
[----:B------:R-:W-:-:S02]  /*6f760*/  ULDC UR4, c[0x0][0x22c] ;  /* 0x00008b0000047ab9 */ /* 0x000fc40000000800 */
[----:B---3--:R-:W-:Y:S02]  /*6f770*/  LEA R12, P3, R14, R2, 0x1 ;  /* 0x000000020e0c7211 */ /* 0x008fe400078608ff */
[--C-:B------:R-:W-:Y:S02]  /*6f780*/  LOP3.LUT R15, R0, 0x5a, R29.reuse, 0xfe, !PT ;  /* 0x0000005a000f7812 */ /* 0x100fe400078efe1d */
[----:B------:R-:W-:Y:S01]  /*6f790*/  LEA.HI.X.SX32 R13, R14, R16, 0x1, P3 ;  /* 0x000000100e0d7211 */ /* 0x000fe200018f0eff */
[----:B0-----:R-:W-:Y:S01]  /*6f7a0*/  IMAD R14, R19, 0x2, R14 ;  /* 0x00000002130e7824 */ /* 0x001fe200078e020e */
[----:B------:R-:W-:Y:S01]  /*6f7b0*/  ISETP.LT.AND P4, PT, R15, UR4, !P0 ;  /* 0x000000040f007c0c */ /* 0x000fe2000c781270 */
[----:B------:R-:W-:Y:S02]  /*6f7c0*/  ULDC UR4, c[0x0][0x22c] ;  /* 0x00008b0000047ab9 */ /* 0x000fe40000000800 */
[----:B------:R0:W-:Y:S01]  /*6f7d0*/  @P5 STG.E.U16 desc[UR10][R12.64], R18 ;  /* 0x000000120c005986 */ /* 0x0001e2000c10150a */
[----:B--2---:R-:W-:Y:S01]  /*6f7e0*/  IMAD R15, R21, 0x2, R14 ;  /* 0x00000002150f7824 */ /* 0x004fe200078e020e */
[----:B------:R-:W-:Y:S01]  /*6f7f0*/  LOP3.LUT R17, R0, 0x5c, R29, 0xfe, !PT ;  /* 0x0000005c00117812 */ /* 0x000fe200078efe1d */
[----:B------:R-:W2:Y:S01]  /*6f800*/  LDC R21, c[0x0][0x248] ;  /* 0x00009200ff157b82 */ /* 0x000ea20000000800 */
[----:B------:R-:W-:-:S02]  /*6f810*/  PRMT R20, R6, 0x7632, R20 ;  /* 0x0000763206147816 */ /* 0x000fc40000000014 */
[----:B------:R-:W-:Y:S02]  /*6f820*/  ISETP.LT.AND P3, PT, R17, UR5, !P0 ;  /* 0x0000000511007c0c */ /* 0x000fe4000c761270 */
[----:B0-----:R-:W-:Y:S01]  /*6f830*/  LEA R12, P5, R14, R2, 0x1 ;  /* 0x000000020e0c7211 */ /* 0x001fe200078a08ff */
[----:B------:R-:W-:Y:S01]  /*6f840*/  IMAD R17, R28, 0x2, R15 ;  /* 0x000000021c117824 */ /* 0x000fe200078e020f */
[----:B------:R-:W-:Y:S01]  /*6f850*/  PRMT R19, R5, 0x7632, R19 ;  /* 0x0000763205137816 */ /* 0x000fe20000000013 */
[----:B------:R-:W0:Y:S01]  /*6f860*/  LDC R28, c[0x0][0x248] ;  /* 0x00009200ff1c7b82 */ /* 0x000e220000000800 */
[----:B------:R-:W-:Y:S01]  /*6f870*/  LEA.HI.X.SX32 R13, R14, R16, 0x1, P5 ;  /* 0x000000100e0d7211 */ /* 0x000fe200028f0eff */
[----:B------:R-:W3:Y:S01]  /*6f880*/  LDL.LU R5, [R1] ;  /* 0x0000000001057983 */ /* 0x000ee20000300800 */
[C---:B------:R-:W-:Y:S01]  /*6f890*/  LEA R14, P5, R15.reuse, R2, 0x1 ;  /* 0x000000020f0e7211 */ /* 0x040fe200078a08ff */
[----:B------:R-:W-:Y:S02]  /*6f8a0*/  ULDC UR5, c[0x0][0x22c] ;  /* 0x00008b0000057ab9 */ /* 0x000fe40000000800 */
[----:B------:R4:W-:Y:S01]  /*6f8b0*/  @P6 STG.E.U16 desc[UR10][R12.64], R20 ;  /* 0x000000140c006986 */ /* 0x0009e2000c10150a */
[----:B------:R-:W-:-:S03]  /*6f8c0*/  LEA.HI.X.SX32 R15, R15, R16, 0x1, P5 ;  /* 0x000000100f0f7211 */ /* 0x000fc600028f0eff */
[----:B------:R-:W3:Y:S04]  /*6f8d0*/  LDL.LU R6, [R1+0x4] ;  /* 0x0000040001067983 */ /* 0x000ee80000300800 */
[----:B------:R1:W-:Y:S01]  /*6f8e0*/  @P2 STG.E.U16 desc[UR10][R14.64], R19 ;  /* 0x000000130e002986 */ /* 0x0003e2000c10150a */
[C---:B----4-:R-:W-:Y:S01]  /*6f8f0*/  LEA R12, P5, R17.reuse, R2, 0x1 ;  /* 0x00000002110c7211 */ /* 0x050fe200078a08ff */
[----:B------:R-:W4:Y:S03]  /*6f900*/  LDC R20, c[0x0][0x248] ;  /* 0x00009200ff147b82 */ /* 0x000f260000000800 */
[----:B------:R-:W-:Y:S01]  /*6f910*/  LEA.HI.X.SX32 R13, R17, R16, 0x1, P5 ;  /* 0x00000010110d7211 */ /* 0x000fe200028f0eff */
[--C-:B-1----:R-:W-:Y:S01]  /*6f920*/  IMAD R14, R23, 0x2, R17.reuse ;  /* 0x00000002170e7824 */ /* 0x102fe200078e0211 */
[----:B------:R-:W-:-:S03]  /*6f930*/  PRMT R17, R27, 0x7632, R17 ;  /* 0x000076321b117816 */ /* 0x000fc60000000011 */
[----:B------:R-:W1:Y:S02]  /*6f940*/  LDC R19, c[0x0][0x248] ;  /* 0x00009200ff137b82 */ /* 0x000e640000000800 */
[----:B------:R2:W-:Y:S01]  /*6f950*/  @P1 STG.E.U16 desc[UR10][R12.64], R17 ;  /* 0x000000110c001986 */ /* 0x0005e2000c10150a */
[C-C-:B------:R-:W-:Y:S02]  /*6f960*/  LOP3.LUT R18, R0.reuse, 0x5e, R29.reuse, 0xfe, !PT ;  /* 0x0000005e00127812 */ /* 0x140fe400078efe1d */
[----:B------:R-:W-:-:S03]  /*6f970*/  LOP3.LUT R15, R0, 0x60, R29, 0xfe, !PT ;  /* 0x00000060000f7812 */ /* 0x000fc600078efe1d */
[----:B------:R-:W4:Y:S01]  /*6f980*/  LDC R23, c[0x0][0x248] ;  /* 0x00009200ff177b82 */ /* 0x000f220000000800 */
[----:B--2---:R-:W-:Y:S02]  /*6f990*/  LEA R12, P1, R14, R2, 0x1 ;  /* 0x000000020e0c7211 */ /* 0x004fe400078208ff */
[----:B------:R-:W-:Y:S02]  /*6f9a0*/  PRMT R17, R26, 0x7632, R17 ;  /* 0x000076321a117816 */ /* 0x000fe40000000011 */
[----:B------:R-:W-:-:S05]  /*6f9b0*/  LEA.HI.X.SX32 R13, R14, R16, 0x1, P1 ;  /* 0x000000100e0d7211 */ /* 0x000fca00008f0eff */
[----:B------:R2:W-:Y:S01]  /*6f9c0*/  @P4 STG.E.U16 desc[UR10][R12.64], R17 ;  /* 0x000000110c004986 */ /* 0x0005e2000c10150a */
[----:B------:R-:W-:Y:S01]  /*6f9d0*/  ISETP.LT.AND P6, PT, R18, UR4, !P0 ;  /* 0x0000000412007c0c */ /* 0x000fe2000c7c1270 */
[----:B------:R-:W-:Y:S01]  /*6f9e0*/  ULDC UR4, c[0x0][0x22c] ;  /* 0x00008b0000047ab9 */ /* 0x000fe20000000800 */
[----:B--2---:R-:W-:Y:S02]  /*6f9f0*/  PRMT R17, R24, 0x7632, R17 ;  /* 0x0000763218117816 */ /* 0x004fe40000000011 */
[----:B------:R-:W2:Y:S04]  /*6fa00*/  LDL.LU R24, [R1+0x8] ;  /* 0x0000080001187983 */ /* 0x000ea80000300800 */
[----:B------:R-:W2:Y:S01]  /*6fa10*/  LDL.LU R7, [R1+0xc] ;  /* 0x00000c0001077983 */ /* 0x000ea20000300800 */
[----:B------:R-:W-:-:S03]  /*6fa20*/  PRMT R18, R25, 0x7632, R18 ;  /* 0x0000763219127816 */ /* 0x000fc60000000012 */
[----:B------:R-:W2:Y:S04]  /*6fa30*/  LDL.LU R25, [R1+0x10] ;  /* 0x0000100001197983 */ /* 0x000ea80000300800 */
[----:B------:R-:W2:Y:S04]  /*6fa40*/  LDL.LU R26, [R1+0x14] ;  /* 0x00001400011a7983 */ /* 0x000ea80000300800 */
[----:B------:R-:W2:Y:S04]  /*6fa50*/  LDL.LU R27, [R1+0x18] ;  /* 0x00001800011b7983 */ /* 0x000ea80000300800 */
[----:B------:R-:W2:Y:S01]  /*6fa60*/  LDL.LU R3, [R1+0x1c] ;  /* 0x00001c0001037983 */ /* 0x000ea20000300800 */
[----:B------:R-:W-:Y:S01]  /*6fa70*/  ISETP.LT.AND P2, PT, R15, UR4, !P0 ;  /* 0x000000040f007c0c */ /* 0x000fe2000c741270 */
[----:B------:R-:W-:Y:S01]  /*6fa80*/  IMAD R14, R22, 0x2, R14 ;  /* 0x00000002160e7824 */ /* 0x000fe200078e020e */
[C-C-:B------:R-:W-:Y:S01]  /*6fa90*/  LOP3.LUT R15, R0.reuse, 0x62, R29.reuse, 0xfe, !PT ;  /* 0x00000062000f7812 */ /* 0x140fe200078efe1d */
[----:B------:R-:W-:Y:S01]  /*6faa0*/  ULDC UR4, c[0x0][0x22c] ;  /* 0x00008b0000047ab9 */ /* 0x000fe20000000800 */
[----:B------:R-:W-:Y:S01]  /*6fab0*/  LOP3.LUT R13, R0, 0x64, R29, 0xfe, !PT ;  /* 0x00000064000d7812 */ /* 0x000fe200078efe1d */
[----:B------:R-:W4:Y:S01]  /*6fac0*/  LDC R22, c[0x0][0x248] ;  /* 0x00009200ff167b82 */ /* 0x000f220000000800 */
[----:B------:R-:W-:Y:S01]  /*6fad0*/  ISETP.LT.AND P1, PT, R15, UR4, !P0 ;  /* 0x000000040f007c0c */ /* 0x000fe2000c721270 */
[----:B------:R-:W-:Y:S01]  /*6fae0*/  ULDC UR4, c[0x0][0x22c] ;  /* 0x00008b0000047ab9 */ /* 0x000fe20000000800 */
[----:B------:R-:W-:-:S02]  /*6faf0*/  LEA R12, P4, R14, R2, 0x1 ;  /* 0x000000020e0c7211 */ /* 0x000fc400078808ff */
[----:B------:R-:W-:Y:S02]  /*6fb00*/  LOP3.LUT R15, R0, 0x66, R29, 0xfe, !PT ;  /* 0x00000066000f7812 */ /* 0x000fe400078efe1d */
[----:B------:R-:W-:Y:S01]  /*6fb10*/  ISETP.LT.AND P5, PT, R13, UR4, !P0 ;  /* 0x000000040d007c0c */ /* 0x000fe2000c7a1270 */
[----:B------:R-:W-:Y:S01]  /*6fb20*/  ULDC UR4, c[0x0][0x22c] ;  /* 0x00008b0000047ab9 */ /* 0x000fe20000000800 */
[----:B------:R-:W-:Y:S02]  /*6fb30*/  LEA.HI.X.SX32 R13, R14, R16, 0x1, P4 ;  /* 0x000000100e0d7211 */ /* 0x000fe400020f0eff */
[----:B------:R-:W-:Y:S01]  /*6fb40*/  ISETP.LT.AND P4, PT, R15, UR4, !P0 ;  /* 0x000000040f007c0c */ /* 0x000fe2000c781270 */
[----:B-1----:R-:W-:Y:S02]  /*6fb50*/  IMAD R15, R19, 0x2, R14 ;  /* 0x00000002130f7824 */ /* 0x002fe400078e020e */
[----:B------:R1:W-:Y:S01]  /*6fb60*/  @P3 STG.E.U16 desc[UR10][R12.64], R18 ;  /* 0x000000120c003986 */ /* 0x0003e2000c10150a */
[----:B------:R-:W-:-:S02]  /*6fb70*/  ULDC UR4, c[0x0][0x22c] ;  /* 0x00008b0000047ab9 */ /* 0x000fc40000000800 */
[----:B------:R-:W-:Y:S02]  /*6fb80*/  LEA R14, P3, R15, R2, 0x1 ;  /* 0x000000020f0e7211 */ /* 0x000fe400078608ff */
[----:B------:R-:W-:Y:S01]  /*6fb90*/  LOP3.LUT R19, R0, 0x68, R29, 0xfe, !PT ;  /* 0x0000006800137812 */ /* 0x000fe200078efe1d */
[----:B-1----:R-:W-:Y:S01]  /*6fba0*/  IMAD R13, R21, 0x2, R15 ;  /* 0x00000002150d7824 */ /* 0x002fe200078e020f */
[----:B------:R-:W-:Y:S01]  /*6fbb0*/  LEA.HI.X.SX32 R15, R15, R16, 0x1, P3 ;  /* 0x000000100f0f7211 */ /* 0x000fe200018f0eff */
[----:B------:R-:W1:Y:S02]  /*6fbc0*/  LDC R21, c[0x0][0x248] ;  /* 0x00009200ff157b82 */ /* 0x000e640000000800 */
[----:B0-----:R-:W-:Y:S01]  /*6fbd0*/  IMAD R18, R28, 0x2, R13 ;  /* 0x000000021c127824 */ /* 0x001fe200078e020d */
[C---:B------:R-:W-:Y:S01]  /*6fbe0*/  LEA R12, P3, R13.reuse, R2, 0x1 ;  /* 0x000000020d0c7211 */ /* 0x040fe200078608ff */
[----:B------:R0:W-:Y:S03]  /*6fbf0*/  @P6 STG.E.U16 desc[UR10][R14.64], R17 ;  /* 0x000000110e006986 */ /* 0x0001e6000c10150a */
[----:B------:R-:W-:Y:S01]  /*6fc00*/  LEA.HI.X.SX32 R13, R13, R16, 0x1, P3 ;  /* 0x000000100d0d7211 */ /* 0x000fe200018f0eff */
[----:B------:R-:W1:Y:S01]  /*6fc10*/  LDC R28, c[0x0][0x248] ;  /* 0x00009200ff1c7b82 */ /* 0x000e620000000800 */
[----:B------:R-:W-:Y:S01]  /*6fc20*/  ISETP.LT.AND P3, PT, R19, UR4, !P0 ;  /* 0x0000000413007c0c */ /* 0x000fe2000c761270 */
[----:B------:R-:W-:Y:S01]  /*6fc30*/  ULDC UR4, c[0x0][0x22c] ;  /* 0x00008b0000047ab9 */ /* 0x000fe20000000800 */
[----:B0-----:R-:W-:-:S05]  /*6fc40*/  LEA R14, P6, R18, R2, 0x1 ;  /* 0x00000002120e7211 */ /* 0x001fca00078c08ff */
[----:B------:R-:W0:Y:S01]  /*6fc50*/  LDC R19, c[0x0][0x248] ;  /* 0x00009200ff137b82 */ /* 0x000e220000000800 */
[--C-:B------:R-:W-:Y:S02]  /*6fc60*/  LOP3.LUT R17, R0, 0x6a, R29.reuse, 0xfe, !PT ;  /* 0x0000006a00117812 */ /* 0x100fe400078efe1d */
[----:B------:R-:W-:Y:S01]  /*6fc70*/  LEA.HI.X.SX32 R15, R18, R16, 0x1, P6 ;  /* 0x00000010120f7211 */ /* 0x000fe200030f0eff */
[----:B---3--:R4:W-:Y:S01]  /*6fc80*/  @P2 STG.E.U16 desc[UR10][R12.64], R5 ;  /* 0x000000050c002986 */ /* 0x0089e2000c10150a */
[----:B------:R-:W-:Y:S01]  /*6fc90*/  ISETP.LT.AND P2, PT, R17, UR4, !P0 ;  /* 0x0000000411007c0c */ /* 0x000fe2000c741270 */
[----:B------:R-:W-:Y:S02]  /*6fca0*/  ULDC UR4, c[0x0][0x22c] ;  /* 0x00008b0000047ab9 */ /* 0x000fe40000000800 */
[----:B------:R3:W-:Y:S01]  /*6fcb0*/  @P1 STG.E.U16 desc[UR10][R14.64], R6 ;  /* 0x000000060e001986 */ /* 0x0007e2000c10150a */
[----:B----4-:R-:W-:Y:S01]  /*6fcc0*/  IMAD R12, R20, 0x2, R18 ;  /* 0x00000002140c7824 */ /* 0x010fe200078e0212 */
[--C-:B------:R-:W-:Y:S01]  /*6fcd0*/  LOP3.LUT R13, R0, 0x6c, R29.reuse, 0xfe, !PT ;  /* 0x0000006c000d7812 */ /* 0x100fe200078efe1d */
[----:B------:R-:W4:Y:S03]  /*6fce0*/  LDC R20, c[0x0][0x248] ;  /* 0x00009200ff147b82 */ /* 0x000f260000000800 */
[----:B------:R-:W-:Y:S01]  /*6fcf0*/  ISETP.LT.AND P1, PT, R13, UR4, !P0 ;  /* 0x000000040d007c0c */ /* 0x000fe2000c721270 */
[----:B------:R-:W-:Y:S01]  /*6fd00*/  IMAD R13, R22, 0x2, R12 ;  /* 0x00000002160d7824 */ /* 0x000fe200078e020c */
[----:B------:R-:W-:Y:S01]  /*6fd10*/  LOP3.LUT R18, R0, 0x6e, R29, 0xfe, !PT ;  /* 0x0000006e00127812 */ /* 0x000fe200078efe1d */
[----:B------:R-:W-:Y:S01]  /*6fd20*/  ULDC UR4, c[0x0][0x22c] ;  /* 0x00008b0000047ab9 */ /* 0x000fe20000000800 */
[C---:B---3--:R-:W-:Y:S01]  /*6fd30*/  LEA R14, P6, R12.reuse, R2, 0x1 ;  /* 0x000000020c0e7211 */ /* 0x048fe200078c08ff */
[----:B------:R-:W-:Y:S01]  /*6fd40*/  IMAD R17, R23, 0x2, R13 ;  /* 0x0000000217117824 */ /* 0x000fe200078e020d */
[----:B------:R-:W3:Y:S02]  /*6fd50*/  LDC R22, c[0x0][0x248] ;  /* 0x00009200ff167b82 */ /* 0x000ee40000000800 */
[----:B------:R-:W-:-:S02]  /*6fd60*/  LEA.HI.X.SX32 R15, R12, R16, 0x1, P6 ;  /* 0x000000100c0f7211 */ /* 0x000fc400030f0eff */
[----:B------:R-:W-:-:S04]  /*6fd70*/  LEA R12, P6, R13, R2, 0x1 ;  /* 0x000000020d0c7211 */ /* 0x000fc800078c08ff */
[----:B------:R-:W-:Y:S01]  /*6fd80*/  LEA.HI.X.SX32 R13, R13, R16, 0x1, P6 ;  /* 0x000000100d0d7211 */ /* 0x000fe200030f0eff */
[----:B------:R-:W3:Y:S01]  /*6fd90*/  LDC R23, c[0x0][0x248] ;  /* 0x00009200ff177b82 */ /* 0x000ee20000000800 */
[----:B--2---:R2:W-:Y:S01]  /*6fda0*/  @P5 STG.E.U16 desc[UR10][R14.64], R24 ;  /* 0x000000180e005986 */ /* 0x0045e2000c10150a */
[----:B------:R-:W-:Y:S01]  /*6fdb0*/  ISETP.LT.AND P5, PT, R18, UR4, !P0 ;  /* 0x0000000412007c0c */ /* 0x000fe2000c7a1270 */
[----:B------:R-:W-:Y:S02]  /*6fdc0*/  ULDC UR4, c[0x0][0x22c] ;  /* 0x00008b0000047ab9 */ /* 0x000fe40000000800 */
[----:B------:R0:W-:Y:S01]  /*6fdd0*/  @P4 STG.E.U16 desc[UR10][R12.64], R7 ;  /* 0x000000070c004986 */ /* 0x0001e2000c10150a */
[----:B------:R-:W-:Y:S02]  /*6fde0*/  LOP3.LUT R18, R0, 0x70, R29, 0xfe, !PT ;  /* 0x0000007000127812 */ /* 0x000fe400078efe1d */
[----:B--2---:R-:W-:-:S04]  /*6fdf0*/  LEA R14, P6, R17, R2, 0x1 ;  /* 0x00000002110e7211 */ /* 0x004fc800078c08ff */
[----:B------:R-:W-:Y:S01]  /*6fe00*/  LEA.HI.X.SX32 R15, R17, R16, 0x1, P6 ;  /* 0x00000010110f7211 */ /* 0x000fe200030f0eff */
[----:B0-----:R-:W-:Y:S02]  /*6fe10*/  IMAD R13, R19, 0x2, R17 ;  /* 0x00000002130d7824 */ /* 0x001fe400078e0211 */
[----:B------:R-:W0:Y:S02]  /*6fe20*/  LDC R19, c[0x0][0x248] ;  /* 0x00009200ff137b82 */ /* 0x000e240000000800 */
[----:B------:R2:W-:Y:S01]  /*6fe30*/  @P3 STG.E.U16 desc[UR10][R14.64], R25 ;  /* 0x000000190e003986 */ /* 0x0005e2000c10150a */
[----:B------:R-:W-:Y:S01]  /*6fe40*/  LEA R12, P3, R13, R2, 0x1 ;  /* 0x000000020d0c7211 */ /* 0x000fe200078608ff */
[----:B-1----:R-:W-:Y:S01]  /*6fe50*/  IMAD R17, R21, 0x2, R13 ;  /* 0x0000000215117824 */ /* 0x002fe200078e020d */
[----:B------:R-:W-:Y:S01]  /*6fe60*/  ISETP.LT.AND P6, PT, R18, UR4, !P0 ;  /* 0x0000000412007c0c */ /* 0x000fe2000c7c1270 */
[----:B------:R-:W-:Y:S02]  /*6fe70*/  ULDC UR4, c[0x0][0x22c] ;  /* 0x00008b0000047ab9 */ /* 0x000fe40000000800 */
[----:B------:R-:W1:Y:S01]  /*6fe80*/  LDC R21, c[0x0][0x248] ;  /* 0x00009200ff157b82 */ /* 0x000e620000000800 */
[----:B------:R-:W-:-:S02]  /*6fe90*/  LEA.HI.X.SX32 R13, R13, R16, 0x1, P3 ;  /* 0x000000100d0d7211 */ /* 0x000fc400018f0eff */
[----:B--2---:R-:W-:-:S04]  /*6fea0*/  LOP3.LUT R14, R0, 0x72, R29, 0xfe, !PT ;  /* 0x00000072000e7812 */ /* 0x004fc800078efe1d */
[----:B------:R-:W-:Y:S01]  /*6feb0*/  ISETP.LT.AND P4, PT, R14, UR4, !P0 ;  /* 0x000000040e007c0c */ /* 0x000fe2000c781270 */
[----:B------:R2:W-:Y:S01]  /*6fec0*/  @P2 STG.E.U16 desc[UR10][R12.64], R26 ;  /* 0x0000001a0c002986 */ /* 0x0005e2000c10150a */
[----:B------:R-:W-:Y:S01]  /*6fed0*/  LEA R14, P3, R17, R2, 0x1 ;  /* 0x00000002110e7211 */ /* 0x000fe200078608ff */
[----:B------:R-:W-:-:S03]  /*6fee0*/  ULDC UR4, c[0x0][0x22c] ;  /* 0x00008b0000047ab9 */ /* 0x000fc60000000800 */
[----:B------:R-:W-:Y:S01]  /*6fef0*/  LEA.HI.X.SX32 R15, R17, R16, 0x1, P3 ;  /* 0x00000010110f7211 */ /* 0x000fe200018f0eff */
[----:B----4-:R-:W-:Y:S01]  /*6ff00*/  IMAD R17, R20, 0x2, R17 ;  /* 0x0000000214117824 */ /* 0x010fe200078e0211 */
[----:B------:R-:W-:-:S03]  /*6ff10*/  LOP3.LUT R18, R0, 0x74, R29, 0xfe, !PT ;  /* 0x0000007400127812 */ /* 0x000fc600078efe1d */
[----:B------:R4:W-:Y:S01]  /*6ff20*/  @P1 STG.E.U16 desc[UR10][R14.64], R27 ;  /* 0x0000001b0e001986 */ /* 0x0009e2000c10150a */
[----:B------:R-:W-:Y:S01]  /*6ff30*/  ISETP.LT.AND P3, PT, R18, UR4, !P0 ;  /* 0x0000000412007c0c */ /* 0x000fe2000c761270 */
[----:B------:R-:W-:Y:S01]  /*6ff40*/  ULDC UR4, c[0x0][0x22c] ;  /* 0x00008b0000047ab9 */ /* 0x000fe20000000800 */
[----:B--2---:R-:W-:-:S04]  /*6ff50*/  LEA R12, P1, R17, R2, 0x1 ;  /* 0x00000002110c7211 */ /* 0x004fc800078208ff */
[----:B------:R-:W-:Y:S02]  /*6ff60*/  LEA.HI.X.SX32 R13, R17, R16, 0x1, P1 ;  /* 0x00000010110d7211 */ /* 0x000fe400008f0eff */
[C-C-:B----4-:R-:W-:Y:S02]  /*6ff70*/  LOP3.LUT R14, R0.reuse, 0x76, R29.reuse, 0xfe, !PT ;  /* 0x00000076000e7812 */ /* 0x150fe400078efe1d */
[----:B------:R-:W-:Y:S02]  /*6ff80*/  LOP3.LUT R15, R0, 0x78, R29, 0xfe, !PT ;  /* 0x00000078000f7812 */ /* 0x000fe400078efe1d */
[----:B------:R-:W-:Y:S01]  /*6ff90*/  ISETP.LT.AND P2, PT, R14, UR4, !P0 ;  /* 0x000000040e007c0c */ /* 0x000fe2000c741270 */
[----:B0-----:R-:W-:Y:S01]  /*6ffa0*/  IMAD R14, R19, 0x2, R17 ;  /* 0x00000002130e7824 */ /* 0x001fe200078e0211 */
[----:B------:R-:W-:Y:S01]  /*6ffb0*/  ISETP.LT.AND P1, PT, R15, UR5, !P0 ;  /* 0x000000050f007c0c */ /* 0x000fe2000c721270 */
[----:B------:R0:W-:Y:S01]  /*6ffc0*/  @P5 STG.E.U16 desc[UR10][R12.64], R3 ;  /* 0x000000030c005986 */ /* 0x0001e2000c10150a */
[----:B------:R-:W-:Y:S01]  /*6ffd0*/  PRMT R20, R5, 0x7632, R20 ;  /* 0x0000763205147816 */ /* 0x000fe20000000014 */
[----:B-1----:R-:W-:Y:S01]  /*6ffe0*/  IMAD R15, R21, 0x2, R14 ;  /* 0x00000002150f7824 */ /* 0x002fe200078e020e */
[----:B------:R-:W-:Y:S01]  /*6fff0*/  PRMT R19, R6, 0x7632, R19 ;  /* 0x0000763206137816 */ /* 0x000fe20000000013 */
[----:B------:R-:W1:Y:S01]  /*70000*/  LDC R21, c[0x0][0x248] ;  /* 0x00009200ff157b82 */ /* 0x000e620000000800 */
[----:B------:R-:W-:Y:S01]  /*70010*/  LOP3.LUT R18, R0, 0x7a, R29, 0xfe, !PT ;  /* 0x0000007a00127812 */ /* 0x000fe200078efe1d */
[----:B------:R-:W-:Y:S01]  /*70020*/  IMAD R17, R28, 0x2, R15 ;  /* 0x000000021c117824 */ /* 0x000fe200078e020f */
[----:B------:R-:W-:Y:S01]  /*70030*/  ULDC UR4, c[0x0][0x22c] ;  /* 0x00008b0000047ab9 */ /* 0x000fe20000000800 */
[----:B------:R-:W2:Y:S01]  /*70040*/  LDL.LU R5, [R1+0x1b84] ;  /* 0x001b840001057983 */ /* 0x000ea20000300800 */
[----:B------:R-:W-:Y:S01]  /*70050*/  ULDC UR5, c[0x0][0x22c] ;  /* 0x00008b0000057ab9 */ /* 0x000fe20000000800 */
[----:B0-----:R-:W-:-:S02]  /*70060*/  LEA R12, P5, R14, R2, 0x1 ;  /* 0x000000020e0c7211 */ /* 0x001fc400078a08ff */
[----:B------:R-:W4:Y:S02]  /*70070*/  LDL.LU R6, [R1+0x1b80] ;  /* 0x001b800001067983 */ /* 0x000f240000300800 */
[----:B------:R-:W-:Y:S02]  /*70080*/  LEA.HI.X.SX32 R13, R14, R16, 0x1, P5 ;  /* 0x000000100e0d7211 */ /* 0x000fe400028f0eff */
[----:B------:R-:W-:-:S03]  /*70090*/  LEA R14, P5, R15, R2, 0x1 ;  /* 0x000000020f0e7211 */ /* 0x000fc600078a08ff */
[----:B------:R0:W-:Y:S01]  /*700a0*/  @P6 STG.E.U16 desc[UR10][R12.64], R20 ;  /* 0x000000140c006986 */ /* 0x0001e2000c10150a */
[----:B------:R-:W-:-:S05]  /*700b0*/  LEA.HI.X.SX32 R15, R15, R16, 0x1, P5 ;  /* 0x000000100f0f7211 */ /* 0x000fca00028f0eff */
[----:B------:R3:W-:Y:S01]  /*700c0*/  @P4 STG.E.U16 desc[UR10][R14.64], R19 ;  /* 0x000000130e004986 */ /* 0x0007e2000c10150a */
[----:B0-----:R-:W-:-:S04]  /*700d0*/  LEA R12, P5, R17, R2, 0x1 ;  /* 0x00000002110c7211 */ /* 0x001fc800078a08ff */
[----:B------:R-:W-:Y:S02]  /*700e0*/  LEA.HI.X.SX32 R13, R17, R16, 0x1, P5 ;  /* 0x00000010110d7211 */ /* 0x000fe400028f0eff */
[----:B---3--:R-:W-:Y:S02]  /*700f0*/  PRMT R15, R24, 0x7632, R15 ;  /* 0x00007632180f7816 */ /* 0x008fe4000000000f */
[----:B------:R-:W-:Y:S01]  /*70100*/  LOP3.LUT R14, R0, 0x7c, R29, 0xfe, !PT ;  /* 0x0000007c000e7812 */ /* 0x000fe200078efe1d */
[----:B------:R-:W3:Y:S04]  /*70110*/  LDL.LU R24, [R1+0x1b7c] ;  /* 0x001b7c0001187983 */ /* 0x000ee80000300800 */
[----:B------:R0:W-:Y:S01]  /*70120*/  @P3 STG.E.U16 desc[UR10][R12.64], R15 ;  /* 0x0000000f0c003986 */ /* 0x0001e2000c10150a */
[----:B------:R-:W-:Y:S01]  /*70130*/  ISETP.LT.AND P6, PT, R18, UR4, !P0 ;  /* 0x0000000412007c0c */ /* 0x000fe2000c7c1270 */
[----:B------:R-:W-:Y:S01]  /*70140*/  ULDC UR4, c[0x0][0x22c] ;  /* 0x00008b0000047ab9 */ /* 0x000fe20000000800 */
[----:B------:R-:W-:Y:S01]  /*70150*/  PRMT R19, R7, 0x7632, R19 ;  /* 0x0000763207137816 */ /* 0x000fe20000000013 */
[----:B------:R-:W2:Y:S01]  /*70160*/  LDL.LU R28, [R1+0x20] ;  /* 0x00002000011c7983 */ /* 0x000ea20000300800 */
[----:B0-----:R-:W-:Y:S01]  /*70170*/  IMAD R13, R22, 0x2, R17 ;  /* 0x00000002160d7824 */ /* 0x001fe200078e0211 */
[----:B------:R-:W-:Y:S01]  /*70180*/  ISETP.LT.AND P4, PT, R14, UR4, !P0 ;  /* 0x000000040e007c0c */ /* 0x000fe2000c781270 */
[----:B------:R-:W0:Y:S01]  /*70190*/  LDC R22, c[0x0][0x248] ;  /* 0x00009200ff167b82 */ /* 0x000e220000000800 */
[C---:B------:R-:W-:Y:S01]  /*701a0*/  LOP3.LUT R18, R0.reuse, 0x80, R29, 0xfe, !PT ;  /* 0x0000008000127812 */ /* 0x040fe200078efe1d */
[----:B------:R-:W-:Y:S01]  /*701b0*/  IMAD R17, R23, 0x2, R13 ;  /* 0x0000000217117824 */ /* 0x000fe200078e020d */
[C---:B------:R-:W-:Y:S01]  /*701c0*/  LEA R12, P5, R13.reuse, R2, 0x1 ;  /* 0x000000020d0c7211 */ /* 0x040fe200078a08ff */
[----:B------:R-:W-:Y:S01]  /*701d0*/  ULDC UR4, c[0x0][0x22c] ;  /* 0x00008b0000047ab9 */ /* 0x000fe20000000800 */
[----:B------:R-:W-:Y:S01]  /*701e0*/  LOP3.LUT R14, R0, 0x7e, R29, 0xfe, !PT ;  /* 0x0000007e000e7812 */ /* 0x000fe200078efe1d */
[----:B------:R-:W4:Y:S02]  /*701f0*/  LDL.LU R7, [R1+0x24] ;  /* 0x0000240001077983 */ /* 0x000f240000300800 */
[----:B------:R-:W0:Y:S01]  /*70200*/  LDC R23, c[0x0][0x248] ;  /* 0x00009200ff177b82 */ /* 0x000e220000000800 */
[----:B------:R-:W-:-:S02]  /*70210*/  LEA.HI.X.SX32 R13, R13, R16, 0x1, P5 ;  /* 0x000000100d0d7211 */ /* 0x000fc400028f0eff */
[----:B------:R-:W-:Y:S01]  /*70220*/  ISETP.LT.AND P3, PT, R14, UR4, !P0 ;  /* 0x000000040e007c0c */ /* 0x000fe2000c761270 */
[----:B------:R-:W-:Y:S01]  /*70230*/  ULDC UR4, c[0x0][0x22c] ;  /* 0x00008b0000047ab9 */ /* 0x000fe20000000800 */
[C---:B------:R-:W-:Y:S01]  /*70240*/  LEA R14, P5, R17.reuse, R2, 0x1 ;  /* 0x00000002110e7211 */ /* 0x040fe200078a08ff */
[----:B------:R1:W-:Y:S03]  /*70250*/  @P2 STG.E.U16 desc[UR10][R12.64], R19 ;  /* 0x000000130c002986 */ /* 0x0003e6000c10150a */
[----:B------:R-:W-:Y:S01]  /*70260*/  LEA.HI.X.SX32 R15, R17, R16, 0x1, P5 ;  /* 0x00000010110f7211 */ /* 0x000fe200028f0eff */
[----:B-1----:R-:W-:Y:S01]  /*70270*/  IMAD R13, R21, 0x2, R17 ;  /* 0x00000002150d7824 */ /* 0x002fe200078e0211 */
[----:B------:R-:W-:Y:S01]  /*70280*/  PRMT R20, R25, 0x7632, R20 ;  /* 0x0000763219147816 */ /* 0x000fe20000000014 */
[----:B------:R-:W1:Y:S01]  /*70290*/  LDC R19, c[0x0][0x248] ;  /* 0x00009200ff137b82 */ /* 0x000e620000000800 */
[----:B------:R-:W-:Y:S01]  /*702a0*/  ISETP.LT.AND P2, PT, R18, UR4, !P0 ;  /* 0x0000000412007c0c */ /* 0x000fe2000c741270 */
[----:B0-----:R-:W-:Y:S01]  /*702b0*/  IMAD R17, R22, 0x2, R13 ;  /* 0x0000000216117824 */ /* 0x001fe200078e020d */
[C---:B------:R-:W-:Y:S01]  /*702c0*/  LEA R12, P5, R13.reuse, R2, 0x1 ;  /* 0x000000020d0c7211 */ /* 0x040fe200078a08ff */
[----:B------:R-:W-:Y:S01]  /*702d0*/  @P1 STG.E.U16 desc[UR10][R14.64], R20 ;  /* 0x000000140e001986 */ /* 0x000fe2000c10150a */
[----:B------:R-:W-:Y:S01]  /*702e0*/  PRMT R18, R26, 0x7632, R18 ;  /* 0x000076321a127816 */ /* 0x000fe20000000012 */
[----:B------:R-:W-:Y:S01]  /*702f0*/  ULDC UR4, c[0x0][0x22c] ;  /* 0x00008b0000047ab9 */ /* 0x000fe20000000800 */
[----:B------:R-:W-:Y:S01]  /*70300*/  LEA.HI.X.SX32 R13, R13, R16, 0x1, P5 ;  /* 0x000000100d0d7211 */ /* 0x000fe200028f0eff */
[----:B------:R-:W3:Y:S01]  /*70310*/  LDL.LU R25, [R1+0x1b78] ;  /* 0x001b780001197983 */ /* 0x000ee20000300800 */
[----:B------:R-:W0:Y:S03]  /*70320*/  LDC R22, c[0x0][0x248] ;  /* 0x00009200ff167b82 */ /* 0x000e260000000800 */
[----:B------:R1:W-:Y:S04]  /*70330*/  @P6 STG.E.U16 desc[UR10][R12.64], R18 ;  /* 0x000000120c006986 */ /* 0x0003e8000c10150a */
[----:B------:R-:W3:Y:S01]  /*70340*/  LDL.LU R26, [R1+0x1b74] ;  /* 0x001b7400011a7983 */ /* 0x000ee20000300800 */
[----:B------:R-:W0:Y:S01]  /*70350*/  LDC R21, c[0x0][0x248] ;  /* 0x00009200ff157b82 */ /* 0x000e220000000800 */
[----:B-1----:R-:W-:Y:S01]  /*70360*/  PRMT R12, R27, 0x7632, R12 ;  /* 0x000076321b0c7816 */ /* 0x002fe2000000000c */
[----:B------:R-:W-:Y:S01]  /*70370*/  IMAD R13, R23, 0x2, R17 ;  /* 0x00000002170d7824 */ /* 0x000fe200078e0211 */
[----:B------:R-:W3:Y:S05]  /*70380*/  LDL.LU R27, [R1+0x1b70] ;  /* 0x001b7000011b7983 */ /* 0x000eea0000300800 */
[----:B------:R-:W1:Y:S01]  /*70390*/  LDC R20, c[0x0][0x248] ;  /* 0x00009200ff147b82 */ /* 0x000e620000000800 */
[----:B------:R-:W3:Y:S01]  /*703a0*/  LDL.LU R23, [R1+0x28] ;  /* 0x0000280001177983 */ /* 0x000ee20000300800 */
[----:B------:R-:W-:-:S03]  /*703b0*/  PRMT R18, R3, 0x7632, R18 ;  /* 0x0000763203127816 */ /* 0x000fc60000000012 */
[----:B------:R-:W3:Y:S01]  /*703c0*/  LDL.LU R3, [R1+0x2c] ;  /* 0x00002c0001037983 */ /* 0x000ee20000300800 */
[C-C-:B------:R-:W-:Y:S02]  /*703d0*/  LOP3.LUT R14, R0.reuse, 0x82, R29.reuse, 0xfe, !PT ;  /* 0x00000082000e7812 */ /* 0x140fe400078efe1d */
[----:B------:R-:W-:Y:S02]  /*703e0*/  LOP3.LUT R15, R0, 0x84, R29, 0xfe, !PT ;  /* 0x00000084000f7812 */ /* 0x000fe400078efe1d */
[----:B------:R-:W-:Y:S01]  /*703f0*/  ISETP.LT.AND P1, PT, R14, UR4, !P0 ;  /* 0x000000040e007c0c */ /* 0x000fe2000c721270 */
[----:B------:R-:W-:Y:S01]  /*70400*/  ULDC UR4, c[0x0][0x22c] ;  /* 0x00008b0000047ab9 */ /* 0x000fe20000000800 */
[----:B------:R-:W-:Y:S02]  /*70410*/  LEA R14, P5, R17, R2, 0x1 ;  /* 0x00000002110e7211 */ /* 0x000fe400078a08ff */
[----:B------:R-:W-:Y:S01]  /*70420*/  ISETP.LT.AND P6, PT, R15, UR4, !P0 ;  /* 0x000000040f007c0c */ /* 0x000fe2000c7c1270 */
[----:B------:R-:W-:Y:S01]  /*70430*/  ULDC UR4, c[0x0][0x22c] ;  /* 0x00008b0000047ab9 */ /* 0x000fe20000000800 */
[----:B------:R-:W-:-:S02]  /*70440*/  LEA.HI.X.SX32 R15, R17, R16, 0x1, P5 ;  /* 0x00000010110f7211 */ /* 0x000fc400028f0eff */
[----:B------:R-:W-:-:S03]  /*70450*/  LOP3.LUT R17, R0, 0x86, R29, 0xfe, !PT ;  /* 0x0000008600117812 */ /* 0x000fc600078efe1d */
[----:B------:R0:W-:Y:S01]  /*70460*/  @P4 STG.E.U16 desc[UR10][R14.64], R12 ;  /* 0x0000000c0e004986 */ /* 0x0001e2000c10150a */
[----:B------:R-:W-:Y:S01]  /*70470*/  ISETP.LT.AND P4, PT, R17, UR4, !P0 ;  /* 0x0000000411007c0c */ /* 0x000fe2000c781270 */
[----:B------:R-:W-:Y:S01]  /*70480*/  IMAD R17, R19, 0x2, R13 ;  /* 0x0000000213117824 */ /* 0x000fe200078e020d */
[----:B------:R-:W-:Y:S01]  /*70490*/  LOP3.LUT R19, R0, 0x88, R29, 0xfe, !PT ;  /* 0x0000008800137812 */ /* 0x000fe200078efe1d */
[----:B------:R-:W-:Y:S01]  /*704a0*/  ULDC UR4, c[0x0][0x22c] ;  /* 0x00008b0000047ab9 */ /* 0x000fe20000000800 */
[----:B0-----:R-:W-:-:S04]  /*704b0*/  LEA R12, P5, R13, R2, 0x1 ;  /* 0x000000020d0c7211 */ /* 0x001fc800078a08ff */
[----:B------:R-:W-:Y:S02]  /*704c0*/  LEA.HI.X.SX32 R13, R13, R16, 0x1, P5 ;  /* 0x000000100d0d7211 */ /* 0x000fe400028f0eff */
[----:B------:R-:W-:-:S03]  /*704d0*/  LEA R14, P5, R17, R2, 0x1 ;  /* 0x00000002110e7211 */ /* 0x000fc600078a08ff */
[----:B------:R0:W-:Y:S01]  /*704e0*/  @P3 STG.E.U16 desc[UR10][R12.64], R18 ;  /* 0x000000120c003986 */ /* 0x0001e2000c10150a */
[----:B------:R-:W-:Y:S01]  /*704f0*/  ISETP.LT.AND P3, PT, R19, UR4, !P0 ;  /* 0x0000000413007c0c */ /* 0x000fe2000c761270 */
[----:B------:R-:W-:Y:S01]  /*70500*/  ULDC UR4, c[0x0][0x22c] ;  /* 0x00008b0000047ab9 */ /* 0x000fe20000000800 */
[----:B------:R-:W1:Y:S01]  /*70510*/  LDC R19, c[0x0][0x248] ;  /* 0x00009200ff137b82 */ /* 0x000e620000000800 */
[----:B------:R-:W-:Y:S01]  /*70520*/  LEA.HI.X.SX32 R15, R17, R16, 0x1, P5 ;  /* 0x00000010110f7211 */ /* 0x000fe200028f0eff */
[----:B0-----:R-:W-:Y:S01]  /*70530*/  IMAD R13, R22, 0x2, R17 ;  /* 0x00000002160d7824 */ /* 0x001fe200078e0211 */
[----:B------:R-:W-:-:S05]  /*70540*/  LOP3.LUT R18, R0, 0x8c, R29, 0xfe, !PT ;  /* 0x0000008c00127812 */ /* 0x000fca00078efe1d */
[----:B------:R-:W0:Y:S01]  /*70550*/  LDC R22, c[0x0][0x248] ;  /* 0x00009200ff167b82 */ /* 0x000e220000000800 */
[----:B------:R-:W-:Y:S01]  /*70560*/  IMAD R17, R21, 0x2, R13 ;  /* 0x0000000215117824 */ /* 0x000fe200078e020d */
[----:B------:R-:W-:-:S04]  /*70570*/  LEA R12, P5, R13, R2, 0x1 ;  /* 0x000000020d0c7211 */ /* 0x000fc800078a08ff */
[----:B------:R-:W-:Y:S02]  /*70580*/  LEA.HI.X.SX32 R13, R13, R16, 0x1, P5 ;  /* 0x000000100d0d7211 */ /* 0x000fe400028f0eff */
[----:B------:R-:W0:Y:S01]  /*70590*/  LDC R21, c[0x0][0x248] ;  /* 0x00009200ff157b82 */ /* 0x000e220000000800 */
[----:B--2---:R2:W-:Y:S02]  /*705a0*/  @P2 STG.E.U16 desc[UR10][R14.64], R28 ;  /* 0x0000001c0e002986 */ /* 0x0045e4000c10150a */
[----:B--2---:R-:W-:-:S04]  /*705b0*/  LOP3.LUT R14, R0, 0x8a, R29, 0xfe, !PT ;  /* 0x0000008a000e7812 */ /* 0x004fc800078efe1d */
[----:B------:R-:W-:Y:S01]  /*705c0*/  ISETP.LT.AND P2, PT, R14, UR4, !P0 ;  /* 0x000000040e007c0c */ /* 0x000fe2000c741270 */
[----:B----4-:R1:W-:Y:S01]  /*705d0*/  @P1 STG.E.U16 desc[UR10][R12.64], R7 ;  /* 0x000000070c001986 */ /* 0x0103e2000c10150a */
[----:B------:R-:W-:Y:S01]  /*705e0*/  LEA R14, P5, R17, R2, 0x1 ;  /* 0x00000002110e7211 */ /* 0x000fe200078a08ff */
[----:B------:R-:W-:-:S03]  /*705f0*/  ULDC UR4, c[0x0][0x22c] ;  /* 0x00008b0000047ab9 */ /* 0x000fc60000000800 */
[----:B------:R-:W-:Y:S01]  /*70600*/  LEA.HI.X.SX32 R15, R17, R16, 0x1, P5 ;  /* 0x00000010110f7211 */ /* 0x000fe200028f0eff */
[----:B-1----:R-:W-:Y:S01]  /*70610*/  IMAD R13, R20, 0x2, R17 ;  /* 0x00000002140d7824 */ /* 0x002fe200078e0211 */
[----:B------:R-:W-:Y:S01]  /*70620*/  ISETP.LT.AND P1, PT, R18, UR4, !P0 ;  /* 0x0000000412007c0c */ /* 0x000fe2000c721270 */
[----:B------:R-:W-:Y:S01]  /*70630*/  ULDC UR4, c[0x0][0x22c] ;  /* 0x00008b0000047ab9 */ /* 0x000fe20000000800 */
[----:B------:R-:W1:Y:S01]  /*70640*/  LDC R20, c[0x0][0x248] ;  /* 0x00009200ff147b82 */ /* 0x000e620000000800 */
[----:B------:R-:W-:Y:S01]  /*70650*/  IMAD R17, R19, 0x2, R13 ;  /* 0x0000000213117824 */ /* 0x000fe200078e020d */
[----:B------:R-:W-:-:S04]  /*70660*/  LEA R12, P5, R13, R2, 0x1 ;  /* 0x000000020d0c7211 */ /* 0x000fc800078a08ff */
[----:B------:R-:W-:Y:S02]  /*70670*/  LEA.HI.X.SX32 R13, R13, R16, 0x1, P5 ;  /* 0x000000100d0d7211 */ /* 0x000fe400028f0eff */
[C-C-:B------:R-:W-:Y:S01]  /*70680*/  LOP3.LUT R18, R0.reuse, 0x90, R29.reuse, 0xfe, !PT ;  /* 0x0000009000127812 */ /* 0x140fe200078efe1d */
[----:B------:R-:W2:Y:S01]  /*70690*/  LDC R19, c[0x0][0x248] ;  /* 0x00009200ff137b82 */ /* 0x000ea20000000800 */
[----:B---3--:R3:W-:Y:S02]  /*706a0*/  @P6 STG.E.U16 desc[UR10][R14.64], R23 ;  /* 0x000000170e006986 */ /* 0x0087e4000c10150a */
[----:B---3--:R-:W-:-:S04]  /*706b0*/  LOP3.LUT R14, R0, 0x8e, R29, 0xfe, !PT ;  /* 0x0000008e000e7812 */ /* 0x008fc800078efe1d */
[----:B------:R-:W-:Y:S01]  /*706c0*/  ISETP.LT.AND P5, PT, R14, UR4, !P0 ;  /* 0x000000040e007c0c */ /* 0x000fe2000c7a1270 */
[----:B------:R0:W-:Y:S01]  /*706d0*/  @P4 STG.E.U16 desc[UR10][R12.64], R3 ;  /* 0x000000030c004986 */ /* 0x0001e2000c10150a */
[----:B------:R-:W-:Y:S01]  /*706e0*/  LEA R14, P6, R17, R2, 0x1 ;  /* 0x00000002110e7211 */ /* 0x000fe200078c08ff */
[----:B------:R-:W-:-:S03]  /*706f0*/  ULDC UR4, c[0x0][0x22c] ;  /* 0x00008b0000047ab9 */ /* 0x000fc60000000800 */
[----:B------:R-:W-:Y:S02]  /*70700*/  LEA.HI.X.SX32 R15, R17, R16, 0x1, P6 ;  /* 0x00000010110f7211 */ /* 0x000fe400030f0eff */
[----:B------:R-:W-:Y:S01]  /*70710*/  ISETP.LT.AND P4, PT, R18, UR4, !P0 ;  /* 0x0000000412007c0c */ /* 0x000fe2000c781270 */
[----:B------:R-:W-:Y:S01]  /*70720*/  ULDC UR4, c[0x0][0x22c] ;  /* 0x00008b0000047ab9 */ /* 0x000fe20000000800 */
[----:B0-----:R-:W-:Y:S01]  /*70730*/  IMAD R12, R21, 0x2, R17 ;  /* 0x00000002150c7824 */ /* 0x001fe200078e0211 */
[----:B------:R0:W-:Y:S01]  /*70740*/  @P3 STG.E.U16 desc[UR10][R14.64], R24 ;  /* 0x000000180e003986 */ /* 0x0001e2000c10150a */
[C-C-:B------:R-:W-:Y:S01]  /*70750*/  LOP3.LUT R18, R0.reuse, 0x94, R29.reuse, 0xfe, !PT ;  /* 0x0000009400127812 */ /* 0x140fe200078efe1d */
[----:B------:R-:W3:Y:S01]  /*70760*/  LDC R21, c[0x0][0x248] ;  /* 0x00009200ff157b82 */ /* 0x000ee20000000800 */
[----:B0-----:R-:W-:Y:S02]  /*70770*/  LOP3.LUT R15, R0, 0x92, R29, 0xfe, !PT ;  /* 0x00000092000f7812 */ /* 0x001fe400078efe1d */
[----:B------:R-:W-:-:S02]  /*70780*/  LEA R14, P6, R12, R2, 0x1 ;  /* 0x000000020c0e7211 */ /* 0x000fc400078c08ff */
[----:B------:R-:W-:Y:S01]  /*70790*/  ISETP.LT.AND P3, PT, R15, UR4, !P0 ;  /* 0x000000040f007c0c */ /* 0x000fe2000c761270 */
[----:B------:R-:W-:Y:S01]  /*707a0*/  ULDC UR4, c[0x0][0x22c] ;  /* 0x00008b0000047ab9 */ /* 0x000fe20000000800 */
[----:B------:R-:W-:-:S05]  /*707b0*/  LEA.HI.X.SX32 R15, R12, R16, 0x1, P6 ;  /* 0x000000100c0f7211 */ /* 0x000fca00030f0eff */
[----:B------:R0:W-:Y:S01]  /*707c0*/  @P2 STG.E.U16 desc[UR10][R14.64], R25 ;  /* 0x000000190e002986 */ /* 0x0001e2000c10150a */
[----:B------:R-:W-:Y:S01]  /*707d0*/  ISETP.LT.AND P2, PT, R18, UR4, !P0 ;  /* 0x0000000412007c0c */ /* 0x000fe2000c741270 */
[----:B-1----:R-:W-:Y:S01]  /*707e0*/  IMAD R13, R20, 0x2, R12 ;  /* 0x00000002140d7824 */ /* 0x002fe200078e020c */
[----:B------:R-:W-:Y:S01]  /*707f0*/  PRMT R18, R7, 0x7632, R18 ;  /* 0x0000763207127816 */ /* 0x000fe20000000012 */
[----:B------:R-:W1:Y:S01]  /*70800*/  LDC R20, c[0x0][0x248] ;  /* 0x00009200ff147b82 */ /* 0x000e620000000800 */
[----:B------:R-:W4:Y:S01]  /*70810*/  LDL.LU R7, [R1+0x1b6c] ;  /* 0x001b6c0001077983 */ /* 0x000f220000300800 */
[----:B------:R-:W-:Y:S01]  /*70820*/  IMAD R17, R22, 0x2, R13 ;  /* 0x0000000216117824 */ /* 0x000fe200078e020d */
[----:B------:R-:W-:Y:S01]  /*70830*/  LEA R12, P6, R13, R2, 0x1 ;  /* 0x000000020d0c7211 */ /* 0x000fe200078c08ff */
[----:B------:R-:W-:-:S03]  /*70840*/  ULDC UR4, c[0x0][0x22c] ;  /* 0x00008b0000047ab9 */ /* 0x000fc60000000800 */
[----:B------:R-:W-:Y:S01]  /*70850*/  LEA.HI.X.SX32 R13, R13, R16, 0x1, P6 ;  /* 0x000000100d0d7211 */ /* 0x000fe200030f0eff */
[----:B------:R-:W3:Y:S01]  /*70860*/  LDC R22, c[0x0][0x248] ;  /* 0x00009200ff167b82 */ /* 0x000ee20000000800 */
[----:B0-----:R-:W-:-:S04]  /*70870*/  LEA R14, P6, R17, R2, 0x1 ;  /* 0x00000002110e7211 */ /* 0x001fc800078c08ff */
[----:B------:R-:W-:Y:S01]  /*70880*/  LEA.HI.X.SX32 R15, R17, R16, 0x1, P6 ;  /* 0x00000010110f7211 */ /* 0x000fe200030f0eff */
[----:B--2---:R-:W-:Y:S02]  /*70890*/  IMAD R17, R19, 0x2, R17 ;  /* 0x0000000213117824 */ /* 0x004fe400078e0211 */
[----:B------:R-:W0:Y:S01]  /*708a0*/  LDC R19, c[0x0][0x248] ;  /* 0x00009200ff137b82 */ /* 0x000e220000000800 */
[----:B------:R2:W-:Y:S04]  /*708b0*/  @P1 STG.E.U16 desc[UR10][R12.64], R26 ;  /* 0x0000001a0c001986 */ /* 0x0005e8000c10150a */
[----:B------:R2:W-:Y:S02]  /*708c0*/  @P5 STG.E.U16 desc[UR10][R14.64], R27 ;  /* 0x0000001b0e005986 */ /* 0x0005e4000c10150a */
[----:B--2---:R-:W-:-:S04]  /*708d0*/  LOP3.LUT R12, R0, 0x96, R29, 0xfe, !PT ;  /* 0x00000096000c7812 */ /* 0x004fc800078efe1d */
[----:B------:R-:W-:Y:S01]  /*708e0*/  ISETP.LT.AND P1, PT, R12, UR4, !P0 ;  /* 0x000000040c007c0c */ /* 0x000fe2000c721270 */
[----:B------:R-:W-:Y:S01]  /*708f0*/  ULDC UR4, c[0x0][0x22c] ;  /* 0x00008b0000047ab9 */ /* 0x000fe20000000800 */
[----:B------:R-:W-:Y:S02]  /*70900*/  PRMT R15, R28, 0x7632, R15 ;  /* 0x000076321c0f7816 */ /* 0x000fe4000000000f */
[C---:B------:R-:W-:Y:S01]  /*70910*/  LEA R12, P5, R17.reuse, R2, 0x1 ;  /* 0x00000002110c7211 */ /* 0x040fe200078a08ff */
[----:B------:R-:W2:Y:S01]  /*70920*/  LDC R28, c[0x0][0x248] ;  /* 0x00009200ff1c7b82 */ /* 0x000ea20000000800 */
[----:B------:R-:W-:Y:S02]  /*70930*/  LOP3.LUT R14, R0, 0x98, R29, 0xfe, !PT ;  /* 0x00000098000e7812 */ /* 0x000fe400078efe1d */
[----:B------:R-:W-:Y:S02]  /*70940*/  LEA.HI.X.SX32 R13, R17, R16, 0x1, P5 ;  /* 0x00000010110d7211 */ /* 0x000fe400028f0eff */
[----:B------:R-:W-:Y:S01]  /*70950*/  ISETP.LT.AND P5, PT, R14, UR4, !P0 ;  /* 0x000000040e007c0c */ /* 0x000fe2000c7a1270 */
[----:B-1----:R-:W-:Y:S01]  /*70960*/  IMAD R14, R20, 0x2, R17 ;  /* 0x00000002140e7824 */ /* 0x002fe200078e0211 */
[----:B------:R-:W-:Y:S01]  /*70970*/  ULDC UR4, c[0x0][0x22c] ;  /* 0x00008b0000047ab9 */ /* 0x000fe20000000800 */
[----:B------:R1:W-:Y:S01]  /*70980*/  @P4 STG.E.U16 desc[UR10][R12.64], R15 ;  /* 0x0000000f0c004986 */ /* 0x0003e2000c10150a */
[----:B------:R-:W-:-:S02]  /*70990*/  LOP3.LUT R17, R0, 0x9c, R29, 0xfe, !PT ;  /* 0x0000009c00117812 */ /* 0x000fc400078efe1d */
[----:B-1----:R-:W-:Y:S02]  /*709a0*/  LEA R12, P4, R14, R2, 0x1 ;  /* 0x000000020e0c7211 */ /* 0x002fe400078808ff */
[----:B------:R-:W-:Y:S02]  /*709b0*/  LOP3.LUT R15, R0, 0x9a, R29, 0xfe, !PT ;  /* 0x0000009a000f7812 */ /* 0x000fe400078efe1d */
[----:B------:R-:W-:Y:S01]  /*709c0*/  LEA.HI.X.SX32 R13, R14, R16, 0x1, P4 ;  /* 0x000000100e0d7211 */ /* 0x000fe200020f0eff */
[----:B0-----:R-:W-:Y:S01]  /*709d0*/  IMAD R14, R19, 0x2, R14 ;  /* 0x00000002130e7824 */ /* 0x001fe200078e020e */
[----:B------:R-:W-:Y:S01]  /*709e0*/  ISETP.LT.AND P6, PT, R15, UR4, !P0 ;  /* 0x000000040f007c0c */ /* 0x000fe2000c7c1270 */
[----:B------:R-:W-:Y:S02]  /*709f0*/  ULDC UR4, c[0x0][0x22c] ;  /* 0x00008b0000047ab9 */ /* 0x000fe40000000800 */
[----:B---3--:R-:W-:Y:S01]  /*70a00*/  IMAD R15, R22, 0x2, R14 ;  /* 0x00000002160f7824 */ /* 0x008fe200078e020e */
[----:B------:R-:W-:Y:S01]  /*70a10*/  ISETP.LT.AND P4, PT, R17, UR5, !P0 ;  /* 0x0000000511007c0c */ /* 0x000fe2000c781270 */
[----:B------:R0:W-:Y:S01]  /*70a20*/  @P3 STG.E.U16 desc[UR10][R12.64], R18 ;  /* 0x000000120c003986 */ /* 0x0001e2000c10150a */
[----:B------:R-:W-:Y:S01]  /*70a30*/  PRMT R19, R3, 0x7632, R19 ;  /* 0x0000763203137816 */ /* 0x000fe20000000013 */
[----:B--2---:R-:W-:Y:S01]  /*70a40*/  IMAD R17, R28, 0x2, R15 ;  /* 0x000000021c117824 */ /* 0x004fe200078e020f */
[----:B------:R-:W-:Y:S01]  /*70a50*/  PRMT R20, R23, 0x7632, R20 ;  /* 0x0000763217147816 */ /* 0x000fe20000000014 */
[----:B------:R-:W2:Y:S01]  /*70a60*/  LDL R28, [R1+0x40] ;  /* 0x00004000011c7983 */ /* 0x000ea20000100800 */
[----:B------:R-:W1:Y:S03]  /*70a70*/  LDC R23, c[0x0][0x248] ;  /* 0x00009200ff177b82 */ /* 0x000e660000000800 */
[----:B------:R-:W3:Y:S01]  /*70a80*/  LDL R3, [R1+0x44] ;  /* 0x0000440001037983 */ /* 0x000ee20000100800 */
[----:B0-----:R-:W-:-:S04]  /*70a90*/  LEA R12, P3, R14, R2, 0x1 ;  /* 0x000000020e0c7211 */ /* 0x001fc800078608ff */
[----:B------:R-:W0:Y:S01]  /*70aa0*/  LDC R22, c[0x0][0x248] ;  /* 0x00009200ff167b82 */ /* 0x000e220000000800 */
[----:B------:R-:W-:Y:S02]  /*70ab0*/  LEA.HI.X.SX32 R13, R14, R16, 0x1, P3 ;  /* 0x000000100e0d7211 */ /* 0x000fe400018f0eff */
[----:B------:R-:W-:-:S03]  /*70ac0*/  LEA R14, P3, R15, R2, 0x1 ;  /* 0x000000020f0e7211 */ /* 0x000fc600078608ff */
[----:B------:R1:W-:Y:S01]  /*70ad0*/  @P2 STG.E.U16 desc[UR10][R12.64], R20 ;  /* 0x000000140c002986 */ /* 0x0003e2000c10150a */
[----:B------:R-:W-:-:S05]  /*70ae0*/  LEA.HI.X.SX32 R15, R15, R16, 0x1, P3 ;  /* 0x000000100f0f7211 */ /* 0x000fca00018f0eff */
[----:B------:R1:W-:Y:S02]  /*70af0*/  @P1 STG.E.U16 desc[UR10][R14.64], R19 ;  /* 0x000000130e001986 */ /* 0x0003e4000c10150a */
[----:B-1----:R-:W-:-:S04]  /*70b00*/  LEA R12, P3, R17, R2, 0x1 ;  /* 0x00000002110c7211 */ /* 0x002fc800078608ff */
[----:B------:R-:W-:Y:S02]  /*70b10*/  LEA.HI.X.SX32 R13, R17, R16, 0x1, P3 ;  /* 0x00000010110d7211 */ /* 0x000fe400018f0eff */
[----:B------:R-:W-:Y:S02]  /*70b20*/  PRMT R15, R24, 0x7632, R15 ;  /* 0x00007632180f7816 */ /* 0x000fe4000000000f */
[C-C-:B------:R-:W-:Y:S02]  /*70b30*/  LOP3.LUT R18, R0.reuse, 0x9e, R29.reuse, 0xfe, !PT ;  /* 0x0000009e00127812 */ /* 0x140fe400078efe1d */
[--C-:B------:R-:W-:Y:S01]  /*70b40*/  LOP3.LUT R14, R0, 0xa0, R29.reuse, 0xfe, !PT ;  /* 0x000000a0000e7812 */ /* 0x100fe200078efe1d */
[----:B------:R1:W-:Y:S01]  /*70b50*/  @P5 STG.E.U16 desc[UR10][R12.64], R15 ;  /* 0x0000000f0c005986 */ /* 0x0003e2000c10150a */
[----:B------:R-:W-:Y:S01]  /*70b60*/  ISETP.LT.AND P2, PT, R18, UR4, !P0 ;  /* 0x0000000412007c0c */ /* 0x000fe2000c741270 */
[----:B------:R-:W-:Y:S02]  /*70b70*/  ULDC UR4, c[0x0][0x22c] ;  /* 0x00008b0000047ab9 */ /* 0x000fe40000000800 */
[----:B------:R-:W-:Y:S01]  /*70b80*/  ISETP.LT.AND P1, PT, R14, UR4, !P0 ;  /* 0x000000040e007c0c */ /* 0x000fe2000c721270 */
[----:B------:R-:W-:Y:S01]  /*70b90*/  ULDC UR4, c[0x0][0x22c] ;  /* 0x00008b0000047ab9 */ /* 0x000fe20000000800 */
[----:B------:R-:W-:Y:S01]  /*70ba0*/  LOP3.LUT R14, R0, 0xa2, R29, 0xfe, !PT ;  /* 0x000000a2000e7812 */ /* 0x000fe200078efe1d */
[----:B-1----:R-:W-:-:S02]  /*70bb0*/  IMAD R13, R21, 0x2, R17 ;  /* 0x00000002150d7824 */ /* 0x002fc400078e0211 */
[----:B------:R-:W1:Y:S02]  /*70bc0*/  LDC R21, c[0x0][0x248] ;  /* 0x00009200ff157b82 */ /* 0x000e640000000800 */
[----:B------:R-:W-:Y:S01]  /*70bd0*/  IMAD R17, R23, 0x2, R13 ;  /* 0x0000000217117824 */ /* 0x000fe200078e020d */
[C---:B------:R-:W-:Y:S02]  /*70be0*/  LEA R12, P5, R13.reuse, R2, 0x1 ;  /* 0x000000020d0c7211 */ /* 0x040fe400078a08ff */
[----:B------:R-:W-:Y:S01]  /*70bf0*/  ISETP.LT.AND P3, PT, R14, UR4, !P0 ;  /* 0x000000040e007c0c */ /* 0x000fe2000c761270 */
[----:B------:R-:W-:Y:S01]  /*70c00*/  ULDC UR4, c[0x0][0x22c] ;  /* 0x00008b0000047ab9 */ /* 0x000fe20000000800 */
[----:B------:R-:W-:Y:S01]  /*70c10*/  LEA.HI.X.SX32 R13, R13, R16, 0x1, P5 ;  /* 0x000000100d0d7211 */ /* 0x000fe200028f0eff */
[----:B------:R-:W1:Y:S01]  /*70c20*/  LDC R23, c[0x0][0x248] ;  /* 0x00009200ff177b82 */ /* 0x000e620000000800 */
[----:B------:R-:W-:Y:S02]  /*70c30*/  LEA R14, P5, R17, R2, 0x1 ;  /* 0x00000002110e7211 */ /* 0x000fe400078a08ff */
[----:B------:R-:W-:-:S02]  /*70c40*/  PRMT R18, R25, 0x7632, R18 ;  /* 0x0000763219127816 */ /* 0x000fc40000000012 */
[----:B------:R-:W-:Y:S02]  /*70c50*/  PRMT R20, R26, 0x7632, R20 ;  /* 0x000076321a147816 */ /* 0x000fe40000000014 */
[----:B------:R-:W-:Y:S01]  /*70c60*/  LEA.HI.X.SX32 R15, R17, R16, 0x1, P5 ;  /* 0x00000010110f7211 */ /* 0x000fe200028f0eff */
[----:B------:R0:W-:Y:S04]  /*70c70*/  @P6 STG.E.U16 desc[UR10][R12.64], R18 ;  /* 0x000000120c006986 */ /* 0x0001e8000c10150a */
[----:B------:R0:W-:Y:S01]  /*70c80*/  @P4 STG.E.U16 desc[UR10][R14.64], R20 ;  /* 0x000000140e004986 */ /* 0x0001e2000c10150a */
[----:B------:R-:W-:Y:S01]  /*70c90*/  LOP3.LUT R19, R0, 0xa4, R29, 0xfe, !PT ;  /* 0x000000a400137812 */ /* 0x000fe200078efe1d */
[----:B0-----:R-:W-:Y:S02]  /*70ca0*/  IMAD R13, R22, 0x2, R17 ;  /* 0x00000002160d7824 */ /* 0x001fe400078e0211 */
[----:B------:R-:W0:Y:S08]  /*70cb0*/  LDC R22, c[0x0][0x248] ;  /* 0x00009200ff167b82 */ /* 0x000e300000000800 */
[----:B------:R-:W0:Y:S01]  /*70cc0*/  LDC R20, c[0x0][0x248] ;  /* 0x00009200ff147b82 */ /* 0x000e220000000800 */
[----:B------:R-:W-:Y:S01]  /*70cd0*/  LEA R12, P6, R13, R2, 0x1 ;  /* 0x000000020d0c7211 */ /* 0x000fe200078c08ff */
[----:B-1----:R-:W-:Y:S01]  /*70ce0*/  IMAD R17, R21, 0x2, R13 ;  /* 0x0000000215117824 */ /* 0x002fe200078e020d */
[----:B------:R-:W-:-:S02]  /*70cf0*/  LOP3.LUT R14, R0, 0xa6, R29, 0xfe, !PT ;  /* 0x000000a6000e7812 */ /* 0x000fc400078efe1d */
[----:B------:R-:W-:Y:S01]  /*70d00*/  ISETP.LT.AND P5, PT, R19, UR4, !P0 ;  /* 0x0000000413007c0c */ /* 0x000fe2000c7a1270 */
[----:B------:R-:W-:Y:S01]  /*70d10*/  ULDC UR4, c[0x0][0x22c] ;  /* 0x00008b0000047ab9 */ /* 0x000fe20000000800 */
[----:B------:R-:W-:Y:S01]  /*70d20*/  LEA.HI.X.SX32 R13, R13, R16, 0x1, P6 ;  /* 0x000000100d0d7211 */ /* 0x000fe200030f0eff */
[----:B------:R-:W1:Y:S01]  /*70d30*/  LDC R19, c[0x0][0x248] ;  /* 0x00009200ff137b82 */ /* 0x000e620000000800 */
[----:B------:R-:W-:Y:S02]  /*70d40*/  PRMT R15, R27, 0x7632, R15 ;  /* 0x000076321b0f7816 */ /* 0x000fe4000000000f */
[----:B------:R-:W-:Y:S01]  /*70d50*/  ISETP.LT.AND P4, PT, R14, UR4, !P0 ;  /* 0x000000040e007c0c */ /* 0x000fe2000c781270 */
[----:B------:R-:W-:Y:S01]  /*70d60*/  ULDC UR4, c[0x0][0x22c] ;  /* 0x00008b0000047ab9 */ /* 0x000fe20000000800 */
[C---:B------:R-:W-:Y:S01]  /*70d70*/  LEA R14, P6, R17.reuse, R2, 0x1 ;  /* 0x00000002110e7211 */ /* 0x040fe200078c08ff */
[----:B------:R0:W-:Y:S01]  /*70d80*/  @P2 STG.E.U16 desc[UR10][R12.64], R15 ;  /* 0x0000000f0c002986 */ /* 0x0001e2000c10150a */
[----:B------:R-:W-:Y:S01]  /*70d90*/  LOP3.LUT R18, R0, 0xa8, R29, 0xfe, !PT ;  /* 0x000000a800127812 */ /* 0x000fe200078efe1d */
[----:B------:R-:W4:Y:S03]  /*70da0*/  LDC R21, c[0x0][0x248] ;  /* 0x00009200ff157b82 */ /* 0x000f260000000800 */
[----:B------:R-:W-:Y:S01]  /*70db0*/  ISETP.LT.AND P2, PT, R18, UR4, !P0 ;  /* 0x0000000412007c0c */ /* 0x000fe2000c741270 */
[----:B------:R-:W-:Y:S01]  /*70dc0*/  ULDC UR4, c[0x0][0x22c] ;  /* 0x00008b0000047ab9 */ /* 0x000fe20000000800 */
[----:B0-----:R-:W-:Y:S01]  /*70dd0*/  LEA.HI.X.SX32 R15, R17, R16, 0x1, P6 ;  /* 0x00000010110f7211 */ /* 0x001fe200030f0eff */
[----:B------:R-:W-:Y:S01]  /*70de0*/  IMAD R12, R23, 0x2, R17 ;  /* 0x00000002170c7824 */ /* 0x000fe200078e0211 */
[--C-:B------:R-:W-:Y:S01]  /*70df0*/  LOP3.LUT R13, R0, 0xaa, R29.reuse, 0xfe, !PT ;  /* 0x000000aa000d7812 */ /* 0x100fe200078efe1d */
[----:B------:R-:W0:Y:S02]  /*70e00*/  LDC R23, c[0x0][0x248] ;  /* 0x00009200ff177b82 */ /* 0x000e240000000800 */
[----:B------:R1:W-:Y:S01]  /*70e10*/  @P1 STG.E.U16 desc[UR10][R14.64], R4 ;  /* 0x000000040e001986 */ /* 0x0003e2000c10150a */
[----:B------:R-:W-:Y:S01]  /*70e20*/  ISETP.LT.AND P6, PT, R13, UR4, !P0 ;  /* 0x000000040d007c0c */ /* 0x000fe2000c7c1270 */
[----:B------:R-:W-:Y:S01]  /*70e30*/  IMAD R13, R20, 0x2, R12 ;  /* 0x00000002140d7824 */ /* 0x000fe200078e020c */
[----:B------:R-:W-:Y:S01]  /*70e40*/  LOP3.LUT R18, R0, 0xac, R29, 0xfe, !PT ;  /* 0x000000ac00127812 */ /* 0x000fe200078efe1d */
[----:B------:R-:W-:Y:S01]  /*70e50*/  ULDC UR4, c[0x0][0x22c] ;  /* 0x00008b0000047ab9 */ /* 0x000fe20000000800 */
[C---:B-1----:R-:W-:Y:S01]  /*70e60*/  LEA R14, P1, R12.reuse, R2, 0x1 ;  /* 0x000000020c0e7211 */ /* 0x042fe200078208ff */
[----:B------:R-:W1:Y:S03]  /*70e70*/  LDC R20, c[0x0][0x248] ;  /* 0x00009200ff147b82 */ /* 0x000e660000000800 */
[----:B------:R-:W-:-:S02]  /*70e80*/  LEA.HI.X.SX32 R15, R12, R16, 0x1, P1 ;  /* 0x000000100c0f7211 */ /* 0x000fc400008f0eff */
[----:B------:R-:W-:Y:S01]  /*70e90*/  LEA R12, P1, R13, R2, 0x1 ;  /* 0x000000020d0c7211 */ /* 0x000fe200078208ff */
[----:B------:R-:W-:-:S03]  /*70ea0*/  IMAD R17, R22, 0x2, R13 ;  /* 0x0000000216117824 */ /* 0x000fc600078e020d */
[----:B------:R-:W-:Y:S01]  /*70eb0*/  LEA.HI.X.SX32 R13, R13, R16, 0x1, P1 ;  /* 0x000000100d0d7211 */ /* 0x000fe200008f0eff */
[----:B------:R0:W-:Y:S01]  /*70ec0*/  @P3 STG.E.U16 desc[UR10][R14.64], R5 ;  /* 0x000000050e003986 */ /* 0x0001e2000c10150a */
[----:B------:R-:W-:Y:S01]  /*70ed0*/  ISETP.LT.AND P1, PT, R18, UR4, !P0 ;  /* 0x0000000412007c0c */ /* 0x000fe2000c721270 */
[----:B------:R-:W-:Y:S02]  /*70ee0*/  ULDC UR4, c[0x0][0x22c] ;  /* 0x00008b0000047ab9 */ /* 0x000fe40000000800 */
[----:B------:R0:W-:Y:S01]  /*70ef0*/  @P5 STG.E.U16 desc[UR10][R12.64], R6 ;  /* 0x000000060c005986 */ /* 0x0001e2000c10150a */
[----:B------:R-:W-:Y:S02]  /*70f00*/  LOP3.LUT R18, R0, 0xae, R29, 0xfe, !PT ;  /* 0x000000ae00127812 */ /* 0x000fe400078efe1d */
[----:B0-----:R-:W-:Y:S01]  /*70f10*/  LEA R14, P3, R17, R2, 0x1 ;  /* 0x00000002110e7211 */ /* 0x001fe200078608ff */
[----:B------:R-:W-:Y:S02]  /*70f20*/  IMAD R12, R19, 0x2, R17 ;  /* 0x00000002130c7824 */ /* 0x000fe400078e0211 */
[----:B------:R-:W0:Y:S01]  /*70f30*/  LDC R19, c[0x0][0x248] ;  /* 0x00009200ff137b82 */ /* 0x000e220000000800 */
[----:B------:R-:W-:-:S02]  /*70f40*/  LEA.HI.X.SX32 R15, R17, R16, 0x1, P3 ;  /* 0x00000010110f7211 */ /* 0x000fc400018f0eff */
[--C-:B------:R-:W-:Y:S02]  /*70f50*/  LOP3.LUT R13, R0, 0xb0, R29.reuse, 0xfe, !PT ;  /* 0x000000b0000d7812 */ /* 0x100fe400078efe1d */
[----:B------:R-:W-:Y:S01]  /*70f60*/  ISETP.LT.AND P3, PT, R18, UR4, !P0 ;  /* 0x0000000412007c0c */ /* 0x000fe2000c761270 */
[----:B------:R-:W-:Y:S01]  /*70f70*/  ULDC UR4, c[0x0][0x22c] ;  /* 0x00008b0000047ab9 */ /* 0x000fe20000000800 */
[----:B------:R-:W-:Y:S02]  /*70f80*/  LOP3.LUT R18, R0, 0xb2, R29, 0xfe, !PT ;  /* 0x000000b200127812 */ /* 0x000fe400078efe1d */
[----:B------:R-:W-:Y:S02]  /*70f90*/  PRMT R5, R4, 0x7632, R5 ;  /* 0x0000763204057816 */ /* 0x000fe40000000005 */
[----:B------:R-:W-:Y:S01]  /*70fa0*/  LOP3.LUT R4, R0, 0xb8, R29, 0xfe, !PT ;  /* 0x000000b800047812 */ /* 0x000fe200078efe1d */
[----:B----4-:R4:W-:Y:S01]  /*70fb0*/  @P4 STG.E.U16 desc[UR10][R14.64], R7 ;  /* 0x000000070e004986 */ /* 0x0109e2000c10150a */
[----:B------:R-:W-:Y:S01]  /*70fc0*/  ISETP.LT.AND P4, PT, R13, UR4, !P0 ;  /* 0x000000040d007c0c */ /* 0x000fe2000c781270 */
[----:B------:R-:W-:Y:S01]  /*70fd0*/  IMAD R13, R21, 0x2, R12 ;  /* 0x00000002150d7824 */ /* 0x000fe200078e020c */
[----:B------:R-:W-:Y:S01]  /*70fe0*/  ULDC UR4, c[0x0][0x22c] ;  /* 0x00008b0000047ab9 */ /* 0x000fe20000000800 */
[----:B------:R-:W1:Y:S02]  /*70ff0*/  LDC R21, c[0x0][0x248] ;  /* 0x00009200ff157b82 */ /* 0x000e640000000800 */
[----:B------:R-:W-:Y:S01]  /*71000*/  IMAD R17, R23, 0x2, R13 ;  /* 0x0000000217117824 */ /* 0x000fe200078e020d */
[----:B----4-:R-:W-:-:S04]  /*71010*/  LEA R14, P5, R12, R2, 0x1 ;  /* 0x000000020c0e7211 */ /* 0x010fc800078a08ff */
[----:B------:R-:W-:Y:S02]  /*71020*/  LEA.HI.X.SX32 R15, R12, R16, 0x1, P5 ;  /* 0x000000100c0f7211 */ /* 0x000fe400028f0eff */
[----:B------:R-:W-:-:S03]  /*71030*/  LEA R12, P5, R13, R2, 0x1 ;  /* 0x000000020d0c7211 */ /* 0x000fc600078a08ff */
[----:B------:R4:W-:Y:S01]  /*71040*/  @P2 STG.E.U16 desc[UR10][R14.64], R8 ;  /* 0x000000080e002986 */ /* 0x0009e2000c10150a */
[----:B------:R-:W-:Y:S02]  /*71050*/  LEA.HI.X.SX32 R13, R13, R16, 0x1, P5 ;  /* 0x000000100d0d7211 */ /* 0x000fe400028f0eff */
[----:B------:R-:W-:Y:S01]  /*71060*/  ISETP.LT.AND P2, PT, R18, UR4, !P0 ;  /* 0x0000000412007c0c */ /* 0x000fe2000c741270 */
[----:B------:R-:W-:Y:S02]  /*71070*/  ULDC UR4, c[0x0][0x22c] ;  /* 0x00008b0000047ab9 */ /* 0x000fe40000000800 */
[----:B------:R0:W-:Y:S01]  /*71080*/  @P6 STG.E.U16 desc[UR10][R12.64], R9 ;  /* 0x000000090c006986 */ /* 0x0001e2000c10150a */
[C---:B----4-:R-:W-:Y:S02]  /*71090*/  LEA R14, P5, R17.reuse, R2, 0x1 ;  /* 0x00000002110e7211 */ /* 0x050fe400078a08ff */
[----:B------:R-:W-:Y:S02]  /*710a0*/  LOP3.LUT R18, R0, 0xb4, R29, 0xfe, !PT ;  /* 0x000000b400127812 */ /* 0x000fe400078efe1d */
[----:B------:R-:W-:Y:S01]  /*710b0*/  LEA.HI.X.SX32 R15, R17, R16, 0x1, P5 ;  /* 0x00000010110f7211 */ /* 0x000fe200028f0eff */
[----:B0-----:R-:W-:Y:S01]  /*710c0*/  IMAD R13, R19, 0x2, R17 ;  /* 0x00000002130d7824 */ /* 0x001fe200078e0211 */
[----:B------:R-:W-:Y:S01]  /*710d0*/  ISETP.LT.AND P5, PT, R18, UR4, !P0 ;  /* 0x0000000412007c0c */ /* 0x000fe2000c7a1270 */
[----:B------:R-:W-:-:S02]  /*710e0*/  ULDC UR4, c[0x0][0x22c] ;  /* 0x00008b0000047ab9 */ /* 0x000fc40000000800 */
[----:B------:R0:W-:Y:S01]  /*710f0*/  @P1 STG.E.U16 desc[UR10][R14.64], R10 ;  /* 0x0000000a0e001986 */ /* 0x0001e2000c10150a */
[----:B-1----:R-:W-:Y:S01]  /*71100*/  IMAD R17, R20, 0x2, R13 ;  /* 0x0000000214117824 */ /* 0x002fe200078e020d */
[C---:B------:R-:W-:Y:S01]  /*71110*/  LEA R12, P6, R13.reuse, R2, 0x1 ;  /* 0x000000020d0c7211 */ /* 0x040fe200078c08ff */
[----:B------:R-:W1:Y:S03]  /*71120*/  LDC R18, c[0x0][0x248] ;  /* 0x00009200ff127b82 */ /* 0x000e660000000800 */
[----:B------:R-:W-:-:S05]  /*71130*/  LEA.HI.X.SX32 R13, R13, R16, 0x1, P6 ;  /* 0x000000100d0d7211 */ /* 0x000fca00030f0eff */
[----:B------:R-:W4:Y:S01]  /*71140*/  LDC R19, c[0x0][0x248] ;  /* 0x00009200ff137b82 */ /* 0x000f220000000800 */
[----:B0-----:R-:W-:-:S04]  /*71150*/  LOP3.LUT R14, R0, 0xb6, R29, 0xfe, !PT ;  /* 0x000000b6000e7812 */ /* 0x001fc800078efe1d */
[----:B------:R-:W-:Y:S01]  /*71160*/  ISETP.LT.AND P1, PT, R14, UR4, !P0 ;  /* 0x000000040e007c0c */ /* 0x000fe2000c721270 */
[----:B------:R-:W-:Y:S01]  /*71170*/  ULDC UR4, c[0x0][0x22c] ;  /* 0x00008b0000047ab9 */ /* 0x000fe20000000800 */
[----:B------:R-:W-:-:S04]  /*71180*/  LEA R14, P6, R17, R2, 0x1 ;  /* 0x00000002110e7211 */ /* 0x000fc800078c08ff */
[----:B------:R-:W-:Y:S01]  /*71190*/  LEA.HI.X.SX32 R15, R17, R16, 0x1, P6 ;  /* 0x00000010110f7211 */ /* 0x000fe200030f0eff */
[----:B------:R0:W-:Y:S01]  /*711a0*/  @P3 STG.E.U16 desc[UR10][R12.64], R11 ;  /* 0x0000000b0c003986 */ /* 0x0001e2000c10150a */
[----:B------:R-:W-:Y:S01]  /*711b0*/  ISETP.LT.AND P3, PT, R4, UR4, !P0 ;  /* 0x0000000404007c0c */ /* 0x000fe2000c761270 */
[----:B------:R-:W-:Y:S01]  /*711c0*/  IMAD R4, R21, 0x2, R17 ;  /* 0x0000000215047824 */ /* 0x000fe200078e0211 */
[----:B------:R-:W-:Y:S01]  /*711d0*/  ULDC UR4, c[0x0][0x22c] ;  /* 0x00008b0000047ab9 */ /* 0x000fe20000000800 */
[----:B------:R2:W-:Y:S01]  /*711e0*/  @P4 STG.E.U16 desc[UR10][R14.64], R5 ;  /* 0x000000050e004986 */ /* 0x0005e2000c10150a */
[----:B------:R-:W-:Y:S01]  /*711f0*/  PRMT R9, R6, 0x7632, R9 ;  /* 0x0000763206097816 */ /* 0x000fe20000000009 */
[----:B------:R-:W3:Y:S01]  /*71200*/  LDC R17, c[0x0][0x248] ;  /* 0x00009200ff117b82 */ /* 0x000ee20000000800 */
[----:B0-----:R-:W-:-:S07]  /*71210*/  LOP3.LUT R13, R0, 0xba, R29, 0xfe, !PT ;  /* 0x000000ba000d7812 */ /* 0x001fce00078efe1d */
[----:B--2---:R-:W0:Y:S01]  /*71220*/  LDC R15, c[0x0][0x248] ;  /* 0x00009200ff0f7b82 */ /* 0x004e220000000800 */
[----:B------:R-:W-:Y:S02]  /*71230*/  LEA R12, P6, R4, R2, 0x1 ;  /* 0x00000002040c7211 */ /* 0x000fe400078c08ff */
[----:B------:R-:W-:Y:S02]  /*71240*/  LOP3.LUT R14, R0, 0xbc, R29, 0xfe, !PT ;  /* 0x000000bc000e7812 */ /* 0x000fe400078efe1d */
[----:B------:R-:W-:Y:S01]  /*71250*/  ISETP.LT.AND P4, PT, R13, UR4, !P0 ;  /* 0x000000040d007c0c */ /* 0x000fe2000c781270 */
[----:B------:R-:W-:Y:S01]  /*71260*/  ULDC UR4, c[0x0][0x22c] ;  /* 0x00008b0000047ab9 */ /* 0x000fe20000000800 */
[----:B------:R-:W-:Y:S01]  /*71270*/  LEA.HI.X.SX32 R13, R4, R16, 0x1, P6 ;  /* 0x00000010040d7211 */ /* 0x000fe200030f0eff */
[----:B-1----:R-:W-:Y:S01]  /*71280*/  IMAD R4, R18, 0x2, R4 ;  /* 0x0000000212047824 */ /* 0x002fe200078e0204 */
[----:B------:R-:W-:Y:S01]  /*71290*/  PRMT R5, R5, 0x7632, R5 ;  /* 0x0000763205057816 */ /* 0x000fe20000000005 */
[----:B------:R-:W1:Y:S01]  /*712a0*/  LDC R18, c[0x0][0x248] ;  /* 0x00009200ff127b82 */ /* 0x000e620000000800 */
[----:B------:R-:W-:Y:S01]  /*712b0*/  ISETP.LT.AND P6, PT, R14, UR4, !P0 ;  /* 0x000000040e007c0c */ /* 0x000fe2000c7c1270 */
[----:B------:R-:W-:-:S02]  /*712c0*/  ULDC UR4, c[0x0][0x22c] ;  /* 0x00008b0000047ab9 */ /* 0x000fc40000000800 */
[----:B------:R4:W-:Y:S04]  /*712d0*/  @P2 STG.E.U16 desc[UR10][R12.64], R5 ;  /* 0x000000050c002986 */ /* 0x0009e8000c10150a */
[----:B------:R-:W2:Y:S01]  /*712e0*/  LDC R14, c[0x0][0x248] ;  /* 0x00009200ff0e7b82 */ /* 0x000ea20000000800 */
[C---:B------:R-:W-:Y:S02]  /*712f0*/  LEA R6, P2, R4.reuse, R2, 0x1 ;  /* 0x0000000204067211 */ /* 0x040fe400078408ff */
[----:B------:R-:W-:Y:S01]  /*71300*/  PRMT R8, R7, 0x7632, R8 ;  /* 0x0000763207087816 */ /* 0x000fe20000000008 */
[----:B----4-:R-:W-:Y:S01]  /*71310*/  IMAD R5, R19, 0x2, R4 ;  /* 0x0000000213057824 */ /* 0x010fe200078e0204 */
[----:B------:R-:W-:Y:S02]  /*71320*/  LEA.HI.X.SX32 R7, R4, R16, 0x1, P2 ;  /* 0x0000001004077211 */ /* 0x000fe400010f0eff */
[----:B------:R-:W-:-:S02]  /*71330*/  LOP3.LUT R13, R0, 0xbe, R29, 0xfe, !PT ;  /* 0x000000be000d7812 */ /* 0x000fc400078efe1d */
[----:B------:R-:W-:Y:S01]  /*71340*/  LEA R4, P2, R5, R2, 0x1 ;  /* 0x0000000205047211 */ /* 0x000fe200078408ff */
[----:B0-----:R-:W-:Y:S01]  /*71350*/  IMAD R12, R15, 0x2, R5 ;  /* 0x000000020f0c7824 */ /* 0x001fe200078e0205 */
[----:B------:R0:W-:Y:S01]  /*71360*/  @P5 STG.E.U16 desc[UR10][R6.64], R9 ;  /* 0x0000000906005986 */ /* 0x0001e2000c10150a */
[----:B------:R-:W4:Y:S01]  /*71370*/  LDC R15, c[0x0][0x248] ;  /* 0x00009200ff0f7b82 */ /* 0x000f220000000800 */
[----:B------:R-:W-:Y:S02]  /*71380*/  LEA.HI.X.SX32 R5, R5, R16, 0x1, P2 ;  /* 0x0000001005057211 */ /* 0x000fe400010f0eff */
[----:B------:R-:W-:Y:S01]  /*71390*/  ISETP.LT.AND P2, PT, R13, UR4, !P0 ;  /* 0x000000040d007c0c */ /* 0x000fe2000c741270 */
[----:B------:R-:W-:-:S04]  /*713a0*/  ULDC UR4, c[0x0][0x22c] ;  /* 0x00008b0000047ab9 */ /* 0x000fc80000000800 */
[----:B------:R-:W4:Y:S01]  /*713b0*/  LDC R13, c[0x0][0x248] ;  /* 0x00009200ff0d7b82 */ /* 0x000f220000000800 */
[C---:B0-----:R-:W-:Y:S01]  /*713c0*/  LEA R6, P5, R12.reuse, R2, 0x1 ;  /* 0x000000020c067211 */ /* 0x041fe200078a08ff */
[----:B------:R0:W-:Y:S03]  /*713d0*/  @P1 STG.E.U16 desc[UR10][R4.64], R8 ;  /* 0x0000000804001986 */ /* 0x0001e6000c10150a */
[----:B------:R-:W-:Y:S02]  /*713e0*/  LEA.HI.X.SX32 R7, R12, R16, 0x1, P5 ;  /* 0x000000100c077211 */ /* 0x000fe400028f0eff */
[----:B0-----:R-:W-:Y:S01]  /*713f0*/  PRMT R8, R8, 0x7632, R8 ;  /* 0x0000763208087816 */ /* 0x001fe20000000008 */
[----:B--2---:R-:W-:Y:S01]  /*71400*/  IMAD R4, R14, 0x2, R12 ;  /* 0x000000020e047824 */ /* 0x004fe200078e020c */
[----:B------:R-:W-:-:S03]  /*71410*/  LOP3.LUT R5, R0, 0xc0, R29, 0xfe, !PT ;  /* 0x000000c000057812 */ /* 0x000fc600078efe1d */
[----:B------:R0:W-:Y:S01]  /*71420*/  @P3 STG.E.U16 desc[UR10][R6.64], R8 ;  /* 0x0000000806003986 */ /* 0x0001e2000c10150a */
[----:B------:R-:W-:Y:S01]  /*71430*/  ISETP.LT.AND P1, PT, R5, UR4, !P0 ;  /* 0x0000000405007c0c */ /* 0x000fe2000c721270 */
[----:B---3--:R-:W-:Y:S01]  /*71440*/  IMAD R5, R17, 0x2, R4 ;  /* 0x0000000211057824 */ /* 0x008fe200078e0204 */
[----:B------:R-:W-:Y:S01]  /*71450*/  ULDC UR4, c[0x0][0x22c] ;  /* 0x00008b0000047ab9 */ /* 0x000fe20000000800 */
[----:B------:R-:W-:Y:S02]  /*71460*/  PRMT R9, R9, 0x7632, R9 ;  /* 0x0000763209097816 */ /* 0x000fe40000000009 */
[----:B0-----:R-:W-:Y:S02]  /*71470*/  LEA R6, P3, R4, R2, 0x1 ;  /* 0x0000000204067211 */ /* 0x001fe400078608ff */
[----:B------:R-:W-:Y:S02]  /*71480*/  LOP3.LUT R8, R0, 0xc2, R29, 0xfe, !PT ;  /* 0x000000c200087812 */ /* 0x000fe400078efe1d */
[----:B------:R-:W-:-:S02]  /*71490*/  LEA.HI.X.SX32 R7, R4, R16, 0x1, P3 ;  /* 0x0000001004077211 */ /* 0x000fc400018f0eff */
[----:B------:R-:W-:Y:S01]  /*714a0*/  ISETP.LT.AND P3, PT, R8, UR4, !P0 ;  /* 0x0000000408007c0c */ /* 0x000fe2000c761270 */
[----:B-1----:R-:W-:Y:S01]  /*714b0*/  IMAD R8, R18, 0x2, R5 ;  /* 0x0000000212087824 */ /* 0x002fe200078e0205 */
[----:B------:R-:W-:Y:S01]  /*714c0*/  LEA R4, P5, R5, R2, 0x1 ;  /* 0x0000000205047211 */ /* 0x000fe200078a08ff */
[----:B------:R0:W-:Y:S01]  /*714d0*/  @P4 STG.E.U16 desc[UR10][R6.64], R9 ;  /* 0x0000000906004986 */ /* 0x0001e2000c10150a */
[----:B------:R-:W-:Y:S01]  /*714e0*/  PRMT R12, R11, 0x7632, R12 ;  /* 0x000076320b0c7816 */ /* 0x000fe2000000000c */
[----:B----4-:R-:W-:Y:S01]  /*714f0*/  IMAD R13, R13, 0x2, R8 ;  /* 0x000000020d0d7824 */ /* 0x010fe200078e0208 */
[----:B------:R-:W-:Y:S01]  /*71500*/  LEA.HI.X.SX32 R5, R5, R16, 0x1, P5 ;  /* 0x0000001005057211 */ /* 0x000fe200028f0eff */
[----:B------:R-:W-:Y:S02]  /*71510*/  ULDC UR4, c[0x0][0x22c] ;  /* 0x00008b0000047ab9 */ /* 0x000fe40000000800 */
[----:B------:R-:W-:Y:S01]  /*71520*/  IMAD R14, R15, 0x2, R13 ;  /* 0x000000020f0e7824 */ /* 0x000fe200078e020d */
[----:B0-----:R-:W-:-:S02]  /*71530*/  LEA R6, P4, R8, R2, 0x1 ;  /* 0x0000000208067211 */ /* 0x001fc400078808ff */
[----:B------:R-:W-:Y:S02]  /*71540*/  PRMT R9, R10, 0x7632, R9 ;  /* 0x000076320a097816 */ /* 0x000fe40000000009 */
[C---:B------:R-:W-:Y:S02]  /*71550*/  LEA R10, P5, R13.reuse, R2, 0x1 ;  /* 0x000000020d0a7211 */ /* 0x040fe400078a08ff */
[----:B------:R-:W-:Y:S02]  /*71560*/  LEA.HI.X.SX32 R7, R8, R16, 0x1, P4 ;  /* 0x0000001008077211 */ /* 0x000fe400020f0eff */
[C---:B------:R-:W-:Y:S02]  /*71570*/  LEA R8, P4, R14.reuse, R2, 0x1 ;  /* 0x000000020e087211 */ /* 0x040fe400078808ff */
[-C--:B------:R-:W-:Y:S01]  /*71580*/  LEA.HI.X.SX32 R11, R13, R16.reuse, 0x1, P5 ;  /* 0x000000100d0b7211 */ /* 0x080fe200028f0eff */
[----:B------:R0:W-:Y:S04]  /*71590*/  @P6 STG.E.U16 desc[UR10][R4.64], R9 ;  /* 0x0000000904006986 */ /* 0x0001e8000c10150a */
[----:B------:R1:W-:Y:S04]  /*715a0*/  @P2 STG.E.U16 desc[UR10][R6.64], R12 ;  /* 0x0000000c06002986 */ /* 0x0003e8000c10150a */
[----:B------:R2:W-:Y:S01]  /*715b0*/  @P1 STG.E.U16 desc[UR10][R10.64], R28 ;  /* 0x0000001c0a001986 */ /* 0x0005e2000c10150a */
[----:B0-----:R-:W-:-:S02]  /*715c0*/  LEA.HI.X.SX32 R9, R14, R16, 0x1, P4 ;  /* 0x000000100e097211 */ /* 0x001fc400020f0eff */
[----:B-1----:R-:W-:-:S03]  /*715d0*/  LOP3.LUT R7, R0, 0xe2, R29, 0xfe, !PT ;  /* 0x000000e200077812 */ /* 0x002fc600078efe1d */
[----:B------:R0:W-:Y:S01]  /*715e0*/  @P3 STG.E.U16 desc[UR10][R8.64], R3 ;  /* 0x0000000308003986 */ /* 0x0001e2000c10150a */
[C-C-:B------:R-:W-:Y:S02]  /*715f0*/  LOP3.LUT R6, R0.reuse, 0xe4, R29.reuse, 0xfe, !PT ;  /* 0x000000e400067812 */ /* 0x140fe400078efe1d */
[----:B--2---:R-:W-:-:S05]  /*71600*/  LOP3.LUT R11, R0, 0xde, R29, 0xfe, !PT ;  /* 0x000000de000b7812 */ /* 0x004fca00078efe1d */
[----:B------:R-:W-:Y:S01]  /*71610*/  STL [R1+0x1b68], R11 ;  /* 0x001b680b01007387 */ /* 0x000fe20000100800 */
[----:B0-----:R-:W-:-:S03]  /*71620*/  LOP3.LUT R3, R0, 0xf0, R29, 0xfe, !PT ;  /* 0x000000f000037812 */ /* 0x001fc600078efe1d */
[----:B------:R0:W-:Y:S04]  /*71630*/  STL [R1+0x1b64], R7 ;  /* 0x001b640701007387 */ /* 0x0001e80000100800 */
[----:B------:R1:W-:Y:S04]  /*71640*/  STL [R1+0x1b60], R6 ;  /* 0x001b600601007387 */ /* 0x0003e80000100800 */
[----:B------:R2:W-:Y:S01]  /*71650*/  STL [R1], R3 ;  /* 0x0000000301007387 */ /* 0x0005e20000100800 */
[C-C-:B0-----:R-:W-:Y:S02]  /*71660*/  LOP3.LUT R7, R0.reuse, 0xf2, R29.reuse, 0xfe, !PT ;  /* 0x000000f200077812 */ /* 0x141fe400078efe1d */
[----:B-1----:R-:W-:-:S03]  /*71670*/  LOP3.LUT R6, R0, 0xf4, R29, 0xfe, !PT ;  /* 0x000000f400067812 */ /* 0x002fc600078efe1d */
[----:B------:R0:W-:Y:S01]  /*71680*/  STL [R1+0x4], R7 ;  /* 0x0000040701007387 */ /* 0x0001e20000100800 */
[----:B--2---:R-:W-:-:S03]  /*71690*/  LOP3.LUT R3, R0, 0xf6, R29, 0xfe, !PT ;  /* 0x000000f600037812 */ /* 0x004fc600078efe1d */
[----:B------:R1:W-:Y:S04]  /*716a0*/  STL [R1+0x8], R6 ;  /* 0x0000080601007387 */ /* 0x0003e80000100800 */
[----:B------:R2:W-:Y:S01]  /*716b0*/  STL [R1+0xc], R3 ;  /* 0x00000c0301007387 */ /* 0x0005e20000100800 */
        /* <DEDUP_REMOVED lines=220> */
[----:B------:R-:W-:Y:S04]  /*72480*/  STL [R1+0x2e4], R6 ;  /* 0x0002e40601007387 */ /* 0x000fe80000100800 */
[----:B------:R1:W-:Y:S01]  /*72490*/  STL [R1+0x2e8], R3 ;  /* 0x0002e80301007387 */ /* 0x0003e20000100800 */
[C-C-:B0-----:R-:W-:Y:S02]  /*724a0*/  LOP3.LUT R7, R0.reuse, 0x1d6, R29.reuse, 0xfe, !PT ;  /* 0x000001d600077812 */ /* 0x141fe400078efe1d */
[----:B-1----:R-:W-:-:S03]  /*724b0*/  LOP3.LUT R3, R0, 0x1da, R29, 0xfe, !PT ;  /* 0x000001da00037812 */ /* 0x002fc600078efe1d */
[----:B------:R0:W-:Y:S01]  /*724c0*/  STL [R1+0x2ec], R7 ;  /* 0x0002ec0701007387 */ /* 0x0001e20000100800 */
[----:B------:R-:W-:-:S03]  /*724d0*/  LOP3.LUT R6, R0, 0x1d8, R29, 0xfe, !PT ;  /* 0x000001d800067812 */ /* 0x000fc600078efe1d */
[----:B------:R1:W-:Y:S01]  /*724e0*/  STL [R1+0x1b5c], R3 ;  /* 0x001b5c0301007387 */ /* 0x0003e20000100800 */
[C-C-:B0-----:R-:W-:Y:S02]  /*724f0*/  LOP3.LUT R7, R0.reuse, 0x1de, R29.reuse, 0xfe, !PT ;  /* 0x000001de00077812 */ /* 0x141fe400078efe1d */
[C-C-:B-1----:R-:W-:Y:S01]  /*72500*/  LOP3.LUT R3, R0.reuse, 0x1dc, R29.reuse, 0xfe, !PT ;  /* 0x000001dc00037812 */ /* 0x142fe200078efe1d */
[----:B------:R0:W-:Y:S04]  /*72510*/  STL [R1+0x2f0], R6 ;  /* 0x0002f00601007387 */ /* 0x0001e80000100800 */
[----:B------:R1:W-:Y:S04]  /*72520*/  STL [R1+0x2f8], R3 ;  /* 0x0002f80301007387 */ /* 0x0003e80000100800 */
[----:B------:R2:W-:Y:S01]  /*72530*/  STL [R1+0x2fc], R7 ;  /* 0x0002fc0701007387 */ /* 0x0005e20000100800 */
[----:B0-----:R-:W-:-:S02]  /*72540*/  LOP3.LUT R6, R0, 0x1e0, R29, 0xfe, !PT ;  /* 0x000001e000067812 */ /* 0x001fc400078efe1d */
[----:B-1----:R-:W-:-:S03]  /*72550*/  LOP3.LUT R3, R0, 0x1e2, R29, 0xfe, !PT ;  /* 0x000001e200037812 */ /* 0x002fc600078efe1d */
[----:B------:R0:W-:Y:S01]  /*72560*/  STL [R1+0x300], R6 ;  /* 0x0003000601007387 */ /* 0x0001e20000100800 */
[----:B--2---:R-:W-:-:S03]  /*72570*/  LOP3.LUT R7, R0, 0x1e4, R29, 0xfe, !PT ;  /* 0x000001e400077812 */ /* 0x004fc600078efe1d */
[----:B------:R1:W-:Y:S04]  /*72580*/  STL [R1+0x304], R3 ;  /* 0x0003040301007387 */ /* 0x0003e80000100800 */
[----:B------:R2:W-:Y:S01]  /*72590*/  STL [R1+0x308], R7 ;  /* 0x0003080701007387 */ /* 0x0005e20000100800 */
[----:B0-----:R-:W-:-:S03]  /*725a0*/  LOP3.LUT R6, R0, 0x1e6, R29, 0xfe, !PT ;  /* 0x000001e600067812 */ /* 0x001fc600078efe1d */
[----:B------:R-:W3:Y:S01]  /*725b0*/  LDL.LU R11, [R1+0x48] ;  /* 0x00004800010b7983 */ /* 0x000ee20000300800 */
[----:B-1----:R-:W-:-:S03]  /*725c0*/  LOP3.LUT R3, R0, 0x1e8, R29, 0xfe, !PT ;  /* 0x000001e800037812 */ /* 0x002fc600078efe1d */
[----:B------:R0:W-:Y:S04]  /*725d0*/  STL [R1+0x30c], R6 ;  /* 0x00030c0601007387 */ /* 0x0001e80000100800 */
[----:B------:R1:W-:Y:S01]  /*725e0*/  STL [R1+0x310], R3 ;  /* 0x0003100301007387 */ /* 0x0003e20000100800 */
[C-C-:B--2---:R-:W-:Y:S02]  /*725f0*/  LOP3.LUT R7, R0.reuse, 0x1ee, R29.reuse, 0xfe, !PT ;  /* 0x000001ee00077812 */ /* 0x144fe400078efe1d */
[C-C-:B0-----:R-:W-:Y:S02]  /*72600*/  LOP3.LUT R6, R0.reuse, 0x1ea, R29.reuse, 0xfe, !PT ;  /* 0x000001ea00067812 */ /* 0x141fe400078efe1d */
[----:B-1----:R-:W-:-:S03]  /*72610*/  LOP3.LUT R3, R0, 0x1ec, R29, 0xfe, !PT ;  /* 0x000001ec00037812 */ /* 0x002fc600078efe1d */
[----:B------:R0:W-:Y:S04]  /*72620*/  STL [R1+0x314], R6 ;  /* 0x0003140601007387 */ /* 0x0001e80000100800 */
[----:B------:R1:W-:Y:S01]  /*72630*/  STL [R1+0x318], R3 ;  /* 0x0003180301007387 */ /* 0x0003e20000100800 */
[----:B0-----:R-:W-:-:S03]  /*72640*/  LOP3.LUT R6, R0, 0x1f0, R29, 0xfe, !PT ;  /* 0x000001f000067812 */ /* 0x001fc600078efe1d */
[----:B------:R0:W-:Y:S01]  /*72650*/  STL [R1+0x31c], R7 ;  /* 0x00031c0701007387 */ /* 0x0001e20000100800 */
[----:B-1----:R-:W-:-:S03]  /*72660*/  LOP3.LUT R3, R0, 0x1f2, R29, 0xfe, !PT ;  /* 0x000001f200037812 */ /* 0x002fc600078efe1d */
[----:B------:R-:W-:Y:S04]  /*72670*/  STL [R1+0x320], R6 ;  /* 0x0003200601007387 */ /* 0x000fe80000100800 */
[----:B------:R1:W-:Y:S01]  /*72680*/  STL [R1+0x324], R3 ;  /* 0x0003240301007387 */ /* 0x0003e20000100800 */
[----:B0-----:R-:W-:-:S03]  /*72690*/  LOP3.LUT R7, R0, 0x1f4, R29, 0xfe, !PT ;  /* 0x000001f400077812 */ /* 0x001fc600078efe1d */
[----:B-1----:R-:W2:Y:S01]  /*726a0*/  LDL.LU R3, [R1+0x4c] ;  /* 0x00004c0001037983 */ /* 0x002ea20000300800 */
[----:B------:R-:W-:-:S03]  /*726b0*/  LOP3.LUT R6, R0, 0x1f6, R29, 0xfe, !PT ;  /* 0x000001f600067812 */ /* 0x000fc600078efe1d */
[----:B------:R0:W-:Y:S04]  /*726c0*/  STL [R1+0x328], R7 ;  /* 0x0003280701007387 */ /* 0x0001e80000100800 */
[----:B------:R-:W-:Y:S01]  /*726d0*/  STL [R1+0x32c], R6 ;  /* 0x00032c0601007387 */ /* 0x000fe20000100800 */
[----:B0-----:R-:W-:-:S05]  /*726e0*/  LOP3.LUT R7, R0, 0x1f8, R29, 0xfe, !PT ;  /* 0x000001f800077812 */ /* 0x001fca00078efe1d */
[----:B------:R0:W-:Y:S04]  /*726f0*/  STL [R1+0x330], R7 ;  /* 0x0003300701007387 */ /* 0x0001e80000100800 */
[----:B0-----:R-:W4:Y:S01]  /*72700*/  LDL.LU R7, [R1+0x60] ;  /* 0x0000600001077983 */ /* 0x001f220000300800 */
[----:B------:R-:W-:-:S05]  /*72710*/  LOP3.LUT R6, R0, 0x1fa, R29, 0xfe, !PT ;  /* 0x000001fa00067812 */ /* 0x000fca00078efe1d */
[----:B------:R0:W-:Y:S01]  /*72720*/  STL [R1+0x334], R6 ;  /* 0x0003340601007387 */ /* 0x0001e20000100800 */
[--C-:B------:R-:W-:Y:S01]  /*72730*/  LOP3.LUT R26, R0, 0x1fe, R29.reuse, 0xfe, !PT ;  /* 0x000001fe001a7812 */ /* 0x100fe200078efe1d */
[----:B0-----:R-:W0:Y:S03]  /*72740*/  LDC R6, c[0x0][0x248] ;  /* 0x00009200ff067b82 */ /* 0x001e260000000800 */
[----:B------:R-:W-:Y:S01]  /*72750*/  ISETP.LT.AND P1, PT, R26, UR4, !P0 ;  /* 0x000000041a007c0c */ /* 0x000fe2000c721270 */
[----:B------:R-:W-:Y:S01]  /*72760*/  ULDC UR4, c[0x0][0x22c] ;  /* 0x00008b0000047ab9 */ /* 0x000fe20000000800 */
[----:B------:R-:W-:-:S03]  /*72770*/  LOP3.LUT R27, R0, 0xc4, R29, 0xfe, !PT ;  /* 0x000000c4001b7812 */ /* 0x000fc600078efe1d */
[----:B------:R-:W1:Y:S01]  /*72780*/  LDC R26, c[0x0][0x248] ;  /* 0x00009200ff1a7b82 */ /* 0x000e620000000800 */
[----:B------:R-:W-:Y:S01]  /*72790*/  ISETP.LT.AND P6, PT, R27, UR4, !P0 ;  /* 0x000000041b007c0c */ /* 0x000fe2000c7c1270 */
[----:B------:R-:W-:Y:S01]  /*727a0*/  ULDC UR4, c[0x0][0x22c] ;  /* 0x00008b0000047ab9 */ /* 0x000fe20000000800 */
[C-C-:B------:R-:W-:Y:S02]  /*727b0*/  LOP3.LUT R25, R0.reuse, 0xc6, R29.reuse, 0xfe, !PT ;  /* 0x000000c600197812 */ /* 0x140fe400078efe1d */
[----:B------:R-:W-:-:S03]  /*727c0*/  LOP3.LUT R28, R0, 0xc8, R29, 0xfe, !PT ;  /* 0x000000c8001c7812 */ /* 0x000fc600078efe1d */
[----:B------:R-:W3:Y:S01]  /*727d0*/  LDC R27, c[0x0][0x248] ;  /* 0x00009200ff1b7b82 */ /* 0x000ee20000000800 */
[C-C-:B------:R-:W-:Y:S02]  /*727e0*/  LOP3.LUT R15, R0.reuse, 0xca, R29.reuse, 0xfe, !PT ;  /* 0x000000ca000f7812 */ /* 0x140fe400078efe1d */
[C-C-:B------:R-:W-:Y:S02]  /*727f0*/  LOP3.LUT R19, R0.reuse, 0xcc, R29.reuse, 0xfe, !PT ;  /* 0x000000cc00137812 */ /* 0x140fe400078efe1d */
[C-C-:B------:R-:W-:Y:S02]  /*72800*/  LOP3.LUT R18, R0.reuse, 0xce, R29.reuse, 0xfe, !PT ;  /* 0x000000ce00127812 */ /* 0x140fe400078efe1d */
[C-C-:B------:R-:W-:Y:S02]  /*72810*/  LOP3.LUT R24, R0.reuse, 0xd0, R29.reuse, 0xfe, !PT ;  /* 0x000000d000187812 */ /* 0x140fe400078efe1d */
[C-C-:B------:R-:W-:Y:S02]  /*72820*/  LOP3.LUT R22, R0.reuse, 0xd2, R29.reuse, 0xfe, !PT ;  /* 0x000000d200167812 */ /* 0x140fe400078efe1d */
[----:B------:R-:W-:-:S02]  /*72830*/  LOP3.LUT R20, R0, 0xd4, R29, 0xfe, !PT ;  /* 0x000000d400147812 */ /* 0x000fc400078efe1d */
        /* <DEDUP_REMOVED lines=10> */
[----:B------:R-:W-:Y:S01]  /*728e0*/  LOP3.LUT R29, R0, 0x1fc, R29, 0xfe, !PT ;  /* 0x000001fc001d7812 */ /* 0x000fe200078efe1d */
[----:B0-----:R-:W-:Y:S01]  /*728f0*/  IMAD R0, R6, 0x2, R14 ;  /* 0x0000000206007824 */ /* 0x001fe200078e020e */
[----:B------:R-:W-:Y:S01]  /*72900*/  ISETP.LT.AND P2, PT, R25, UR4, !P0 ;  /* 0x0000000419007c0c */ /* 0x000fe2000c741270 */
[----:B------:R-:W-:Y:S01]  /*72910*/  ULDC UR4, c[0x0][0x22c] ;  /* 0x00008b0000047ab9 */ /* 0x000fe20000000800 */
[----:B------:R-:W0:Y:S01]  /*72920*/  LDC R25, c[0x0][0x248] ;  /* 0x00009200ff197b82 */ /* 0x000e220000000800 */
[----:B------:R-:W-:Y:S01]  /*72930*/  ISETP.LT.AND P4, PT, R28, UR4, !P0 ;  /* 0x000000041c007c0c */ /* 0x000fe2000c781270 */
[----:B------:R-:W-:Y:S01]  /*72940*/  ULDC UR4, c[0x0][0x22c] ;  /* 0x00008b0000047ab9 */ /* 0x000fe20000000800 */
[C---:B------:R-:W-:Y:S01]  /*72950*/  LEA R14, P3, R0.reuse, R2, 0x1 ;  /* 0x00000002000e7211 */ /* 0x040fe200078608ff */
[----:B------:R-:W4:Y:S01]  /*72960*/  LDL.LU R6, [R1+0x64] ;  /* 0x0000640001067983 */ /* 0x000f220000300800 */
[----:B------:R-:W-:Y:S01]  /*72970*/  ISETP.LT.AND P5, PT, R15, UR4, !P0 ;  /* 0x000000040f007c0c */ /* 0x000fe2000c7a1270 */
[----:B------:R-:W-:Y:S01]  /*72980*/  ULDC UR4, c[0x0][0x22c] ;  /* 0x00008b0000047ab9 */ /* 0x000fe20000000800 */
[----:B------:R-:W-:Y:S01]  /*72990*/  LEA.HI.X.SX32 R15, R0, R16, 0x1, P3 ;  /* 0x00000010000f7211 */ /* 0x000fe200018f0eff */
[----:B-1----:R-:W-:Y:S01]  /*729a0*/  IMAD R0, R26, 0x2, R0 ;  /* 0x000000021a007824 */ /* 0x002fe200078e0200 */
[----:B------:R-:W1:Y:S08]  /*729b0*/  LDC R28, c[0x0][0x248] ;  /* 0x00009200ff1c7b82 */ /* 0x000e700000000800 */
[----:B------:R-:W1:Y:S01]  /*729c0*/  LDC R26, c[0x0][0x248] ;  /* 0x00009200ff1a7b82 */ /* 0x000e620000000800 */
[----:B------:R-:W-:Y:S01]  /*729d0*/  ISETP.LT.AND P3, PT, R19, UR4, !P0 ;  /* 0x0000000413007c0c */ /* 0x000fe2000c761270 */
[----:B------:R-:W-:Y:S01]  /*729e0*/  ULDC UR4, c[0x0][0x22c] ;  /* 0x00008b0000047ab9 */ /* 0x000fe20000000800 */
[----:B---3--:R3:W-:Y:S02]  /*729f0*/  @P6 STG.E.U16 desc[UR10][R14.64], R11 ;  /* 0x0000000b0e006986 */ /* 0x0087e4000c10150a */
[----:B---3--:R-:W-:-:S04]  /*72a00*/  LEA R14, P6, R0, R2, 0x1 ;  /* 0x00000002000e7211 */ /* 0x008fc800078c08ff */
[----:B------:R-:W-:Y:S01]  /*72a10*/  LEA.HI.X.SX32 R15, R0, R16, 0x1, P6 ;  /* 0x00000010000f7211 */ /* 0x000fe200030f0eff */
[----:B------:R-:W-:Y:S02]  /*72a20*/  IMAD R0, R27, 0x2, R0 ;  /* 0x000000021b007824 */ /* 0x000fe400078e0200 */
[----:B------:R-:W3:Y:S02]  /*72a30*/  LDC R27, c[0x0][0x248] ;  /* 0x00009200ff1b7b82 */ /* 0x000ee40000000800 */
[----:B0-----:R-:W-:Y:S01]  /*72a40*/  IMAD R25, R25, 0x2, R0 ;  /* 0x0000000219197824 */ /* 0x001fe200078e0200 */
[----:B--2---:R0:W-:Y:S02]  /*72a50*/  @P2 STG.E.U16 desc[UR10][R14.64], R3 ;  /* 0x000000030e002986 */ /* 0x0041e4000c10150a */
[----:B0-----:R-:W-:-:S04]  /*72a60*/  LEA R14, P2, R0, R2, 0x1 ;  /* 0x00000002000e7211 */ /* 0x001fc800078408ff */
[----:B------:R-:W-:Y:S02]  /*72a70*/  LEA.HI.X.SX32 R15, R0, R16, 0x1, P2 ;  /* 0x00000010000f7211 */ /* 0x000fe400010f0eff */
[----:B------:R-:W-:Y:S01]  /*72a80*/  ISETP.LT.AND P2, PT, R18, UR4, !P0 ;  /* 0x0000000412007c0c */ /* 0x000fe2000c741270 */
[----:B-1----:R-:W-:Y:S01]  /*72a90*/  IMAD R0, R26, 0x2, R25 ;  /* 0x000000021a007824 */ /* 0x002fe200078e0219 */
[----:B------:R-:W-:Y:S01]  /*72aa0*/  LEA R18, P6, R25, R2, 0x1 ;  /* 0x0000000219127211 */ /* 0x000fe200078c08ff */
[----:B------:R-:W-:-:S03]  /*72ab0*/  ULDC UR4, c[0x0][0x22c] ;  /* 0x00008b0000047ab9 */ /* 0x000fc60000000800 */
[----:B------:R-:W-:Y:S02]  /*72ac0*/  LEA.HI.X.SX32 R19, R25, R16, 0x1, P6 ;  /* 0x0000001019137211 */ /* 0x000fe400030f0eff */
[----:B------:R-:W2:Y:S04]  /*72ad0*/  LDL.LU R25, [R1+0x40] ;  /* 0x0000400001197983 */ /* 0x000ea80000300800 */
[----:B----4-:R3:W-:Y:S04]  /*72ae0*/  @P4 STG.E.U16 desc[UR10][R14.64], R7 ;  /* 0x000000070e004986 */ /* 0x0107e8000c10150a */
[----:B------:R-:W4:Y:S01]  /*72af0*/  LDL.LU R26, [R1+0x6c] ;  /* 0x00006c00011a7983 */ /* 0x000f220000300800 */
[----:B---3--:R-:W-:-:S03]  /*72b00*/  IMAD R15, R27, 0x2, R0 ;  /* 0x000000021b0f7824 */ /* 0x008fc600078e0200 */
[----:B------:R-:W3:Y:S01]  /*72b10*/  LDL.LU R27, [R1+0x68] ;  /* 0x00006800011b7983 */ /* 0x000ee20000300800 */
[----:B------:R-:W-:Y:S01]  /*72b20*/  ISETP.LT.AND P4, PT, R24, UR4, !P0 ;  /* 0x0000000418007c0c */ /* 0x000fe2000c781270 */
[----:B------:R-:W-:Y:S01]  /*72b30*/  ULDC UR4, c[0x0][0x22c] ;  /* 0x00008b0000047ab9 */ /* 0x000fe20000000800 */
[----:B------:R-:W0:Y:S01]  /*72b40*/  LDC R24, c[0x0][0x248] ;  /* 0x00009200ff187b82 */ /* 0x000e220000000800 */
[----:B------:R1:W-:Y:S01]  /*72b50*/  @P5 STG.E.U16 desc[UR10][R18.64], R6 ;  /* 0x0000000612005986 */ /* 0x0003e2000c10150a */
[----:B------:R-:W-:Y:S01]  /*72b60*/  ISETP.LT.AND P5, PT, R22, UR4, !P0 ;  /* 0x0000000416007c0c */ /* 0x000fe2000c7a1270 */
[----:B------:R-:W-:-:S05]  /*72b70*/  ULDC UR4, c[0x0][0x22c] ;  /* 0x00008b0000047ab9 */ /* 0x000fca0000000800 */
[----:B------:R-:W0:Y:S01]  /*72b80*/  LDC R22, c[0x0][0x248] ;  /* 0x00009200ff167b82 */ /* 0x000e220000000800 */
[----:B-1----:R-:W-:-:S04]  /*72b90*/  LEA R18, P6, R0, R2, 0x1 ;  /* 0x0000000200127211 */ /* 0x002fc800078c08ff */
[----:B------:R-:W-:Y:S01]  /*72ba0*/  LEA.HI.X.SX32 R19, R0, R16, 0x1, P6 ;  /* 0x0000001000137211 */ /* 0x000fe200030f0eff */
[----:B0-----:R-:W-:Y:S01]  /*72bb0*/  IMAD R0, R22, 0x2, R15 ;  /* 0x0000000216007824 */ /* 0x001fe200078e020f */
[C---:B------:R-:W-:Y:S01]  /*72bc0*/  LEA R14, P6, R15.reuse, R2, 0x1 ;  /* 0x000000020f0e7211 */ /* 0x040fe200078c08ff */
[----:B------:R-:W0:Y:S02]  /*72bd0*/  LDC R22, c[0x0][0x248] ;  /* 0x00009200ff167b82 */ /* 0x000e240000000800 */
[----:B---3--:R1:W-:Y:S01]  /*72be0*/  @P3 STG.E.U16 desc[UR10][R18.64], R27 ;  /* 0x0000001b12003986 */ /* 0x0083e2000c10150a */
[----:B------:R-:W-:Y:S01]  /*72bf0*/  ISETP.LT.AND P3, PT, R20, UR4, !P0 ;  /* 0x0000000414007c0c */ /* 0x000fe2000c761270 */
[----:B------:R-:W-:Y:S01]  /*72c00*/  IMAD R20, R28, 0x2, R0 ;  /* 0x000000021c147824 */ /* 0x000fe200078e0200 */
[----:B------:R-:W-:Y:S01]  /*72c10*/  LEA.HI.X.SX32 R15, R15, R16, 0x1, P6 ;  /* 0x000000100f0f7211 */ /* 0x000fe200030f0eff */
[----:B------:R-:W3:Y:S01]  /*72c20*/  LDL.LU R28, [R1+0x44] ;  /* 0x00004400011c7983 */ /* 0x000ee20000300800 */
[----:B------:R-:W-:Y:S01]  /*72c30*/  ULDC UR4, c[0x0][0x22c] ;  /* 0x00008b0000047ab9 */ /* 0x000fe20000000800 */
[----:B-1----:R-:W-:-:S04]  /*72c40*/  LEA R18, P6, R0, R2, 0x1 ;  /* 0x0000000200127211 */ /* 0x002fc800078c08ff */
[----:B------:R-:W-:Y:S02]  /*72c50*/  LEA.HI.X.SX32 R19, R0, R16, 0x1, P6 ;  /* 0x0000001000137211 */ /* 0x000fe400030f0eff */
[----:B--2---:R-:W-:Y:S02]  /*72c60*/  PRMT R0, R25, 0x7632, R0 ;  /* 0x0000763219007816 */ /* 0x004fe40000000000 */
[----:B------:R-:W1:Y:S01]  /*72c70*/  LDC R25, c[0x0][0x248] ;  /* 0x00009200ff197b82 */ /* 0x000e620000000800 */
[----:B----4-:R2:W-:Y:S01]  /*72c80*/  @P2 STG.E.U16 desc[UR10][R14.64], R26 ;  /* 0x0000001a0e002986 */ /* 0x0105e2000c10150a */
[----:B------:R-:W-:Y:S01]  /*72c90*/  ISETP.LT.AND P2, PT, R13, UR4, !P0 ;  /* 0x000000040d007c0c */ /* 0x000fe2000c741270 */
[----:B------:R-:W-:Y:S02]  /*72ca0*/  ULDC UR4, c[0x0][0x22c] ;  /* 0x00008b0000047ab9 */ /* 0x000fe40000000800 */
[----:B------:R4:W-:Y:S01]  /*72cb0*/  @P4 STG.E.U16 desc[UR10][R18.64], R0 ;  /* 0x0000000012004986 */ /* 0x0009e2000c10150a */
[----:B--2---:R-:W-:-:S04]  /*72cc0*/  LEA R14, P6, R20, R2, 0x1 ;  /* 0x00000002140e7211 */ /* 0x004fc800078c08ff */
[----:B------:R-:W-:Y:S01]  /*72cd0*/  LEA.HI.X.SX32 R15, R20, R16, 0x1, P6 ;  /* 0x00000010140f7211 */ /* 0x000fe200030f0eff */
[----:B----4-:R-:W-:Y:S01]  /*72ce0*/  IMAD R0, R24, 0x2, R20 ;  /* 0x0000000218007824 */ /* 0x010fe200078e0214 */
[----:B------:R-:W2:Y:S01]  /*72cf0*/  LDC R19, c[0x0][0x248] ;  /* 0x00009200ff137b82 */ /* 0x000ea20000000800 */
[----:B------:R-:W-:Y:S01]  /*72d00*/  ISETP.LT.AND P4, PT, R9, UR4, !P0 ;  /* 0x0000000409007c0c */ /* 0x000fe2000c781270 */
[----:B------:R-:W-:-:S06]  /*72d10*/  ULDC UR4, c[0x0][0x22c] ;  /* 0x00008b0000047ab9 */ /* 0x000fcc0000000800 */
[----:B------:R-:W4:Y:S01]  /*72d20*/  LDC R20, c[0x0][0x248] ;  /* 0x00009200ff147b82 */ /* 0x000f220000000800 */
[----:B------:R-:W-:Y:S02]  /*72d30*/  PRMT R18, R11, 0x7632, R18 ;  /* 0x000076320b127816 */ /* 0x000fe40000000012 */
[----:B------:R-:W2:Y:S01]  /*72d40*/  LDL.LU R11, [R1+0x1b68] ;  /* 0x001b6800010b7983 */ /* 0x000ea20000300800 */
[----:B---3--:R-:W-:-:S05]  /*72d50*/  PRMT R13, R28, 0x7632, R13 ;  /* 0x000076321c0d7816 */ /* 0x008fca000000000d */
[----:B------:R3:W-:Y:S01]  /*72d60*/  @P5 STG.E.U16 desc[UR10][R14.64], R13 ;  /* 0x0000000d0e005986 */ /* 0x0007e2000c10150a */
[----:B------:R-:W-:Y:S01]  /*72d70*/  ISETP.LT.AND P5, PT, R8, UR4, !P0 ;  /* 0x0000000408007c0c */ /* 0x000fe2000c7a1270 */
[----:B------:R-:W-:Y:S01]  /*72d80*/  ULDC UR4, c[0x0][0x22c] ;  /* 0x00008b0000047ab9 */ /* 0x000fe20000000800 */
[----:B---3--:R-:W-:Y:S01]  /*72d90*/  LEA R14, P6, R0, R2, 0x1 ;  /* 0x00000002000e7211 */ /* 0x008fe200078c08ff */
[----:B0-----:R-:W-:-:S03]  /*72da0*/  IMAD R13, R22, 0x2, R0 ;  /* 0x00000002160d7824 */ /* 0x001fc600078e0200 */
[----:B------:R-:W-:Y:S02]  /*72db0*/  LEA.HI.X.SX32 R15, R0, R16, 0x1, P6 ;  /* 0x00000010000f7211 */ /* 0x000fe400030f0eff */
[----:B------:R-:W-:Y:S02]  /*72dc0*/  LEA R8, P6, R13, R2, 0x1 ;  /* 0x000000020d087211 */ /* 0x000fe400078c08ff */
[----:B------:R-:W-:Y:S02]  /*72dd0*/  PRMT R0, R3, 0x7632, R0 ;  /* 0x0000763203007816 */ /* 0x000fe40000000000 */
[----:B------:R-:W-:Y:S01]  /*72de0*/  LEA.HI.X.SX32 R9, R13, R16, 0x1, P6 ;  /* 0x000000100d097211 */ /* 0x000fe200030f0eff */
[----:B-1----:R-:W-:Y:S01]  /*72df0*/  IMAD R13, R25, 0x2, R13 ;  /* 0x00000002190d7824 */ /* 0x002fe200078e020d */
[----:B------:R0:W-:Y:S04]  /*72e00*/  @P3 STG.E.U16 desc[UR10][R14.64], R18 ;  /* 0x000000120e003986 */ /* 0x0001e8000c10150a */
[----:B------:R1:W-:Y:S04]  /*72e10*/  @P2 STG.E.U16 desc[UR10][R8.64], R0 ;  /* 0x0000000008002986 */ /* 0x0003e8000c10150a */
[----:B------:R-:W3:Y:S01]  /*72e20*/  LDL.LU R3, [R1+0x200] ;  /* 0x0002000001037983 */ /* 0x000ee20000300800 */
[----:B------:R-:W-:Y:S01]  /*72e30*/  ISETP.LT.AND P6, PT, R12, UR4, !P0 ;  /* 0x000000040c007c0c */ /* 0x000fe2000c7c1270 */
[----:B------:R-:W-:Y:S01]  /*72e40*/  ULDC UR4, c[0x0][0x22c] ;  /* 0x00008b0000047ab9 */ /* 0x000fe20000000800 */
[----:B0-----:R-:W0:Y:S01]  /*72e50*/  LDC R15, c[0x0][0x248] ;  /* 0x00009200ff0f7b82 */ /* 0x001e220000000800 */
[----:B-1----:R-:W-:Y:S01]  /*72e60*/  LEA R8, P2, R13, R2, 0x1 ;  /* 0x000000020d087211 */ /* 0x002fe200078408ff */
[----:B----4-:R-:W-:-:S03]  /*72e70*/  IMAD R0, R20, 0x2, R13 ;  /* 0x0000000214007824 */ /* 0x010fc600078e020d */
[----:B------:R-:W-:-:S03]  /*72e80*/  LEA.HI.X.SX32 R9, R13, R16, 0x1, P2 ;  /* 0x000000100d097211 */ /* 0x000fc600010f0eff */
[----:B------:R-:W1:Y:S01]  /*72e90*/  LDC R18, c[0x0][0x248] ;  /* 0x00009200ff127b82 */ /* 0x000e620000000800 */
[----:B------:R-:W-:Y:S02]  /*72ea0*/  PRMT R13, R7, 0x7632, R13 ;  /* 0x00007632070d7816 */ /* 0x000fe4000000000d */
[----:B------:R-:W4:Y:S01]  /*72eb0*/  LDL.LU R7, [R1+0x1b64] ;  /* 0x001b640001077983 */ /* 0x000f220000300800 */
[----:B------:R-:W-:-:S03]  /*72ec0*/  LEA R12, P3, R0, R2, 0x1 ;  /* 0x00000002000c7211 */ /* 0x000fc600078608ff */
[----:B------:R2:W-:Y:S01]  /*72ed0*/  @P4 STG.E.U16 desc[UR10][R8.64], R13 ;  /* 0x0000000d08004986 */ /* 0x0005e2000c10150a */
[----:B------:R-:W1:Y:S01]  /*72ee0*/  LDC R14, c[0x0][0x248] ;  /* 0x00009200ff0e7b82 */ /* 0x000e620000000800 */
[--C-:B--2---:R-:W-:Y:S01]  /*72ef0*/  IMAD R8, R19, 0x2, R0.reuse ;  /* 0x0000000213087824 */ /* 0x104fe200078e0200 */
[----:B------:R-:W-:Y:S02]  /*72f00*/  LEA.HI.X.SX32 R13, R0, R16, 0x1, P3 ;  /* 0x00000010000d7211 */ /* 0x000fe400018f0eff */
[----:B------:R-:W-:Y:S02]  /*72f10*/  PRMT R0, R6, 0x7632, R0 ;  /* 0x0000763206007816 */ /* 0x000fe40000000000 */
[----:B------:R-:W2:Y:S01]  /*72f20*/  LDL.LU R6, [R1+0x1b60] ;  /* 0x001b600001067983 */ /* 0x000ea20000300800 */
[----:B------:R-:W-:Y:S01]  /*72f30*/  ISETP.LT.AND P2, PT, R11, UR4, !P0 ;  /* 0x000000040b007c0c */ /* 0x000fe2000c741270 */
[----:B------:R-:W-:Y:S02]  /*72f40*/  ULDC UR4, c[0x0][0x22c] ;  /* 0x00008b0000047ab9 */ /* 0x000fe40000000800 */
[----:B------:R0:W-:Y:S01]  /*72f50*/  @P5 STG.E.U16 desc[UR10][R12.64], R0 ;  /* 0x000000000c005986 */ /* 0x0001e2000c10150a */
[----:B------:R-:W-:Y:S01]  /*72f60*/  ISETP.LT.AND P4, PT, R10, UR4, !P0 ;  /* 0x000000040a007c0c */ /* 0x000fe2000c781270 */
[----:B0-----:R-:W-:Y:S01]  /*72f70*/  IMAD R9, R15, 0x2, R8 ;  /* 0x000000020f097824 */ /* 0x001fe200078e0208 */
[C---:B------:R-:W-:Y:S01]  /*72f80*/  LEA R10, P5, R8.reuse, R2, 0x1 ;  /* 0x00000002080a7211 */ /* 0x040fe200078a08ff */
[----:B------:R-:W-:Y:S01]  /*72f90*/  ULDC UR4, c[0x0][0x22c] ;  /* 0x00008b0000047ab9 */ /* 0x000fe20000000800 */
[----:B------:R-:W3:Y:S01]  /*72fa0*/  LDL.LU R22, [R1+0x4] ;  /* 0x0000040001167983 */ /* 0x000ee20000300800 */
[----:B------:R-:W0:Y:S08]  /*72fb0*/  LDC R15, c[0x0][0x248] ;  /* 0x00009200ff0f7b82 */ /* 0x000e300000000800 */
[----:B------:R-:W0:Y:S01]  /*72fc0*/  LDC R13, c[0x0][0x248] ;  /* 0x00009200ff0d7b82 */ /* 0x000e220000000800 */
[----:B------:R-:W-:-:S02]  /*72fd0*/  LEA.HI.X.SX32 R11, R8, R16, 0x1, P5 ;  /* 0x00000010080b7211 */ /* 0x000fc400028f0eff */
[----:B------:R-:W-:Y:S02]  /*72fe0*/  LEA R8, P5, R9, R2, 0x1 ;  /* 0x0000000209087211 */ /* 0x000fe400078a08ff */
[----:B------:R-:W-:Y:S02]  /*72ff0*/  PRMT R12, R27, 0x7632, R12 ;  /* 0x000076321b0c7816 */ /* 0x000fe4000000000c */
[----:B------:R-:W-:Y:S02]  /*73000*/  PRMT R0, R26, 0x7632, R0 ;  /* 0x000076321a007816 */ /* 0x000fe40000000000 */
[----:B------:R-:W3:Y:S04]  /*73010*/  LDL.LU R26, [R1+0x8] ;  /* 0x00000800011a7983 */ /* 0x000ee80000300800 */
[----:B------:R-:W3:Y:S04]  /*73020*/  LDL.LU R27, [R1+0x10] ;  /* 0x00001000011b7983 */ /* 0x000ee80000300800 */
[----:B------:R-:W3:Y:S04]  /*73030*/  LDL.LU R28, [R1+0x20c] ;  /* 0x00020c00011c7983 */ /* 0x000ee80000300800 */
[----:B------:R1:W-:Y:S04]  /*73040*/  @P6 STG.E.U16 desc[UR10][R10.64], R12 ;  /* 0x0000000c0a006986 */ /* 0x0003e8000c10150a */
[----:B------:R-:W3:Y:S04]  /*73050*/  LDL.LU R19, [R1+0x210] ;  /* 0x0002100001137983 */ /* 0x000ee80000300800 */
[----:B------:R-:W3:Y:S04]  /*73060*/  LDL.LU R20, [R1+0x214] ;  /* 0x0002140001147983 */ /* 0x000ee80000300800 */
[----:B------:R-:W3:Y:S01]  /*73070*/  LDL.LU R25, [R1+0x218] ;  /* 0x0002180001197983 */ /* 0x000ee20000300800 */
[----:B-1----:R-:W1:Y:S03]  /*73080*/  LDC R12, c[0x0][0x248] ;  /* 0x00009200ff0c7b82 */ /* 0x002e660000000800 */
[----:B------:R-:W3:Y:S01]  /*73090*/  LDL.LU R24, [R1+0x21c] ;  /* 0x00021c0001187983 */ /* 0x000ee20000300800 */
[----:B----4-:R-:W-:Y:S01]  /*730a0*/  ISETP.LT.AND P3, PT, R7, UR4, !P0 ;  /* 0x0000000407007c0c */ /* 0x010fe2000c761270 */
[----:B------:R-:W-:Y:S01]  /*730b0*/  IMAD R7, R18, 0x2, R9 ;  /* 0x0000000212077824 */ /* 0x000fe200078e0209 */
[----:B------:R-:W-:Y:S01]  /*730c0*/  LEA.HI.X.SX32 R9, R9, R16, 0x1, P5 ;  /* 0x0000001009097211 */ /* 0x000fe200028f0eff */
[----:B------:R-:W4:Y:S01]  /*730d0*/  LDL.LU R18, [R1] ;  /* 0x0000000001127983 */ /* 0x000f220000300800 */
[----:B------:R-:W-:-:S03]  /*730e0*/  ULDC UR4, c[0x0][0x22c] ;  /* 0x00008b0000047ab9 */ /* 0x000fc60000000800 */
[----:B------:R0:W-:Y:S02]  /*730f0*/  @P2 STG.E.U16 desc[UR10][R8.64], R0 ;  /* 0x0000000008002986 */ /* 0x0001e4000c10150a */
[----:B0-----:R-:W-:Y:S01]  /*73100*/  IMAD R0, R14, 0x2, R7 ;  /* 0x000000020e007824 */ /* 0x001fe200078e0207 */
[----:B------:R-:W-:Y:S01]  /*73110*/  LEA R10, P6, R7, R2, 0x1 ;  /* 0x00000002070a7211 */ /* 0x000fe200078c08ff */
[----:B------:R-:W4:Y:S01]  /*73120*/  LDL.LU R14, [R1+0x208] ;  /* 0x00020800010e7983 */ /* 0x000f220000300800 */
[----:B--2---:R-:W-:Y:S01]  /*73130*/  ISETP.LT.AND P5, PT, R6, UR4, !P0 ;  /* 0x0000000406007c0c */ /* 0x004fe2000c7a1270 */
[----:B------:R-:W-:Y:S01]  /*73140*/  IMAD R8, R13, 0x2, R0 ;  /* 0x000000020d087824 */ /* 0x000fe200078e0200 */
[----:B------:R-:W-:Y:S01]  /*73150*/  LEA.HI.X.SX32 R11, R7, R16, 0x1, P6 ;  /* 0x00000010070b7211 */ /* 0x000fe200030f0eff */
[----:B------:R-:W2:Y:S01]  /*73160*/  LDL.LU R13, [R1+0x204] ;  /* 0x00020400010d7983 */ /* 0x000ea20000300800 */
[----:B------:R-:W0:Y:S01]  /*73170*/  LDC R9, c[0x0][0x248] ;  /* 0x00009200ff097b82 */ /* 0x000e220000000800 */
[----:B------:R-:W-:-:S02]  /*73180*/  ULDC UR4, c[0x0][0x22c] ;  /* 0x00008b0000047ab9 */ /* 0x000fc40000000800 */
[----:B---3--:R3:W-:Y:S01]  /*73190*/  @P4 STG.E.U16 desc[UR10][R10.64], R3 ;  /* 0x000000030a004986 */ /* 0x0087e2000c10150a */
[----:B------:R-:W-:-:S04]  /*731a0*/  LEA R6, P4, R0, R2, 0x1 ;  /* 0x0000000200067211 */ /* 0x000fc800078808ff */
[----:B------:R-:W-:Y:S01]  /*731b0*/  LEA.HI.X.SX32 R7, R0, R16, 0x1, P4 ;  /* 0x0000001000077211 */ /* 0x000fe200020f0eff */
[----:B------:R-:W-:Y:S02]  /*731c0*/  IMAD R0, R15, 0x2, R8 ;  /* 0x000000020f007824 */ /* 0x000fe400078e0208 */
[----:B------:R-:W4:Y:S01]  /*731d0*/  LDL.LU R15, [R1+0xc] ;  /* 0x00000c00010f7983 */ /* 0x000f220000300800 */
[----:B---3--:R-:W3:Y:S01]  /*731e0*/  LDC R10, c[0x0][0x248] ;  /* 0x00009200ff0a7b82 */ /* 0x008ee20000000800 */
[----:B------:R-:W-:Y:S01]  /*731f0*/  ISETP.LT.AND P2, PT, R4, UR4, !P0 ;  /* 0x0000000404007c0c */ /* 0x000fe2000c741270 */
[----:B------:R-:W-:Y:S01]  /*73200*/  ULDC UR4, c[0x0][0x22c] ;  /* 0x00008b0000047ab9 */ /* 0x000fe20000000800 */
[----:B------:R-:W-:-:S05]  /*73210*/  LEA R4, P6, R8, R2, 0x1 ;  /* 0x0000000208047211 */ /* 0x000fca00078c08ff */
[----:B------:R-:W1:Y:S01]  /*73220*/  LDC R11, c[0x0][0x248] ;  /* 0x00009200ff0b7b82 */ /* 0x000e620000000800 */
[----:B------:R-:W-:Y:S01]  /*73230*/  ISETP.LT.AND P4, PT, R5, UR4, !P0 ;  /* 0x0000000405007c0c */ /* 0x000fe2000c781270 */
[----:B------:R-:W-:Y:S01]  /*73240*/  ULDC UR4, c[0x0][0x22c] ;  /* 0x00008b0000047ab9 */ /* 0x000fe20000000800 */
[----:B------:R-:W-:-:S05]  /*73250*/  LEA.HI.X.SX32 R5, R8, R16, 0x1, P6 ;  /* 0x0000001008057211 */ /* 0x000fca00030f0eff */
[----:B------:R-:W1:Y:S01]  /*73260*/  LDC R8, c[0x0][0x248] ;  /* 0x00009200ff087b82 */ /* 0x000e620000000800 */
[----:B--2---:R2:W-:Y:S04]  /*73270*/  @P3 STG.E.U16 desc[UR10][R6.64], R13 ;  /* 0x0000000d06003986 */ /* 0x0045e8000c10150a */
[----:B----4-:R4:W-:Y:S01]  /*73280*/  @P5 STG.E.U16 desc[UR10][R4.64], R14 ;  /* 0x0000000e04005986 */ /* 0x0109e2000c10150a */
[----:B--2---:R-:W-:-:S04]  /*73290*/  LEA R6, P6, R0, R2, 0x1 ;  /* 0x0000000200067211 */ /* 0x004fc800078c08ff */
[----:B------:R-:W-:Y:S01]  /*732a0*/  LEA.HI.X.SX32 R7, R0, R16, 0x1, P6 ;  /* 0x0000001000077211 */ /* 0x000fe200030f0eff */
[----:B0-----:R-:W-:Y:S01]  /*732b0*/  IMAD R0, R9, 0x2, R0 ;  /* 0x0000000209007824 */ /* 0x001fe200078e0200 */
[----:B------:R-:W-:Y:S01]  /*732c0*/  ISETP.LT.AND P3, PT, R17, UR4, !P0 ;  /* 0x0000000411007c0c */ /* 0x000fe2000c761270 */
[----:B------:R-:W-:Y:S01]  /*732d0*/  ULDC UR4, c[0x0][0x22c] ;  /* 0x00008b0000047ab9 */ /* 0x000fe20000000800 */
[----:B------:R-:W0:Y:S01]  /*732e0*/  LDC R9, c[0x0][0x248] ;  /* 0x00009200ff097b82 */ /* 0x000e220000000800 */
[----:B------:R3:W-:Y:S01]  /*732f0*/  @P2 STG.E.U16 desc[UR10][R6.64], R28 ;  /* 0x0000001c06002986 */ /* 0x0007e2000c10150a */
[C---:B----4-:R-:W-:Y:S02]  /*73300*/  LEA R4, P2, R0.reuse, R2, 0x1 ;  /* 0x0000000200047211 */ /* 0x050fe400078408ff */
[----:B------:R-:W-:Y:S01]  /*73310*/  ISETP.LT.AND P5, PT, R21, UR4, !P0 ;  /* 0x0000000415007c0c */ /* 0x000fe2000c7a1270 */
[----:B------:R-:W-:Y:S01]  /*73320*/  ULDC UR4, c[0x0][0x22c] ;  /* 0x00008b0000047ab9 */ /* 0x000fe20000000800 */
[----:B------:R-:W-:Y:S01]  /*73330*/  LEA.HI.X.SX32 R5, R0, R16, 0x1, P2 ;  /* 0x0000001000057211 */ /* 0x000fe200010f0eff */
[----:B---3--:R-:W-:-:S04]  /*73340*/  IMAD R7, R10, 0x2, R0 ;  /* 0x000000020a077824 */ /* 0x008fc800078e0200 */
[----:B------:R2:W-:Y:S01]  /*73350*/  @P4 STG.E.U16 desc[UR10][R4.64], R19 ;  /* 0x0000001304004986 */ /* 0x0005e2000c10150a */
[----:B------:R-:W-:Y:S01]  /*73360*/  ISETP.LT.AND P2, PT, R23, UR4, !P0 ;  /* 0x0000000417007c0c */ /* 0x000fe2000c741270 */
[----:B------:R-:W-:Y:S01]  /*73370*/  ULDC UR4, c[0x0][0x22c] ;  /* 0x00008b0000047ab9 */ /* 0x000fe20000000800 */
[----:B-1----:R-:W-:Y:S01]  /*73380*/  IMAD R0, R11, 0x2, R7 ;  /* 0x000000020b007824 */ /* 0x002fe200078e0207 */
[C---:B------:R-:W-:Y:S01]  /*73390*/  LEA R6, P6, R7.reuse, R2, 0x1 ;  /* 0x0000000207067211 */ /* 0x040fe200078c08ff */
[----:B------:R-:W1:Y:S03]  /*733a0*/  LDC R10, c[0x0][0x248] ;  /* 0x00009200ff0a7b82 */ /* 0x000e660000000800 */
[----:B------:R-:W-:Y:S02]  /*733b0*/  LEA.HI.X.SX32 R7, R7, R16, 0x1, P6 ;  /* 0x0000001007077211 */ /* 0x000fe400030f0eff */
[----:B--2---:R-:W-:-:S02]  /*733c0*/  LEA R4, P6, R0, R2, 0x1 ;  /* 0x0000000200047211 */ /* 0x004fc400078c08ff */
[----:B------:R-:W-:Y:S01]  /*733d0*/  ISETP.LT.AND P4, PT, R18, UR4, !P0 ;  /* 0x0000000412007c0c */ /* 0x000fe2000c781270 */
[----:B------:R-:W-:Y:S01]  /*733e0*/  ULDC UR4, c[0x0][0x22c] ;  /* 0x00008b0000047ab9 */ /* 0x000fe20000000800 */
[----:B------:R-:W-:Y:S01]  /*733f0*/  LEA.HI.X.SX32 R5, R0, R16, 0x1, P6 ;  /* 0x0000001000057211 */ /* 0x000fe200030f0eff */
[----:B------:R-:W2:Y:S01]  /*73400*/  LDL.LU R18, [R1+0x14] ;  /* 0x0000140001127983 */ /* 0x000ea20000300800 */
[----:B------:R-:W3:Y:S03]  /*73410*/  LDC R11, c[0x0][0x248] ;  /* 0x00009200ff0b7b82 */ /* 0x000ee60000000800 */
[----:B------:R0:W-:Y:S01]  /*73420*/  @P3 STG.E.U16 desc[UR10][R6.64], R20 ;  /* 0x0000001406003986 */ /* 0x0001e2000c10150a */
[----:B------:R-:W-:Y:S01]  /*73430*/  ISETP.LT.AND P3, PT, R22, UR4, !P0 ;  /* 0x0000000416007c0c */ /* 0x000fe2000c761270 */
[----:B------:R-:W-:Y:S02]  /*73440*/  ULDC UR4, c[0x0][0x22c] ;  /* 0x00008b0000047ab9 */ /* 0x000fe40000000800 */
[----:B------:R-:W4:Y:S04]  /*73450*/  LDL.LU R22, [R1+0x18] ;  /* 0x0000180001167983 */ /* 0x000f280000300800 */
[----:B------:R0:W-:Y:S01]  /*73460*/  @P5 STG.E.U16 desc[UR10][R4.64], R25 ;  /* 0x0000001904005986 */ /* 0x0001e2000c10150a */
[----:B------:R-:W-:Y:S01]  /*73470*/  ISETP.LT.AND P5, PT, R26, UR4, !P0 ;  /* 0x000000041a007c0c */ /* 0x000fe2000c7a1270 */
[----:B------:R-:W-:Y:S01]  /*73480*/  IMAD R0, R8, 0x2, R0 ;  /* 0x0000000208007824 */ /* 0x000fe200078e0200 */
[----:B------:R-:W-:Y:S01]  /*73490*/  ULDC UR4, c[0x0][0x22c] ;  /* 0x00008b0000047ab9 */ /* 0x000fe20000000800 */
[----:B------:R-:W4:Y:S02]  /*734a0*/  LDL.LU R26, [R1+0x1c] ;  /* 0x00001c00011a7983 */ /* 0x000f240000300800 */
[----:B0-----:R-:W-:-:S02]  /*734b0*/  IMAD R7, R9, 0x2, R0 ;  /* 0x0000000209077824 */ /* 0x001fc400078e0200 */
[----:B------:R-:W0:Y:S01]  /*734c0*/  LDC R9, c[0x0][0x248] ;  /* 0x00009200ff097b82 */ /* 0x000e220000000800 */
[----:B------:R-:W-:Y:S01]  /*734d0*/  LEA R4, P6, R0, R2, 0x1 ;  /* 0x0000000200047211 */ /* 0x000fe200078c08ff */
[----:B------:R-:W-:-:S03]  /*734e0*/  IMAD R8, R12, 0x2, R7 ;  /* 0x000000020c087824 */ /* 0x000fc600078e0207 */
[----:B------:R-:W-:-:S03]  /*734f0*/  LEA.HI.X.SX32 R5, R0, R16, 0x1, P6 ;  /* 0x0000001000057211 */ /* 0x000fc600030f0eff */
[----:B------:R-:W4:Y:S01]  /*73500*/  LDC R12, c[0x0][0x248] ;  /* 0x00009200ff0c7b82 */ /* 0x000f220000000800 */
[C---:B------:R-:W-:Y:S01]  /*73510*/  LEA R6, P6, R7.reuse, R2, 0x1 ;  /* 0x0000000207067211 */ /* 0x040fe200078c08ff */
[----:B------:R1:W-:Y:S03]  /*73520*/  @P2 STG.E.U16 desc[UR10][R4.64], R24 ;  /* 0x0000001804002986 */ /* 0x0003e6000c10150a */
[----:B------:R-:W-:Y:S02]  /*73530*/  LEA.HI.X.SX32 R7, R7, R16, 0x1, P6 ;  /* 0x0000001007077211 */ /* 0x000fe400030f0eff */
[----:B------:R-:W-:Y:S01]  /*73540*/  ISETP.LT.AND P2, PT, R15, UR4, !P0 ;  /* 0x000000040f007c0c */ /* 0x000fe2000c741270 */
[----:B------:R-:W-:Y:S01]  /*73550*/  ULDC UR4, c[0x0][0x22c] ;  /* 0x00008b0000047ab9 */ /* 0x000fe20000000800 */
[----:B------:R-:W-:Y:S02]  /*73560*/  PRMT R0, R3, 0x7632, R0 ;  /* 0x0000763203007816 */ /* 0x000fe40000000000 */
[----:B------:R-:W4:Y:S01]  /*73570*/  LDL.LU R3, [R1+0x1b5c] ;  /* 0x001b5c0001037983 */ /* 0x000f220000300800 */
[----:B-1----:R-:W-:-:S04]  /*73580*/  LEA R4, P6, R8, R2, 0x1 ;  /* 0x0000000208047211 */ /* 0x002fc800078c08ff */
[----:B------:R-:W-:Y:S02]  /*73590*/  LEA.HI.X.SX32 R5, R8, R16, 0x1, P6 ;  /* 0x0000001008057211 */ /* 0x000fe400030f0eff */
[----:B------:R-:W-:Y:S01]  /*735a0*/  ISETP.LT.AND P6, PT, R27, UR4, !P0 ;  /* 0x000000041b007c0c */ /* 0x000fe2000c7c1270 */
[----:B------:R1:W-:Y:S01]  /*735b0*/  @P4 STG.E.U16 desc[UR10][R6.64], R0 ;  /* 0x0000000006004986 */ /* 0x0003e2000c10150a */
[----:B------:R-:W-:-:S03]  /*735c0*/  ULDC UR4, c[0x0][0x22c] ;  /* 0x00008b0000047ab9 */ /* 0x000fc60000000800 */
[----:B------:R-:W4:Y:S01]  /*735d0*/  LDL.LU R27, [R1+0x20] ;  /* 0x00002000011b7983 */ /* 0x000f220000300800 */
[----:B-1----:R-:W-:Y:S01]  /*735e0*/  PRMT R6, R13, 0x7632, R6 ;  /* 0x000076320d067816 */ /* 0x002fe20000000006 */
[----:B------:R-:W-:Y:S01]  /*735f0*/  IMAD R0, R10, 0x2, R8 ;  /* 0x000000020a007824 */ /* 0x000fe200078e0208 */
[----:B------:R-:W-:Y:S01]  /*73600*/  PRMT R7, R14, 0x7632, R7 ;  /* 0x000076320e077816 */ /* 0x000fe20000000007 */
[----:B------:R-:W1:Y:S02]  /*73610*/  LDC R10, c[0x0][0x248] ;  /* 0x00009200ff0a7b82 */ /* 0x000e640000000800 */
[----:B------:R0:W-:Y:S01]  /*73620*/  @P3 STG.E.U16 desc[UR10][R4.64], R6 ;  /* 0x0000000604003986 */ /* 0x0001e2000c10150a */
[----:B---3--:R-:W-:-:S05]  /*73630*/  IMAD R8, R11, 0x2, R0 ;  /* 0x000000020b087824 */ /* 0x008fca00078e0200 */
[----:B------:R-:W3:Y:S01]  /*73640*/  LDC R13, c[0x0][0x248] ;  /* 0x00009200ff0d7b82 */ /* 0x000ee20000000800 */
[----:B0-----:R-:W-:-:S07]  /*73650*/  LEA R4, P3, R0, R2, 0x1 ;  /* 0x0000000200047211 */ /* 0x001fce00078608ff */
[----:B------:R-:W0:Y:S01]  /*73660*/  LDC R11, c[0x0][0x248] ;  /* 0x00009200ff0b7b82 */ /* 0x000e220000000800 */
[----:B------:R-:W-:Y:S02]  /*73670*/  LEA.HI.X.SX32 R5, R0, R16, 0x1, P3 ;  /* 0x0000001000057211 */ /* 0x000fe400018f0eff */
[----:B------:R-:W-:-:S03]  /*73680*/  LEA R6, P3, R8, R2, 0x1 ;  /* 0x0000000208067211 */ /* 0x000fc600078608ff */
[----:B------:R1:W-:Y:S01]  /*73690*/  @P5 STG.E.U16 desc[UR10][R4.64], R7 ;  /* 0x0000000704005986 */ /* 0x0003e2000c10150a */
[----:B------:R-:W-:Y:S01]  /*736a0*/  IMAD R0, R9, 0x2, R8 ;  /* 0x0000000209007824 */ /* 0x000fe200078e0208 */
[----:B------:R-:W0:Y:S01]  /*736b0*/  LDC R14, c[0x0][0x248] ;  /* 0x00009200ff0e7b82 */ /* 0x000e220000000800 */
[----:B-1----:R-:W-:Y:S02]  /*736c0*/  LEA.HI.X.SX32 R7, R8, R16, 0x1, P3 ;  /* 0x0000001008077211 */ /* 0x002fe400018f0eff */
[----:B------:R-:W-:-:S05]  /*736d0*/  PRMT R4, R28, 0x7632, R4 ;  /* 0x000076321c047816 */ /* 0x000fca0000000004 */
[----:B------:R1:W-:Y:S02]  /*736e0*/  @P2 STG.E.U16 desc[UR10][R6.64], R4 ;  /* 0x0000000406002986 */ /* 0x0003e4000c10150a */
[----:B-1----:R-:W-:Y:S01]  /*736f0*/  LEA R4, P2, R0, R2, 0x1 ;  /* 0x0000000200047211 */ /* 0x002fe200078408ff */
[----:B------:R-:W-:Y:S01]  /*73700*/  IMAD R7, R10, 0x2, R0 ;  /* 0x000000020a077824 */ /* 0x000fe200078e0200 */
[----:B--2---:R-:W-:Y:S01]  /*73710*/  ISETP.LT.AND P4, PT, R18, UR4, !P0 ;  /* 0x0000000412007c0c */ /* 0x004fe2000c781270 */
[----:B------:R-:W-:Y:S01]  /*73720*/  ULDC UR4, c[0x0][0x22c] ;  /* 0x00008b0000047ab9 */ /* 0x000fe20000000800 */
[----:B------:R-:W-:Y:S01]  /*73730*/  LEA.HI.X.SX32 R5, R0, R16, 0x1, P2 ;  /* 0x0000001000057211 */ /* 0x000fe200010f0eff */
[----:B------:R-:W1:Y:S01]  /*73740*/  LDC R10, c[0x0][0x248] ;  /* 0x00009200ff0a7b82 */ /* 0x000e620000000800 */
[----:B----4-:R-:W-:Y:S01]  /*73750*/  ISETP.LT.AND P5, PT, R22, UR4, !P0 ;  /* 0x0000000416007c0c */ /* 0x010fe2000c7a1270 */
[----:B------:R-:W-:Y:S01]  /*73760*/  ULDC UR4, c[0x0][0x22c] ;  /* 0x00008b0000047ab9 */ /* 0x000fe20000000800 */
[----:B------:R-:W2:Y:S01]  /*73770*/  LDL.LU R22, [R1+0x24] ;  /* 0x0000240001167983 */ /* 0x000ea20000300800 */
[----:B------:R-:W-:Y:S01]  /*73780*/  ISETP.LT.AND P3, PT, R26, UR4, !P0 ;  /* 0x000000041a007c0c */ /* 0x000fe2000c761270 */
[----:B------:R-:W-:-:S02]  /*73790*/  ULDC UR4, c[0x0][0x22c] ;  /* 0x00008b0000047ab9 */ /* 0x000fc40000000800 */
[----:B------:R-:W4:Y:S01]  /*737a0*/  LDL.LU R26, [R1+0x28] ;  /* 0x00002800011a7983 */ /* 0x000f220000300800 */
[----:B------:R-:W-:-:S03]  /*737b0*/  LEA R6, P2, R7, R2, 0x1 ;  /* 0x0000000207067211 */ /* 0x000fc600078408ff */
[----:B------:R-:W4:Y:S01]  /*737c0*/  LDL.LU R28, [R1+0x2c] ;  /* 0x00002c00011c7983 */ /* 0x000f220000300800 */
[----:B---3--:R-:W-:Y:S01]  /*737d0*/  IMAD R0, R13, 0x2, R7 ;  /* 0x000000020d007824 */ /* 0x008fe200078e0207 */
[----:B------:R-:W-:Y:S01]  /*737e0*/  LEA.HI.X.SX32 R7, R7, R16, 0x1, P2 ;  /* 0x0000001007077211 */ /* 0x000fe200010f0eff */
[----:B------:R-:W3:Y:S01]  /*737f0*/  LDC R13, c[0x0][0x248] ;  /* 0x00009200ff0d7b82 */ /* 0x000ee20000000800 */
[----:B------:R-:W3:Y:S01]  /*73800*/  LDL.LU R21, [R1+0xa0] ;  /* 0x0000a00001157983 */ /* 0x000ee20000300800 */
[----:B------:R-:W-:Y:S01]  /*73810*/  ISETP.LT.AND P2, PT, R27, UR4, !P0 ;  /* 0x000000041b007c0c */ /* 0x000fe2000c741270 */
[----:B------:R-:W-:Y:S02]  /*73820*/  ULDC UR4, c[0x0][0x22c] ;  /* 0x00008b0000047ab9 */ /* 0x000fe40000000800 */
[----:B------:R-:W3:Y:S01]  /*73830*/  LDL.LU R27, [R1+0x30] ;  /* 0x00003000011b7983 */ /* 0x000ee20000300800 */
[----:B------:R-:W-:Y:S02]  /*73840*/  PRMT R9, R19, 0x7632, R9 ;  /* 0x0000763213097816 */ /* 0x000fe40000000009 */
[----:B------:R-:W-:Y:S01]  /*73850*/  PRMT R8, R20, 0x7632, R8 ;  /* 0x0000763214087816 */ /* 0x000fe20000000008 */
[----:B------:R-:W3:Y:S04]  /*73860*/  LDL.LU R17, [R1+0xa4] ;  /* 0x0000a40001117983 */ /* 0x000ee80000300800 */
[----:B------:R0:W-:Y:S04]  /*73870*/  @P6 STG.E.U16 desc[UR10][R4.64], R9 ;  /* 0x0000000904006986 */ /* 0x0001e8000c10150a */
[----:B------:R1:W-:Y:S01]  /*73880*/  @P4 STG.E.U16 desc[UR10][R6.64], R8 ;  /* 0x0000000806004986 */ /* 0x0003e2000c10150a */
[----:B0-----:R-:W-:-:S02]  /*73890*/  LEA R4, P6, R0, R2, 0x1 ;  /* 0x0000000200047211 */ /* 0x001fc400078c08ff */
[----:B-1----:R-:W-:Y:S02]  /*738a0*/  PRMT R6, R25, 0x7632, R6 ;  /* 0x0000763219067816 */ /* 0x002fe40000000006 */
[----:B------:R-:W-:Y:S01]  /*738b0*/  LEA.HI.X.SX32 R5, R0, R16, 0x1, P6 ;  /* 0x0000001000057211 */ /* 0x000fe200030f0eff */
[----:B------:R-:W-:Y:S01]  /*738c0*/  IMAD R0, R12, 0x2, R0 ;  /* 0x000000020c007824 */ /* 0x000fe200078e0200 */
[----:B------:R-:W-:Y:S01]  /*738d0*/  PRMT R7, R24, 0x7632, R7 ;  /* 0x0000763218077816 */ /* 0x000fe20000000007 */
[----:B------:R-:W0:Y:S02]  /*738e0*/  LDC R12, c[0x0][0x248] ;  /* 0x00009200ff0c7b82 */ /* 0x000e240000000800 */
[----:B------:R1:W-:Y:S02]  /*738f0*/  @P5 STG.E.U16 desc[UR10][R4.64], R6 ;  /* 0x0000000604005986 */ /* 0x0003e4000c10150a */
[----:B-1----:R-:W-:Y:S01]  /*73900*/  LEA R4, P6, R0, R2, 0x1 ;  /* 0x0000000200047211 */ /* 0x002fe200078c08ff */
[----:B------:R-:W-:-:S03]  /*73910*/  IMAD R6, R11, 0x2, R0 ;  /* 0x000000020b067824 */ /* 0x000fc600078e0200 */
[----:B------:R-:W1:Y:S01]  /*73920*/  LDC R11, c[0x0][0x248] ;  /* 0x00009200ff0b7b82 */ /* 0x000e620000000800 */
[----:B------:R-:W-:Y:S02]  /*73930*/  LEA.HI.X.SX32 R5, R0, R16, 0x1, P6 ;  /* 0x0000001000057211 */ /* 0x000fe400030f0eff */
[----:B------:R-:W-:-:S03]  /*73940*/  LEA R8, P6, R6, R2, 0x1 ;  /* 0x0000000206087211 */ /* 0x000fc600078c08ff */
[----:B------:R-:W-:Y:S01]  /*73950*/  @P3 STG.E.U16 desc[UR10][R4.64], R7 ;  /* 0x0000000704003986 */ /* 0x000fe2000c10150a */
[----:B------:R-:W-:Y:S02]  /*73960*/  LEA.HI.X.SX32 R9, R6, R16, 0x1, P6 ;  /* 0x0000001006097211 */ /* 0x000fe400030f0eff */
[----:B--2---:R-:W-:Y:S01]  /*73970*/  ISETP.LT.AND P4, PT, R22, UR4, !P0 ;  /* 0x0000000416007c0c */ /* 0x004fe2000c781270 */
[----:B------:R-:W-:Y:S02]  /*73980*/  ULDC UR4, c[0x0][0x22c] ;  /* 0x00008b0000047ab9 */ /* 0x000fe40000000800 */
[----:B----4-:R-:W-:Y:S01]  /*73990*/  ISETP.LT.AND P5, PT, R26, UR4, !P0 ;  /* 0x000000041a007c0c */ /* 0x010fe2000c7a1270 */
[----:B------:R-:W-:Y:S01]  /*739a0*/  ULDC UR4, c[0x0][0x22c] ;  /* 0x00008b0000047ab9 */ /* 0x000fe20000000800 */
[----:B------:R-:W2:Y:S04]  /*739b0*/  LDL.LU R26, [R1+0x34] ;  /* 0x00003400011a7983 */ /* 0x000ea80000300800 */
[----:B------:R-:W4:Y:S04]  /*739c0*/  LDL.LU R15, [R1+0xa8] ;  /* 0x0000a800010f7983 */ /* 0x000f280000300800 */
[----:B------:R-:W2:Y:S04]  /*739d0*/  LDL.LU R23, [R1+0x38] ;  /* 0x0000380001177983 */ /* 0x000ea80000300800 */
[----:B------:R-:W2:Y:S04]  /*739e0*/  LDL.LU R18, [R1+0xac] ;  /* 0x0000ac0001127983 */ /* 0x000ea80000300800 */
[----:B------:R-:W2:Y:S04]  /*739f0*/  LDL.LU R24, [R1+0x3c] ;  /* 0x00003c0001187983 */ /* 0x000ea80000300800 */
[----:B------:R-:W2:Y:S01]  /*73a00*/  LDL.LU R20, [R1+0xb0] ;  /* 0x0000b00001147983 */ /* 0x000ea20000300800 */
[----:B------:R-:W-:Y:S01]  /*73a10*/  ISETP.LT.AND P3, PT, R28, UR4, !P0 ;  /* 0x000000041c007c0c */ /* 0x000fe2000c761270 */
[----:B------:R-:W-:-:S02]  /*73a20*/  ULDC UR4, c[0x0][0x22c] ;  /* 0x00008b0000047ab9 */ /* 0x000fc40000000800 */
[----:B------:R-:W2:Y:S04]  /*73a30*/  LDL.LU R28, [R1+0x140] ;  /* 0x00014000011c7983 */ /* 0x000ea80000300800 */
[----:B---3--:R3:W-:Y:S04]  /*73a40*/  @P2 STG.E.U16 desc[UR10][R8.64], R21 ;  /* 0x0000001508002986 */ /* 0x0087e8000c10150a */
[----:B------:R-:W2:Y:S01]  /*73a50*/  LDL.LU R25, [R1+0xb4] ;  /* 0x0000b40001197983 */ /* 0x000ea20000300800 */
[----:B------:R-:W-:Y:S01]  /*73a60*/  ISETP.LT.AND P2, PT, R27, UR4, !P0 ;  /* 0x000000041b007c0c */ /* 0x000fe2000c741270 */
[----:B------:R-:W-:-:S02]  /*73a70*/  IMAD R0, R14, 0x2, R6 ;  /* 0x000000020e007824 */ /* 0x000fc400078e0206 */
[----:B------:R-:W2:Y:S01]  /*73a80*/  LDL.LU R27, [R1+0x144] ;  /* 0x00014400011b7983 */ /* 0x000ea20000300800 */
[----:B---3--:R-:W3:Y:S01]  /*73a90*/  LDC R8, c[0x0][0x248] ;  /* 0x00009200ff087b82 */ /* 0x008ee20000000800 */
[----:B------:R-:W-:Y:S01]  /*73aa0*/  ULDC UR4, c[0x0][0x22c] ;  /* 0x00008b0000047ab9 */ /* 0x000fe20000000800 */
[C---:B------:R-:W-:Y:S01]  /*73ab0*/  LEA R4, P6, R0.reuse, R2, 0x1 ;  /* 0x0000000200047211 */ /* 0x040fe200078c08ff */
[----:B------:R-:W3:Y:S03]  /*73ac0*/  LDL.LU R19, [R1+0x148] ;  /* 0x0001480001137983 */ /* 0x000ee60000300800 */
[----:B------:R-:W-:Y:S01]  /*73ad0*/  LEA.HI.X.SX32 R5, R0, R16, 0x1, P6 ;  /* 0x0000001000057211 */ /* 0x000fe200030f0eff */
[----:B------:R-:W-:Y:S01]  /*73ae0*/  IMAD R0, R10, 0x2, R0 ;  /* 0x000000020a007824 */ /* 0x000fe200078e0200 */
[----:B------:R-:W3:Y:S01]  /*73af0*/  LDL.LU R22, [R1+0xb8] ;  /* 0x0000b80001167983 */ /* 0x000ee20000300800 */
[----:B------:R-:W0:Y:S03]  /*73b00*/  LDC R10, c[0x0][0x248] ;  /* 0x00009200ff0a7b82 */ /* 0x000e260000000800 */
[----:B------:R1:W-:Y:S01]  /*73b10*/  @P4 STG.E.U16 desc[UR10][R4.64], R17 ;  /* 0x0000001104004986 */ /* 0x0003e2000c10150a */
[----:B------:R-:W-:-:S04]  /*73b20*/  LEA R6, P4, R0, R2, 0x1 ;  /* 0x0000000200067211 */ /* 0x000fc800078808ff */
[----:B------:R-:W-:Y:S01]  /*73b30*/  LEA.HI.X.SX32 R7, R0, R16, 0x1, P4 ;  /* 0x0000001000077211 */ /* 0x000fe200020f0eff */
[----:B------:R-:W0:Y:S01]  /*73b40*/  LDC R9, c[0x0][0x248] ;  /* 0x00009200ff097b82 */ /* 0x000e220000000800 */
[----:B-1----:R-:W-:-:S07]  /*73b50*/  IMAD R5, R11, 0x2, R0 ;  /* 0x000000020b057824 */ /* 0x002fce00078e0200 */
[----:B------:R-:W1:Y:S01]  /*73b60*/  LDC R11, c[0x0][0x248] ;  /* 0x00009200ff0b7b82 */ /* 0x000e620000000800 */
[----:B------:R-:W-:Y:S01]  /*73b70*/  IMAD R0, R13, 0x2, R5 ;  /* 0x000000020d007824 */ /* 0x000fe200078e0205 */
[----:B------:R-:W-:-:S04]  /*73b80*/  LEA R4, P6, R5, R2, 0x1 ;  /* 0x0000000205047211 */ /* 0x000fc800078c08ff */
[----:B------:R-:W-:Y:S02]  /*73b90*/  LEA.HI.X.SX32 R5, R5, R16, 0x1, P6 ;  /* 0x0000001005057211 */ /* 0x000fe400030f0eff */
[----:B------:R-:W1:Y:S08]  /*73ba0*/  LDC R13, c[0x0][0x248] ;  /* 0x00009200ff0d7b82 */ /* 0x000e700000000800 */
[----:B------:R-:W1:Y:S01]  /*73bb0*/  LDC R14, c[0x0][0x248] ;  /* 0x00009200ff0e7b82 */ /* 0x000e620000000800 */
[----:B----4-:R4:W-:Y:S01]  /*73bc0*/  @P5 STG.E.U16 desc[UR10][R6.64], R15 ;  /* 0x0000000f06005986 */ /* 0x0109e2000c10150a */
[----:B--2---:R-:W-:Y:S01]  /*73bd0*/  ISETP.LT.AND P4, PT, R26, UR4, !P0 ;  /* 0x000000041a007c0c */ /* 0x004fe2000c781270 */
[----:B------:R-:W-:-:S02]  /*73be0*/  ULDC UR4, c[0x0][0x22c] ;  /* 0x00008b0000047ab9 */ /* 0x000fc40000000800 */
[----:B------:R-:W2:Y:S01]  /*73bf0*/  LDL.LU R26, [R1+0xbc] ;  /* 0x0000bc00011a7983 */ /* 0x000ea20000300800 */
[----:B----4-:R-:W-:-:S04]  /*73c00*/  LEA R6, P6, R0, R2, 0x1 ;  /* 0x0000000200067211 */ /* 0x010fc800078c08ff */
[----:B------:R-:W-:Y:S01]  /*73c10*/  LEA.HI.X.SX32 R7, R0, R16, 0x1, P6 ;  /* 0x0000001000077211 */ /* 0x000fe200030f0eff */
[----:B---3--:R-:W-:Y:S01]  /*73c20*/  IMAD R0, R8, 0x2, R0 ;  /* 0x0000000208007824 */ /* 0x008fe200078e0200 */
[----:B------:R-:W-:Y:S01]  /*73c30*/  @P3 STG.E.U16 desc[UR10][R4.64], R18 ;  /* 0x0000001204003986 */ /* 0x000fe2000c10150a */
[----:B------:R-:W-:Y:S01]  /*73c40*/  ISETP.LT.AND P5, PT, R23, UR4, !P0 ;  /* 0x0000000417007c0c */ /* 0x000fe2000c7a1270 */
[----:B------:R-:W-:Y:S01]  /*73c50*/  ULDC UR4, c[0x0][0x22c] ;  /* 0x00008b0000047ab9 */ /* 0x000fe20000000800 */
[----:B------:R-:W3:Y:S01]  /*73c60*/  LDC R8, c[0x0][0x248] ;  /* 0x00009200ff087b82 */ /* 0x000ee20000000800 */
[----:B------:R4:W-:Y:S01]  /*73c70*/  @P2 STG.E.U16 desc[UR10][R6.64], R20 ;  /* 0x0000001406002986 */ /* 0x0009e2000c10150a */
[----:B------:R-:W-:Y:S01]  /*73c80*/  ISETP.LT.AND P3, PT, R24, UR4, !P0 ;  /* 0x0000000418007c0c */ /* 0x000fe2000c761270 */
[----:B------:R-:W-:Y:S02]  /*73c90*/  ULDC UR4, c[0x0][0x22c] ;  /* 0x00008b0000047ab9 */ /* 0x000fe40000000800 */
[----:B------:R-:W3:Y:S01]  /*73ca0*/  LDL.LU R24, [R1+0x14c] ;  /* 0x00014c0001187983 */ /* 0x000ee20000300800 */
[----:B----4-:R-:W-:-:S04]  /*73cb0*/  LEA R6, P2, R0, R2, 0x1 ;  /* 0x0000000200067211 */ /* 0x010fc800078408ff */
[----:B------:R-:W-:Y:S02]  /*73cc0*/  LEA.HI.X.SX32 R7, R0, R16, 0x1, P2 ;  /* 0x0000001000077211 */ /* 0x000fe400010f0eff */
[----:B------:R-:W-:Y:S01]  /*73cd0*/  ISETP.LT.AND P2, PT, R28, UR4, !P0 ;  /* 0x000000041c007c0c */ /* 0x000fe2000c741270 */
[----:B------:R-:W-:Y:S01]  /*73ce0*/  ULDC UR4, c[0x0][0x22c] ;  /* 0x00008b0000047ab9 */ /* 0x000fe20000000800 */
[----:B------:R-:W4:Y:S04]  /*73cf0*/  LDL.LU R28, [R1+0x150] ;  /* 0x00015000011c7983 */ /* 0x000f280000300800 */
[----:B------:R1:W-:Y:S01]  /*73d00*/  @P4 STG.E.U16 desc[UR10][R6.64], R25 ;  /* 0x0000001906004986 */ /* 0x0003e2000c10150a */
[----:B------:R-:W-:Y:S01]  /*73d10*/  ISETP.LT.AND P4, PT, R27, UR4, !P0 ;  /* 0x000000041b007c0c */ /* 0x000fe2000c781270 */
[----:B0-----:R-:W-:Y:S01]  /*73d20*/  IMAD R5, R10, 0x2, R0 ;  /* 0x000000020a057824 */ /* 0x001fe200078e0200 */
[----:B------:R-:W-:Y:S01]  /*73d30*/  ULDC UR4, c[0x0][0x22c] ;  /* 0x00008b0000047ab9 */ /* 0x000fe20000000800 */
[----:B------:R-:W4:Y:S01]  /*73d40*/  LDL.LU R27, [R1+0x154] ;  /* 0x00015400011b7983 */ /* 0x000f220000300800 */
[----:B------:R-:W0:Y:S02]  /*73d50*/  LDC R10, c[0x0][0x248] ;  /* 0x00009200ff0a7b82 */ /* 0x000e240000000800 */
[----:B------:R-:W-:Y:S01]  /*73d60*/  LEA R4, P6, R5, R2, 0x1 ;  /* 0x0000000205047211 */ /* 0x000fe200078c08ff */
[----:B------:R-:W-:-:S03]  /*73d70*/  IMAD R0, R12, 0x2, R5 ;  /* 0x000000020c007824 */ /* 0x000fc600078e0205 */
[----:B------:R-:W-:Y:S02]  /*73d80*/  LEA.HI.X.SX32 R5, R5, R16, 0x1, P6 ;  /* 0x0000001005057211 */ /* 0x000fe400030f0eff */
[C---:B-1----:R-:W-:Y:S01]  /*73d90*/  LEA R6, P6, R0.reuse, R2, 0x1 ;  /* 0x0000000200067211 */ /* 0x042fe200078c08ff */
[----:B------:R-:W1:Y:S02]  /*73da0*/  LDC R12, c[0x0][0x248] ;  /* 0x00009200ff0c7b82 */ /* 0x000e640000000800 */
[----:B------:R0:W-:Y:S01]  /*73db0*/  @P5 STG.E.U16 desc[UR10][R4.64], R22 ;  /* 0x0000001604005986 */ /* 0x0001e2000c10150a */
[----:B------:R-:W-:Y:S02]  /*73dc0*/  LEA.HI.X.SX32 R7, R0, R16, 0x1, P6 ;  /* 0x0000001000077211 */ /* 0x000fe400030f0eff */
[----:B------:R-:W-:Y:S01]  /*73dd0*/  ISETP.LT.AND P5, PT, R19, UR4, !P0 ;  /* 0x0000000413007c0c */ /* 0x000fe2000c7a1270 */
[----:B------:R-:W-:Y:S01]  /*73de0*/  ULDC UR4, c[0x0][0x22c] ;  /* 0x00008b0000047ab9 */ /* 0x000fe20000000800 */
[----:B------:R-:W4:Y:S01]  /*73df0*/  LDL.LU R19, [R1+0x158] ;  /* 0x0001580001137983 */ /* 0x000f220000300800 */
[----:B0-----:R-:W-:-:S02]  /*73e00*/  IMAD R5, R11, 0x2, R0 ;  /* 0x000000020b057824 */ /* 0x001fc400078e0200 */
[----:B------:R-:W0:Y:S03]  /*73e10*/  LDC R11, c[0x0][0x248] ;  /* 0x00009200ff0b7b82 */ /* 0x000e260000000800 */
[----:B------:R-:W-:Y:S01]  /*73e20*/  LEA R4, P6, R5, R2, 0x1 ;  /* 0x0000000205047211 */ /* 0x000fe200078c08ff */
[----:B------:R-:W-:-:S03]  /*73e30*/  IMAD R0, R9, 0x2, R5 ;  /* 0x0000000209007824 */ /* 0x000fc600078e0205 */
[----:B------:R-:W-:Y:S01]  /*73e40*/  LEA.HI.X.SX32 R5, R5, R16, 0x1, P6 ;  /* 0x0000001005057211 */ /* 0x000fe200030f0eff */
[----:B--2---:R2:W-:Y:S02]  /*73e50*/  @P3 STG.E.U16 desc[UR10][R6.64], R26 ;  /* 0x0000001a06003986 */ /* 0x0045e4000c10150a */
[----:B--2---:R-:W-:Y:S02]  /*73e60*/  PRMT R7, R21, 0x7632, R7 ;  /* 0x0000763215077816 */ /* 0x004fe40000000007 */
[----:B------:R-:W-:-:S03]  /*73e70*/  LEA R6, P6, R0, R2, 0x1 ;  /* 0x0000000200067211 */ /* 0x000fc600078c08ff */
[----:B------:R2:W-:Y:S01]  /*73e80*/  @P2 STG.E.U16 desc[UR10][R4.64], R7 ;  /* 0x0000000704002986 */ /* 0x0005e2000c10150a */
[----:B---3--:R-:W-:Y:S01]  /*73e90*/  ISETP.LT.AND P3, PT, R24, UR4, !P0 ;  /* 0x0000000418007c0c */ /* 0x008fe2000c761270 */
[----:B------:R-:W-:Y:S02]  /*73ea0*/  ULDC UR4, c[0x0][0x22c] ;  /* 0x00008b0000047ab9 */ /* 0x000fe40000000800 */
[----:B------:R-:W3:Y:S01]  /*73eb0*/  LDL.LU R24, [R1+0x15c] ;  /* 0x00015c0001187983 */ /* 0x000ee20000300800 */
[----:B--2---:R-:W-:Y:S02]  /*73ec0*/  LEA.HI.X.SX32 R7, R0, R16, 0x1, P6 ;  /* 0x0000001000077211 */ /* 0x004fe400030f0eff */
[----:B------:R-:W-:Y:S02]  /*73ed0*/  PRMT R4, R17, 0x7632, R4 ;  /* 0x0000763211047816 */ /* 0x000fe40000000004 */
[----:B----4-:R-:W-:Y:S01]  /*73ee0*/  ISETP.LT.AND P2, PT, R28, UR4, !P0 ;  /* 0x000000041c007c0c */ /* 0x010fe2000c741270 */
[----:B------:R-:W-:Y:S01]  /*73ef0*/  ULDC UR4, c[0x0][0x22c] ;  /* 0x00008b0000047ab9 */ /* 0x000fe20000000800 */
[----:B------:R-:W2:Y:S04]  /*73f00*/  LDL.LU R28, [R1+0x160] ;  /* 0x00016000011c7983 */ /* 0x000ea80000300800 */
[----:B------:R4:W-:Y:S01]  /*73f10*/  @P4 STG.E.U16 desc[UR10][R6.64], R4 ;  /* 0x0000000406004986 */ /* 0x0009e2000c10150a */
[----:B------:R-:W-:Y:S01]  /*73f20*/  ISETP.LT.AND P4, PT, R27, UR4, !P0 ;  /* 0x000000041b007c0c */ /* 0x000fe2000c781270 */
[----:B------:R-:W-:-:S02]  /*73f30*/  IMAD R0, R8, 0x2, R0 ;  /* 0x0000000208007824 */ /* 0x000fc400078e0200 */
[----:B------:R-:W2:Y:S01]  /*73f40*/  LDL.LU R27, [R1+0x164] ;  /* 0x00016400011b7983 */ /* 0x000ea20000300800 */
[----:B------:R-:W-:Y:S01]  /*73f50*/  PRMT R9, R15, 0x7632, R9 ;  /* 0x000076320f097816 */ /* 0x000fe20000000009 */
[----:B------:R-:W-:Y:S01]  /*73f60*/  ULDC UR4, c[0x0][0x22c] ;  /* 0x00008b0000047ab9 */ /* 0x000fe20000000800 */
[----:B------:R-:W-:Y:S02]  /*73f70*/  IMAD R8, R10, 0x2, R0 ;  /* 0x000000020a087824 */ /* 0x000fe400078e0200 */
[----:B------:R-:W2:Y:S01]  /*73f80*/  LDC R10, c[0x0][0x248] ;  /* 0x00009200ff0a7b82 */ /* 0x000ea20000000800 */
[----:B----4-:R-:W-:-:S04]  /*73f90*/  LEA R4, P6, R0, R2, 0x1 ;  /* 0x0000000200047211 */ /* 0x010fc800078c08ff */
[----:B------:R-:W-:Y:S02]  /*73fa0*/  LEA.HI.X.SX32 R5, R0, R16, 0x1, P6 ;  /* 0x0000001000057211 */ /* 0x000fe400030f0eff */
[----:B------:R-:W-:Y:S02]  /*73fb0*/  LEA R6, P6, R8, R2, 0x1 ;  /* 0x0000000208067211 */ /* 0x000fe400078c08ff */
[----:B------:R-:W-:Y:S01]  /*73fc0*/  PRMT R0, R18, 0x7632, R0 ;  /* 0x0000763212007816 */ /* 0x000fe20000000000 */
[----:B------:R1:W-:Y:S01]  /*73fd0*/  @P5 STG.E.U16 desc[UR10][R4.64], R9 ;  /* 0x0000000904005986 */ /* 0x0003e2000c10150a */
[----:B------:R-:W-:-:S05]  /*73fe0*/  LEA.HI.X.SX32 R7, R8, R16, 0x1, P6 ;  /* 0x0000001008077211 */ /* 0x000fca00030f0eff */
[----:B------:R4:W-:Y:S01]  /*73ff0*/  @P3 STG.E.U16 desc[UR10][R6.64], R0 ;  /* 0x0000000006003986 */ /* 0x0009e2000c10150a */
[----:B-1----:R-:W-:Y:S01]  /*74000*/  IMAD R4, R12, 0x2, R8 ;  /* 0x000000020c047824 */ /* 0x002fe200078e0208 */
[----:B------:R-:W-:Y:S01]  /*74010*/  ISETP.LT.AND P6, PT, R19, UR4, !P0 ;  /* 0x0000000413007c0c */ /* 0x000fe2000c7c1270 */
[----:B------:R-:W-:Y:S01]  /*74020*/  ULDC UR4, c[0x0][0x22c] ;  /* 0x00008b0000047ab9 */ /* 0x000fe20000000800 */
[----:B------:R-:W-:Y:S01]  /*74030*/  PRMT R5, R20, 0x7632, R5 ;  /* 0x0000763214057816 */ /* 0x000fe20000000005 */
[----:B------:R-:W1:Y:S01]  /*74040*/  LDC R8, c[0x0][0x248] ;  /* 0x00009200ff087b82 */ /* 0x000e620000000800 */
[----:B----4-:R-:W-:Y:S01]  /*74050*/  LEA R6, P3, R4, R2, 0x1 ;  /* 0x0000000204067211 */ /* 0x010fe200078608ff */
[----:B0-----:R-:W-:-:S03]  /*74060*/  IMAD R0, R11, 0x2, R4 ;  /* 0x000000020b007824 */ /* 0x001fc600078e0204 */
[----:B------:R-:W-:Y:S02]  /*74070*/  LEA.HI.X.SX32 R7, R4, R16, 0x1, P3 ;  /* 0x0000001004077211 */ /* 0x000fe400018f0eff */
[C---:B------:R-:W-:Y:S01]  /*74080*/  LEA R4, P5, R0.reuse, R2, 0x1 ;  /* 0x0000000200047211 */ /* 0x040fe200078a08ff */
[----:B------:R-:W0:Y:S02]  /*74090*/  LDC R9, c[0x0][0x248] ;  /* 0x00009200ff097b82 */ /* 0x000e240000000800 */
[----:B------:R4:W-:Y:S06]  /*740a0*/  @P2 STG.E.U16 desc[UR10][R6.64], R5 ;  /* 0x0000000506002986 */ /* 0x0009ec000c10150a */
[----:B------:R-:W0:Y:S01]  /*740b0*/  LDC R11, c[0x0][0x248] ;  /* 0x00009200ff0b7b82 */ /* 0x000e220000000800 */
[----:B----4-:R-:W-:-:S07]  /*740c0*/  LEA.HI.X.SX32 R5, R0, R16, 0x1, P5 ;  /* 0x0000001000057211 */ /* 0x010fce00028f0eff */
[----:B------:R-:W4:Y:S01]  /*740d0*/  LDC R12, c[0x0][0x248] ;  /* 0x00009200ff0c7b82 */ /* 0x000f220000000800 */
[----:B---3--:R-:W-:Y:S01]  /*740e0*/  ISETP.LT.AND P3, PT, R24, UR4, !P0 ;  /* 0x0000000418007c0c */ /* 0x008fe2000c761270 */
[----:B------:R-:W-:Y:S01]  /*740f0*/  ULDC UR4, c[0x0][0x22c] ;  /* 0x00008b0000047ab9 */ /* 0x000fe20000000800 */
[----:B------:R-:W3:Y:S01]  /*74100*/  LDL.LU R24, [R1+0x168] ;  /* 0x0001680001187983 */ /* 0x000ee20000300800 */
[----:B--2---:R-:W-:Y:S01]  /*74110*/  ISETP.LT.AND P2, PT, R28, UR4, !P0 ;  /* 0x000000041c007c0c */ /* 0x004fe2000c741270 */
[----:B------:R-:W-:Y:S02]  /*74120*/  ULDC UR4, c[0x0][0x22c] ;  /* 0x00008b0000047ab9 */ /* 0x000fe40000000800 */
[----:B------:R-:W2:Y:S04]  /*74130*/  LDL.LU R28, [R1+0x16c] ;  /* 0x00016c00011c7983 */ /* 0x000ea80000300800 */
[----:B------:R-:W4:Y:S01]  /*74140*/  LDL.LU R21, [R1+0xc0] ;  /* 0x0000c00001157983 */ /* 0x000f220000300800 */
[----:B------:R-:W-:Y:S01]  /*74150*/  ISETP.LT.AND P5, PT, R27, UR4, !P0 ;  /* 0x000000041b007c0c */ /* 0x000fe2000c7a1270 */
[----:B------:R-:W-:-:S02]  /*74160*/  IMAD R6, R10, 0x2, R0 ;  /* 0x000000020a067824 */ /* 0x000fc400078e0200 */
[----:B------:R-:W4:Y:S01]  /*74170*/  LDL.LU R27, [R1+0x170] ;  /* 0x00017000011b7983 */ /* 0x000f220000300800 */
[----:B------:R-:W-:Y:S01]  /*74180*/  PRMT R0, R25, 0x7632, R0 ;  /* 0x0000763219007816 */ /* 0x000fe20000000000 */
[----:B------:R-:W-:Y:S01]  /*74190*/  ULDC UR4, c[0x0][0x22c] ;  /* 0x00008b0000047ab9 */ /* 0x000fe20000000800 */
[----:B------:R-:W-:Y:S01]  /*741a0*/  PRMT R7, R22, 0x7632, R7 ;  /* 0x0000763216077816 */ /* 0x000fe20000000007 */
[----:B------:R-:W4:Y:S01]  /*741b0*/  LDL.LU R15, [R1+0xc4] ;  /* 0x0000c400010f7983 */ /* 0x000f220000300800 */
[----:B------:R-:W4:Y:S03]  /*741c0*/  LDC R10, c[0x0][0x248] ;  /* 0x00009200ff0a7b82 */ /* 0x000f260000000800 */
[----:B------:R1:W-:Y:S02]  /*741d0*/  @P4 STG.E.U16 desc[UR10][R4.64], R0 ;  /* 0x0000000004004986 */ /* 0x0003e4000c10150a */
[----:B-1----:R-:W-:Y:S01]  /*741e0*/  LEA R4, P4, R6, R2, 0x1 ;  /* 0x0000000206047211 */ /* 0x002fe200078808ff */
[----:B------:R-:W-:-:S03]  /*741f0*/  IMAD R0, R8, 0x2, R6 ;  /* 0x0000000208007824 */ /* 0x000fc600078e0206 */
[----:B------:R-:W-:Y:S01]  /*74200*/  LEA.HI.X.SX32 R5, R6, R16, 0x1, P4 ;  /* 0x0000001006057211 */ /* 0x000fe200020f0eff */
[----:B0-----:R-:W-:Y:S01]  /*74210*/  IMAD R9, R9, 0x2, R0 ;  /* 0x0000000209097824 */ /* 0x001fe200078e0200 */
[-C--:B------:R-:W-:Y:S02]  /*74220*/  LEA R6, P4, R0, R2.reuse, 0x1 ;  /* 0x0000000200067211 */ /* 0x080fe400078808ff */
[----:B------:R-:W-:Y:S01]  /*74230*/  PRMT R8, R26, 0x7632, R8 ;  /* 0x000076321a087816 */ /* 0x000fe20000000008 */
[----:B------:R0:W-:Y:S04]  /*74240*/  @P6 STG.E.U16 desc[UR10][R4.64], R7 ;  /* 0x0000000704006986 */ /* 0x0001e8000c10150a */
[----:B------:R-:W4:Y:S04]  /*74250*/  LDL.LU R26, [R1+0x174] ;  /* 0x00017400011a7983 */ /* 0x000f280000300800 */
[----:B------:R-:W4:Y:S01]  /*74260*/  LDL.LU R18, [R1+0xc8] ;  /* 0x0000c80001127983 */ /* 0x000f220000300800 */
[----:B0-----:R-:W-:-:S03]  /*74270*/  LEA R4, P6, R9, R2, 0x1 ;  /* 0x0000000209047211 */ /* 0x001fc600078c08ff */
[----:B------:R-:W4:Y:S01]  /*74280*/  LDL.LU R17, [R1+0x178] ;  /* 0x0001780001117983 */ /* 0x000f220000300800 */
[-C--:B------:R-:W-:Y:S01]  /*74290*/  LEA.HI.X.SX32 R7, R0, R16.reuse, 0x1, P4 ;  /* 0x0000001000077211 */ /* 0x080fe200020f0eff */
[----:B------:R-:W-:Y:S01]  /*742a0*/  IMAD R0, R11, 0x2, R9 ;  /* 0x000000020b007824 */ /* 0x000fe200078e0209 */
[----:B------:R-:W-:Y:S01]  /*742b0*/  LEA.HI.X.SX32 R5, R9, R16, 0x1, P6 ;  /* 0x0000001009057211 */ /* 0x000fe200030f0eff */
[----:B------:R-:W4:Y:S01]  /*742c0*/  LDL.LU R22, [R1+0xcc] ;  /* 0x0000cc0001167983 */ /* 0x000f220000300800 */
[----:B------:R-:W0:Y:S03]  /*742d0*/  LDC R9, c[0x0][0x248] ;  /* 0x00009200ff097b82 */ /* 0x000e260000000800 */
[----:B------:R1:W-:Y:S05]  /*742e0*/  @P3 STG.E.U16 desc[UR10][R6.64], R8 ;  /* 0x0000000806003986 */ /* 0x0003ea000c10150a */
[----:B------:R-:W0:Y:S08]  /*742f0*/  LDC R11, c[0x0][0x248] ;  /* 0x00009200ff0b7b82 */ /* 0x000e300000000800 */
[----:B-1----:R-:W1:Y:S01]  /*74300*/  LDC R8, c[0x0][0x248] ;  /* 0x00009200ff087b82 */ /* 0x002e620000000800 */
[----:B---3--:R-:W-:Y:S01]  /*74310*/  ISETP.LT.AND P4, PT, R24, UR4, !P0 ;  /* 0x0000000418007c0c */ /* 0x008fe2000c781270 */
[----:B------:R-:W-:-:S02]  /*74320*/  ULDC UR4, c[0x0][0x22c] ;  /* 0x00008b0000047ab9 */ /* 0x000fc40000000800 */
[----:B--2---:R-:W-:Y:S01]  /*74330*/  ISETP.LT.AND P3, PT, R28, UR4, !P0 ;  /* 0x000000041c007c0c */ /* 0x004fe2000c761270 */
[----:B------:R-:W-:Y:S01]  /*74340*/  ULDC UR4, c[0x0][0x22c] ;  /* 0x00008b0000047ab9 */ /* 0x000fe20000000800 */
[----:B------:R-:W2:Y:S04]  /*74350*/  LDL.LU R28, [R1+0x17c] ;  /* 0x00017c00011c7983 */ /* 0x000ea80000300800 */
[----:B----4-:R3:W-:Y:S01]  /*74360*/  @P2 STG.E.U16 desc[UR10][R4.64], R21 ;  /* 0x0000001504002986 */ /* 0x0107e2000c10150a */
[----:B------:R-:W-:-:S03]  /*74370*/  LEA R6, P2, R0, R2, 0x1 ;  /* 0x0000000200067211 */ /* 0x000fc600078408ff */
[----:B------:R-:W4:Y:S01]  /*74380*/  LDL.LU R24, [R1+0xd0] ;  /* 0x0000d00001187983 */ /* 0x000f220000300800 */
[----:B------:R-:W-:Y:S02]  /*74390*/  LEA.HI.X.SX32 R7, R0, R16, 0x1, P2 ;  /* 0x0000001000077211 */ /* 0x000fe400010f0eff */
[----:B------:R-:W-:Y:S01]  /*743a0*/  ISETP.LT.AND P2, PT, R27, UR4, !P0 ;  /* 0x000000041b007c0c */ /* 0x000fe2000c741270 */
[----:B------:R-:W-:Y:S01]  /*743b0*/  ULDC UR4, c[0x0][0x22c] ;  /* 0x00008b0000047ab9 */ /* 0x000fe20000000800 */
[----:B------:R-:W4:Y:S01]  /*743c0*/  LDL.LU R27, [R1+0x180] ;  /* 0x00018000011b7983 */ /* 0x000f220000300800 */
[----:B---3--:R-:W-:-:S03]  /*743d0*/  IMAD R5, R10, 0x2, R0 ;  /* 0x000000020a057824 */ /* 0x008fc600078e0200 */
[----:B------:R-:W3:Y:S01]  /*743e0*/  LDL.LU R20, [R1+0xd4] ;  /* 0x0000d40001147983 */ /* 0x000ee20000300800 */
[----:B------:R-:W0:Y:S01]  /*743f0*/  LDC R10, c[0x0][0x248] ;  /* 0x00009200ff0a7b82 */ /* 0x000e220000000800 */
[----:B------:R-:W-:Y:S01]  /*74400*/  IMAD R0, R13, 0x2, R5 ;  /* 0x000000020d007824 */ /* 0x000fe200078e0205 */
[C---:B------:R-:W-:Y:S01]  /*74410*/  LEA R4, P6, R5.reuse, R2, 0x1 ;  /* 0x0000000205047211 */ /* 0x040fe200078c08ff */
[----:B------:R1:W-:Y:S03]  /*74420*/  @P5 STG.E.U16 desc[UR10][R6.64], R15 ;  /* 0x0000000f06005986 */ /* 0x0003e6000c10150a */
[----:B------:R-:W-:Y:S01]  /*74430*/  LEA.HI.X.SX32 R5, R5, R16, 0x1, P6 ;  /* 0x0000001005057211 */ /* 0x000fe200030f0eff */
[----:B------:R-:W3:Y:S01]  /*74440*/  LDL.LU R23, [R1+0x184] ;  /* 0x0001840001177983 */ /* 0x000ee20000300800 */
[----:B------:R-:W3:Y:S03]  /*74450*/  LDC R13, c[0x0][0x248] ;  /* 0x00009200ff0d7b82 */ /* 0x000ee60000000800 */
[----:B------:R-:W3:Y:S01]  /*74460*/  LDL.LU R19, [R1+0x188] ;  /* 0x0001880001137983 */ /* 0x000ee20000300800 */
[----:B-1----:R-:W-:-:S03]  /*74470*/  LEA R6, P6, R0, R2, 0x1 ;  /* 0x0000000200067211 */ /* 0x002fc600078c08ff */
[----:B------:R-:W3:Y:S01]  /*74480*/  LDL.LU R25, [R1+0xd8] ;  /* 0x0000d80001197983 */ /* 0x000ee20000300800 */
[----:B------:R-:W-:Y:S01]  /*74490*/  LEA.HI.X.SX32 R7, R0, R16, 0x1, P6 ;  /* 0x0000001000077211 */ /* 0x000fe200030f0eff */
[----:B------:R-:W-:Y:S01]  /*744a0*/  IMAD R0, R8, 0x2, R0 ;  /* 0x0000000208007824 */ /* 0x000fe200078e0200 */
[----:B------:R-:W-:Y:S01]  /*744b0*/  ISETP.LT.AND P5, PT, R26, UR4, !P0 ;  /* 0x000000041a007c0c */ /* 0x000fe2000c7a1270 */
[----:B------:R-:W-:Y:S01]  /*744c0*/  ULDC UR4, c[0x0][0x22c] ;  /* 0x00008b0000047ab9 */ /* 0x000fe20000000800 */
[----:B------:R-:W3:Y:S04]  /*744d0*/  LDL.LU R26, [R1+0xdc] ;  /* 0x0000dc00011a7983 */ /* 0x000ee80000300800 */
[----:B------:R-:W-:Y:S01]  /*744e0*/  @P4 STG.E.U16 desc[UR10][R4.64], R18 ;  /* 0x0000001204004986 */ /* 0x000fe2000c10150a */
[----:B------:R-:W-:Y:S01]  /*744f0*/  ISETP.LT.AND P4, PT, R17, UR4, !P0 ;  /* 0x0000000411007c0c */ /* 0x000fe2000c781270 */
[----:B------:R-:W-:-:S02]  /*74500*/  ULDC UR4, c[0x0][0x22c] ;  /* 0x00008b0000047ab9 */ /* 0x000fc40000000800 */
[----:B------:R1:W-:Y:S02]  /*74510*/  @P3 STG.E.U16 desc[UR10][R6.64], R22 ;  /* 0x0000001606003986 */ /* 0x0003e4000c10150a */
[----:B-1----:R-:W-:-:S04]  /*74520*/  LEA R6, P6, R0, R2, 0x1 ;  /* 0x0000000200067211 */ /* 0x002fc800078c08ff */
[----:B------:R-:W-:Y:S02]  /*74530*/  LEA.HI.X.SX32 R7, R0, R16, 0x1, P6 ;  /* 0x0000001000077211 */ /* 0x000fe400030f0eff */
[----:B--2---:R-:W-:Y:S01]  /*74540*/  ISETP.LT.AND P3, PT, R28, UR4, !P0 ;  /* 0x000000041c007c0c */ /* 0x004fe2000c761270 */
[----:B------:R-:W-:Y:S01]  /*74550*/  ULDC UR4, c[0x0][0x22c] ;  /* 0x00008b0000047ab9 */ /* 0x000fe20000000800 */
[----:B------:R-:W2:Y:S04]  /*74560*/  LDL.LU R28, [R1+0x18c] ;  /* 0x00018c00011c7983 */ /* 0x000ea80000300800 */
[----:B------:R-:W2:Y:S04]  /*74570*/  LDL.LU R17, [R1+0x190] ;  /* 0x0001900001117983 */ /* 0x000ea80000300800 */
[----:B----4-:R1:W-:Y:S01]  /*74580*/  @P2 STG.E.U16 desc[UR10][R6.64], R24 ;  /* 0x0000001806002986 */ /* 0x0103e2000c10150a */
[----:B------:R-:W-:Y:S01]  /*74590*/  ISETP.LT.AND P2, PT, R27, UR4, !P0 ;  /* 0x000000041b007c0c */ /* 0x000fe2000c741270 */
[----:B0-----:R-:W-:-:S02]  /*745a0*/  IMAD R5, R9, 0x2, R0 ;  /* 0x0000000209057824 */ /* 0x001fc400078e0200 */
[----:B------:R-:W4:Y:S01]  /*745b0*/  LDL.LU R27, [R1+0x194] ;  /* 0x00019400011b7983 */ /* 0x000f220000300800 */
[----:B------:R-:W0:Y:S01]  /*745c0*/  LDC R9, c[0x0][0x248] ;  /* 0x00009200ff097b82 */ /* 0x000e220000000800 */
[----:B------:R-:W-:Y:S01]  /*745d0*/  ULDC UR4, c[0x0][0x22c] ;  /* 0x00008b0000047ab9 */ /* 0x000fe20000000800 */
[----:B------:R-:W-:Y:S01]  /*745e0*/  IMAD R0, R12, 0x2, R5 ;  /* 0x000000020c007824 */ /* 0x000fe200078e0205 */
[----:B------:R-:W-:-:S03]  /*745f0*/  LEA R4, P6, R5, R2, 0x1 ;  /* 0x0000000205047211 */ /* 0x000fc600078c08ff */
[----:B------:R-:W-:Y:S01]  /*74600*/  IMAD R8, R10, 0x2, R0 ;  /* 0x000000020a087824 */ /* 0x000fe200078e0200 */
[----:B------:R-:W-:Y:S01]  /*74610*/  LEA.HI.X.SX32 R5, R5, R16, 0x1, P6 ;  /* 0x0000001005057211 */ /* 0x000fe200030f0eff */
[----:B------:R-:W4:Y:S01]  /*74620*/  LDC R10, c[0x0][0x248] ;  /* 0x00009200ff0a7b82 */ /* 0x000f220000000800 */
[----:B-1----:R-:W-:-:S03]  /*74630*/  LEA R6, P6, R0, R2, 0x1 ;  /* 0x0000000200067211 */ /* 0x002fc600078c08ff */
[----:B---3--:R1:W-:Y:S01]  /*74640*/  @P5 STG.E.U16 desc[UR10][R4.64], R20 ;  /* 0x0000001404005986 */ /* 0x0083e2000c10150a */
[----:B------:R-:W-:-:S03]  /*74650*/  LEA.HI.X.SX32 R7, R0, R16, 0x1, P6 ;  /* 0x0000001000077211 */ /* 0x000fc600030f0eff */
[----:B------:R-:W3:Y:S01]  /*74660*/  LDC R12, c[0x0][0x248] ;  /* 0x00009200ff0c7b82 */ /* 0x000ee20000000800 */
[C---:B-1----:R-:W-:Y:S01]  /*74670*/  LEA R4, P6, R8.reuse, R2, 0x1 ;  /* 0x0000000208047211 */ /* 0x042fe200078c08ff */
[----:B0-----:R-:W-:Y:S01]  /*74680*/  IMAD R0, R9, 0x2, R8 ;  /* 0x0000000209007824 */ /* 0x001fe200078e0208 */
[----:B------:R0:W-:Y:S01]  /*74690*/  @P4 STG.E.U16 desc[UR10][R6.64], R25 ;  /* 0x0000001906004986 */ /* 0x0001e2000c10150a */
[----:B------:R-:W-:Y:S01]  /*746a0*/  ISETP.LT.AND P5, PT, R23, UR4, !P0 ;  /* 0x0000000417007c0c */ /* 0x000fe2000c7a1270 */
[----:B------:R-:W-:Y:S01]  /*746b0*/  ULDC UR4, c[0x0][0x22c] ;  /* 0x00008b0000047ab9 */ /* 0x000fe20000000800 */
[----:B------:R-:W-:Y:S02]  /*746c0*/  LEA.HI.X.SX32 R5, R8, R16, 0x1, P6 ;  /* 0x0000001008057211 */ /* 0x000fe400030f0eff */
[----:B------:R-:W1:Y:S03]  /*746d0*/  LDC R9, c[0x0][0x248] ;  /* 0x00009200ff097b82 */ /* 0x000e660000000800 */
[----:B------:R3:W-:Y:S01]  /*746e0*/  @P3 STG.E.U16 desc[UR10][R4.64], R26 ;  /* 0x0000001a04003986 */ /* 0x0007e2000c10150a */
[C---:B0-----:R-:W-:Y:S01]  /*746f0*/  LEA R6, P3, R0.reuse, R2, 0x1 ;  /* 0x0000000200067211 */ /* 0x041fe200078608ff */
[--C-:B------:R-:W-:Y:S01]  /*74700*/  IMAD R8, R11, 0x2, R0.reuse ;  /* 0x000000020b087824 */ /* 0x100fe200078e0200 */
[----:B------:R-:W-:Y:S01]  /*74710*/  ISETP.LT.AND P6, PT, R19, UR4, !P0 ;  /* 0x0000000413007c0c */ /* 0x000fe2000c7c1270 */
[----:B------:R-:W-:Y:S01]  /*74720*/  ULDC UR4, c[0x0][0x22c] ;  /* 0x00008b0000047ab9 */ /* 0x000fe20000000800 */
[----:B------:R-:W-:Y:S01]  /*74730*/  LEA.HI.X.SX32 R7, R0, R16, 0x1, P3 ;  /* 0x0000001000077211 */ /* 0x000fe200018f0eff */
[----:B------:R-:W4:Y:S01]  /*74740*/  LDL.LU R19, [R1+0x198] ;  /* 0x0001980001137983 */ /* 0x000f220000300800 */
[----:B------:R-:W-:Y:S01]  /*74750*/  PRMT R0, R21, 0x7632, R0 ;  /* 0x0000763215007816 */ /* 0x000fe20000000000 */
[----:B------:R-:W0:Y:S01]  /*74760*/  LDC R11, c[0x0][0x248] ;  /* 0x00009200ff0b7b82 */ /* 0x000e220000000800 */
[----:B---3--:R-:W-:-:S03]  /*74770*/  LEA R4, P4, R8, R2, 0x1 ;  /* 0x0000000208047211 */ /* 0x008fc600078808ff */
[----:B------:R3:W-:Y:S01]  /*74780*/  @P2 STG.E.U16 desc[UR10][R6.64], R0 ;  /* 0x0000000006002986 */ /* 0x0007e2000c10150a */
[----:B------:R-:W-:Y:S02]  /*74790*/  LEA.HI.X.SX32 R5, R8, R16, 0x1, P4 ;  /* 0x0000001008057211 */ /* 0x000fe400020f0eff */
[----:B--2---:R-:W-:Y:S01]  /*747a0*/  ISETP.LT.AND P3, PT, R28, UR4, !P0 ;  /* 0x000000041c007c0c */ /* 0x004fe2000c761270 */
[----:B------:R-:W-:Y:S01]  /*747b0*/  ULDC UR4, c[0x0][0x22c] ;  /* 0x00008b0000047ab9 */ /* 0x000fe20000000800 */
[----:B------:R-:W2:Y:S01]  /*747c0*/  LDL.LU R28, [R1+0x19c] ;  /* 0x00019c00011c7983 */ /* 0x000ea20000300800 */
[----:B------:R-:W-:Y:S01]  /*747d0*/  ISETP.LT.AND P2, PT, R17, UR4, !P0 ;  /* 0x0000000411007c0c */ /* 0x000fe2000c741270 */
[----:B------:R-:W-:Y:S02]  /*747e0*/  ULDC UR4, c[0x0][0x22c] ;  /* 0x00008b0000047ab9 */ /* 0x000fe40000000800 */
[----:B----4-:R-:W-:Y:S01]  /*747f0*/  ISETP.LT.AND P4, PT, R27, UR4, !P0 ;  /* 0x000000041b007c0c */ /* 0x010fe2000c781270 */
[----:B---3--:R-:W-:Y:S01]  /*74800*/  IMAD R0, R10, 0x2, R8 ;  /* 0x000000020a007824 */ /* 0x008fe200078e0208 */
[----:B------:R-:W3:Y:S01]  /*74810*/  LDL.LU R27, [R1+0x1a0] ;  /* 0x0001a000011b7983 */ /* 0x000ee20000300800 */
[----:B------:R-:W-:Y:S01]  /*74820*/  PRMT R6, R15, 0x7632, R6 ;  /* 0x000076320f067816 */ /* 0x000fe20000000006 */
[----:B------:R-:W-:-:S04]  /*74830*/  ULDC UR4, c[0x0][0x22c] ;  /* 0x00008b0000047ab9 */ /* 0x000fc80000000800 */
[----:B------:R4:W-:Y:S01]  /*74840*/  @P5 STG.E.U16 desc[UR10][R4.64], R6 ;  /* 0x0000000604005986 */ /* 0x0009e2000c10150a */
[----:B------:R-:W-:Y:S02]  /*74850*/  PRMT R10, R18, 0x7632, R10 ;  /* 0x00007632120a7816 */ /* 0x000fe4000000000a */
[----:B------:R-:W-:Y:S02]  /*74860*/  PRMT R7, R22, 0x7632, R7 ;  /* 0x0000763216077816 */ /* 0x000fe40000000007 */
[----:B------:R-:W3:Y:S01]  /*74870*/  LDL.LU R22, [R1+0x1a4] ;  /* 0x0001a40001167983 */ /* 0x000ee20000300800 */
[----:B----4-:R-:W-:Y:S01]  /*74880*/  LEA R4, P5, R0, R2, 0x1 ;  /* 0x0000000200047211 */ /* 0x010fe200078a08ff */
[----:B-1----:R-:W-:-:S03]  /*74890*/  IMAD R6, R9, 0x2, R0 ;  /* 0x0000000209067824 */ /* 0x002fc600078e0200 */
[----:B------:R-:W-:Y:S01]  /*748a0*/  LEA.HI.X.SX32 R5, R0, R16, 0x1, P5 ;  /* 0x0000001000057211 */ /* 0x000fe200028f0eff */
[----:B------:R-:W-:Y:S01]  /*748b0*/  IMAD R0, R13, 0x2, R6 ;  /* 0x000000020d007824 */ /* 0x000fe200078e0206 */
[C---:B------:R-:W-:Y:S01]  /*748c0*/  LEA R8, P5, R6.reuse, R2, 0x1 ;  /* 0x0000000206087211 */ /* 0x040fe200078a08ff */
[----:B------:R-:W1:Y:S02]  /*748d0*/  LDC R13, c[0x0][0x248] ;  /* 0x00009200ff0d7b82 */ /* 0x000e640000000800 */
[----:B------:R4:W-:Y:S01]  /*748e0*/  @P6 STG.E.U16 desc[UR10][R4.64], R10 ;  /* 0x0000000a04006986 */ /* 0x0009e2000c10150a */
[----:B------:R-:W-:-:S05]  /*748f0*/  LEA.HI.X.SX32 R9, R6, R16, 0x1, P5 ;  /* 0x0000001006097211 */ /* 0x000fca00028f0eff */
[----:B------:R0:W-:Y:S01]  /*74900*/  @P3 STG.E.U16 desc[UR10][R8.64], R7 ;  /* 0x0000000708003986 */ /* 0x0001e2000c10150a */
[C---:B----4-:R-:W-:Y:S01]  /*74910*/  LEA R4, P6, R0.reuse, R2, 0x1 ;  /* 0x0000000200047211 */ /* 0x050fe200078c08ff */
[----:B------:R-:W4:Y:S01]  /*74920*/  LDC R10, c[0x0][0x248] ;  /* 0x00009200ff0a7b82 */ /* 0x000f220000000800 */
[----:B------:R-:W-:Y:S01]  /*74930*/  ISETP.LT.AND P5, PT, R19, UR4, !P0 ;  /* 0x0000000413007c0c */ /* 0x000fe2000c7a1270 */
[----:B------:R-:W-:Y:S01]  /*74940*/  ULDC UR4, c[0x0][0x22c] ;  /* 0x00008b0000047ab9 */ /* 0x000fe20000000800 */
[----:B------:R-:W-:Y:S01]  /*74950*/  LEA.HI.X.SX32 R5, R0, R16, 0x1, P6 ;  /* 0x0000001000057211 */ /* 0x000fe200030f0eff */
[--C-:B0-----:R-:W-:Y:S01]  /*74960*/  IMAD R7, R11, 0x2, R0.reuse ;  /* 0x000000020b077824 */ /* 0x101fe200078e0200 */
[----:B------:R-:W-:-:S03]  /*74970*/  PRMT R0, R24, 0x7632, R0 ;  /* 0x0000763218007816 */ /* 0x000fc60000000000 */
[----:B------:R-:W0:Y:S02]  /*74980*/  LDC R11, c[0x0][0x248] ;  /* 0x00009200ff0b7b82 */ /* 0x000e240000000800 */
[----:B------:R1:W-:Y:S06]  /*74990*/  @P2 STG.E.U16 desc[UR10][R4.64], R0 ;  /* 0x0000000004002986 */ /* 0x0003ec000c10150a */
[----:B------:R-:W4:Y:S01]  /*749a0*/  LDC R9, c[0x0][0x248] ;  /* 0x00009200ff097b82 */ /* 0x000f220000000800 */
[----:B--2---:R-:W-:Y:S01]  /*749b0*/  ISETP.LT.AND P3, PT, R28, UR4, !P0 ;  /* 0x000000041c007c0c */ /* 0x004fe2000c761270 */
[----:B------:R-:W-:Y:S01]  /*749c0*/  ULDC UR4, c[0x0][0x22c] ;  /* 0x00008b0000047ab9 */ /* 0x000fe20000000800 */
[----:B------:R-:W2:Y:S04]  /*749d0*/  LDL.LU R28, [R1+0x1a8] ;  /* 0x0001a800011c7983 */ /* 0x000ea80000300800 */
[----:B------:R-:W4:Y:S01]  /*749e0*/  LDL.LU R24, [R1+0x1ac] ;  /* 0x0001ac0001187983 */ /* 0x000f220000300800 */
[----:B---3--:R-:W-:-:S02]  /*749f0*/  ISETP.LT.AND P2, PT, R27, UR4, !P0 ;  /* 0x000000041b007c0c */ /* 0x008fc4000c741270 */
[C---:B------:R-:W-:Y:S01]  /*74a00*/  LEA R6, P6, R7.reuse, R2, 0x1 ;  /* 0x0000000207067211 */ /* 0x040fe200078c08ff */
[----:B------:R-:W3:Y:S01]  /*74a10*/  LDL.LU R27, [R1+0x1b0] ;  /* 0x0001b000011b7983 */ /* 0x000ee20000300800 */
[----:B-1----:R-:W-:Y:S01]  /*74a20*/  IMAD R0, R12, 0x2, R7 ;  /* 0x000000020c007824 */ /* 0x002fe200078e0207 */
[----:B------:R-:W-:Y:S01]  /*74a30*/  PRMT R4, R20, 0x7632, R4 ;  /* 0x0000763214047816 */ /* 0x000fe20000000004 */
[----:B------:R-:W-:Y:S01]  /*74a40*/  ULDC UR4, c[0x0][0x22c] ;  /* 0x00008b0000047ab9 */ /* 0x000fe20000000800 */
[----:B------:R-:W3:Y:S01]  /*74a50*/  LDL.LU R21, [R1+0xe0] ;  /* 0x0000e00001157983 */ /* 0x000ee20000300800 */
[----:B------:R-:W-:Y:S01]  /*74a60*/  LEA.HI.X.SX32 R7, R7, R16, 0x1, P6 ;  /* 0x0000001007077211 */ /* 0x000fe200030f0eff */
[----:B------:R-:W-:Y:S01]  /*74a70*/  IMAD R8, R13, 0x2, R0 ;  /* 0x000000020d087824 */ /* 0x000fe200078e0200 */
[----:B------:R-:W1:Y:S01]  /*74a80*/  LDC R12, c[0x0][0x248] ;  /* 0x00009200ff0c7b82 */ /* 0x000e620000000800 */
[----:B------:R-:W3:Y:S04]  /*74a90*/  LDL.LU R17, [R1+0xe4] ;  /* 0x0000e40001117983 */ /* 0x000ee80000300800 */
[----:B------:R0:W-:Y:S03]  /*74aa0*/  @P4 STG.E.U16 desc[UR10][R6.64], R4 ;  /* 0x0000000406004986 */ /* 0x0001e6000c10150a */
[----:B------:R-:W1:Y:S01]  /*74ab0*/  LDC R13, c[0x0][0x248] ;  /* 0x00009200ff0d7b82 */ /* 0x000e620000000800 */
[----:B0-----:R-:W-:-:S02]  /*74ac0*/  LEA R4, P4, R0, R2, 0x1 ;  /* 0x0000000200047211 */ /* 0x001fc400078808ff */
[----:B------:R-:W-:Y:S02]  /*74ad0*/  PRMT R7, R25, 0x7632, R7 ;  /* 0x0000763219077816 */ /* 0x000fe40000000007 */
[----:B------:R-:W-:Y:S02]  /*74ae0*/  LEA.HI.X.SX32 R5, R0, R16, 0x1, P4 ;  /* 0x0000001000057211 */ /* 0x000fe400020f0eff */
[----:B------:R-:W-:Y:S02]  /*74af0*/  LEA R6, P6, R8, R2, 0x1 ;  /* 0x0000000208067211 */ /* 0x000fe400078c08ff */
[----:B------:R-:W-:Y:S01]  /*74b00*/  PRMT R0, R26, 0x7632, R0 ;  /* 0x000076321a007816 */ /* 0x000fe20000000000 */
[----:B------:R0:W-:Y:S01]  /*74b10*/  @P5 STG.E.U16 desc[UR10][R4.64], R7 ;  /* 0x0000000704005986 */ /* 0x0001e2000c10150a */
[----:B------:R-:W-:Y:S01]  /*74b20*/  ISETP.LT.AND P4, PT, R22, UR4, !P0 ;  /* 0x0000000416007c0c */ /* 0x000fe2000c781270 */
[----:B------:R-:W-:Y:S02]  /*74b30*/  ULDC UR4, c[0x0][0x22c] ;  /* 0x00008b0000047ab9 */ /* 0x000fe40000000800 */
[----:B------:R-:W3:Y:S04]  /*74b40*/  LDL.LU R26, [R1+0x1b4] ;  /* 0x0001b400011a7983 */ /* 0x000ee80000300800 */
[----:B------:R-:W3:Y:S01]  /*74b50*/  LDL.LU R15, [R1+0xe8] ;  /* 0x0000e800010f7983 */ /* 0x000ee20000300800 */
[----:B0-----:R-:W-:Y:S01]  /*74b60*/  LEA.HI.X.SX32 R7, R8, R16, 0x1, P6 ;  /* 0x0000001008077211 */ /* 0x001fe200030f0eff */
[----:B------:R-:W-:-:S02]  /*74b70*/  IMAD R4, R11, 0x2, R8 ;  /* 0x000000020b047824 */ /* 0x000fc400078e0208 */
[----:B------:R-:W0:Y:S02]  /*74b80*/  LDC R11, c[0x0][0x248] ;  /* 0x00009200ff0b7b82 */ /* 0x000e240000000800 */
[----:B------:R1:W-:Y:S02]  /*74b90*/  @P3 STG.E.U16 desc[UR10][R6.64], R0 ;  /* 0x0000000006003986 */ /* 0x0003e4000c10150a */
[----:B-1----:R-:W-:-:S04]  /*74ba0*/  LEA R6, P3, R4, R2, 0x1 ;  /* 0x0000000204067211 */ /* 0x002fc800078608ff */
[----:B------:R-:W-:Y:S02]  /*74bb0*/  LEA.HI.X.SX32 R7, R4, R16, 0x1, P3 ;  /* 0x0000001004077211 */ /* 0x000fe400018f0eff */
[----:B--2---:R-:W-:Y:S01]  /*74bc0*/  ISETP.LT.AND P5, PT, R28, UR4, !P0 ;  /* 0x000000041c007c0c */ /* 0x004fe2000c7a1270 */
[----:B------:R-:W-:Y:S01]  /*74bd0*/  ULDC UR4, c[0x0][0x22c] ;  /* 0x00008b0000047ab9 */ /* 0x000fe20000000800 */
[----:B------:R-:W2:Y:S01]  /*74be0*/  LDL.LU R28, [R1+0x1b8] ;  /* 0x0001b800011c7983 */ /* 0x000ea20000300800 */
[----:B----4-:R-:W-:Y:S01]  /*74bf0*/  ISETP.LT.AND P3, PT, R24, UR4, !P0 ;  /* 0x0000000418007c0c */ /* 0x010fe2000c761270 */
[----:B------:R-:W-:Y:S02]  /*74c00*/  ULDC UR4, c[0x0][0x22c] ;  /* 0x00008b0000047ab9 */ /* 0x000fe40000000800 */
[----:B------:R-:W4:Y:S04]  /*74c10*/  LDL.LU R18, [R1+0xec] ;  /* 0x0000ec0001127983 */ /* 0x000f280000300800 */
[----:B------:R-:W4:Y:S04]  /*74c20*/  LDL.LU R23, [R1+0x1bc] ;  /* 0x0001bc0001177983 */ /* 0x000f280000300800 */
[----:B------:R-:W4:Y:S04]  /*74c30*/  LDL.LU R20, [R1+0xf0] ;  /* 0x0000f00001147983 */ /* 0x000f280000300800 */
[----:B---3--:R1:W-:Y:S01]  /*74c40*/  @P2 STG.E.U16 desc[UR10][R6.64], R21 ;  /* 0x0000001506002986 */ /* 0x0083e2000c10150a */
[----:B------:R-:W-:Y:S01]  /*74c50*/  ISETP.LT.AND P2, PT, R27, UR4, !P0 ;  /* 0x000000041b007c0c */ /* 0x000fe2000c741270 */
[----:B------:R-:W-:Y:S01]  /*74c60*/  IMAD R0, R12, 0x2, R4 ;  /* 0x000000020c007824 */ /* 0x000fe200078e0204 */
[----:B------:R-:W-:Y:S01]  /*74c70*/  ULDC UR4, c[0x0][0x22c] ;  /* 0x00008b0000047ab9 */ /* 0x000fe20000000800 */
[----:B------:R-:W3:Y:S01]  /*74c80*/  LDL.LU R25, [R1+0xf4] ;  /* 0x0000f40001197983 */ /* 0x000ee20000300800 */
[----:B------:R-:W0:Y:S03]  /*74c90*/  LDC R12, c[0x0][0x248] ;  /* 0x00009200ff0c7b82 */ /* 0x000e260000000800 */
[----:B------:R-:W3:Y:S04]  /*74ca0*/  LDL.LU R27, [R1+0x1c0] ;  /* 0x0001c000011b7983 */ /* 0x000ee80000300800 */
[----:B------:R-:W3:Y:S01]  /*74cb0*/  LDL.LU R22, [R1+0x1c4] ;  /* 0x0001c40001167983 */ /* 0x000ee20000300800 */
[----:B------:R-:W-:Y:S01]  /*74cc0*/  LEA R4, P6, R0, R2, 0x1 ;  /* 0x0000000200047211 */ /* 0x000fe200078c08ff */
[----:B------:R-:W-:-:S02]  /*74cd0*/  IMAD R8, R10, 0x2, R0 ;  /* 0x000000020a087824 */ /* 0x000fc400078e0200 */
[----:B------:R-:W3:Y:S01]  /*74ce0*/  LDL.LU R19, [R1+0x1c8] ;  /* 0x0001c80001137983 */ /* 0x000ee20000300800 */
[----:B------:R-:W-:Y:S01]  /*74cf0*/  LEA.HI.X.SX32 R5, R0, R16, 0x1, P6 ;  /* 0x0000001000057211 */ /* 0x000fe200030f0eff */
[----:B------:R-:W3:Y:S01]  /*74d00*/  LDC R10, c[0x0][0x248] ;  /* 0x00009200ff0a7b82 */ /* 0x000ee20000000800 */
[C---:B-1----:R-:W-:Y:S01]  /*74d10*/  LEA R6, P6, R8.reuse, R2, 0x1 ;  /* 0x0000000208067211 */ /* 0x042fe200078c08ff */
[----:B------:R-:W-:Y:S01]  /*74d20*/  IMAD R0, R9, 0x2, R8 ;  /* 0x0000000209007824 */ /* 0x000fe200078e0208 */
[----:B------:R-:W3:Y:S02]  /*74d30*/  LDL.LU R24, [R1+0xf8] ;  /* 0x0000f80001187983 */ /* 0x000ee40000300800 */
[----:B------:R-:W-:Y:S02]  /*74d40*/  LEA.HI.X.SX32 R7, R8, R16, 0x1, P6 ;  /* 0x0000001008077211 */ /* 0x000fe400030f0eff */
[----:B------:R0:W-:Y:S01]  /*74d50*/  @P4 STG.E.U16 desc[UR10][R4.64], R17 ;  /* 0x0000001104004986 */ /* 0x0001e2000c10150a */
[----:B------:R-:W1:Y:S01]  /*74d60*/  LDC R9, c[0x0][0x248] ;  /* 0x00009200ff097b82 */ /* 0x000e620000000800 */
[----:B------:R-:W-:Y:S01]  /*74d70*/  ISETP.LT.AND P4, PT, R26, UR4, !P0 ;  /* 0x000000041a007c0c */ /* 0x000fe2000c781270 */
[----:B------:R-:W-:Y:S01]  /*74d80*/  ULDC UR4, c[0x0][0x22c] ;  /* 0x00008b0000047ab9 */ /* 0x000fe20000000800 */
[----:B------:R-:W3:Y:S05]  /*74d90*/  LDL.LU R26, [R1+0xfc] ;  /* 0x0000fc00011a7983 */ /* 0x000eea0000300800 */
[----:B------:R-:W1:Y:S01]  /*74da0*/  LDC R8, c[0x0][0x248] ;  /* 0x00009200ff087b82 */ /* 0x000e620000000800 */
[----:B0-----:R-:W-:Y:S01]  /*74db0*/  IMAD R5, R11, 0x2, R0 ;  /* 0x000000020b057824 */ /* 0x001fe200078e0200 */
[----:B------:R0:W-:Y:S04]  /*74dc0*/  @P5 STG.E.U16 desc[UR10][R6.64], R15 ;  /* 0x0000000f06005986 */ /* 0x0001e8000c10150a */
[----:B------:R-:W-:-:S02]  /*74dd0*/  LEA R4, P6, R5, R2, 0x1 ;  /* 0x0000000205047211 */ /* 0x000fc400078c08ff */
[----:B------:R-:W1:Y:S01]  /*74de0*/  LDC R11, c[0x0][0x248] ;  /* 0x00009200ff0b7b82 */ /* 0x000e620000000800 */
[----:B0-----:R-:W-:-:S04]  /*74df0*/  LEA R6, P5, R0, R2, 0x1 ;  /* 0x0000000200067211 */ /* 0x001fc800078a08ff */
[-C--:B------:R-:W-:Y:S01]  /*74e00*/  LEA.HI.X.SX32 R7, R0, R16.reuse, 0x1, P5 ;  /* 0x0000001000077211 */ /* 0x080fe200028f0eff */
[----:B------:R-:W-:Y:S01]  /*74e10*/  IMAD R0, R12, 0x2, R5 ;  /* 0x000000020c007824 */ /* 0x000fe200078e0205 */
[----:B------:R-:W-:Y:S01]  /*74e20*/  LEA.HI.X.SX32 R5, R5, R16, 0x1, P6 ;  /* 0x0000001005057211 */ /* 0x000fe200030f0eff */
[----:B------:R-:W0:Y:S01]  /*74e30*/  LDC R12, c[0x0][0x248] ;  /* 0x00009200ff0c7b82 */ /* 0x000e220000000800 */
[----:B--2---:R-:W-:Y:S01]  /*74e40*/  ISETP.LT.AND P5, PT, R28, UR4, !P0 ;  /* 0x000000041c007c0c */ /* 0x004fe2000c7a1270 */
[----:B------:R-:W-:Y:S01]  /*74e50*/  ULDC UR4, c[0x0][0x22c] ;  /* 0x00008b0000047ab9 */ /* 0x000fe20000000800 */
[----:B------:R-:W2:Y:S04]  /*74e60*/  LDL.LU R28, [R1+0x1cc] ;  /* 0x0001cc00011c7983 */ /* 0x000ea80000300800 */
[----:B----4-:R4:W-:Y:S01]  /*74e70*/  @P3 STG.E.U16 desc[UR10][R6.64], R18 ;  /* 0x0000001206003986 */ /* 0x0109e2000c10150a */
[----:B------:R-:W-:Y:S01]  /*74e80*/  ISETP.LT.AND P3, PT, R23, UR4, !P0 ;  /* 0x0000000417007c0c */ /* 0x000fe2000c761270 */
[----:B------:R-:W-:-:S02]  /*74e90*/  ULDC UR4, c[0x0][0x22c] ;  /* 0x00008b0000047ab9 */ /* 0x000fc40000000800 */
[----:B------:R1:W-:Y:S01]  /*74ea0*/  @P2 STG.E.U16 desc[UR10][R4.64], R20 ;  /* 0x0000001404002986 */ /* 0x0003e2000c10150a */
[----:B----4-:R-:W-:-:S04]  /*74eb0*/  LEA R6, P6, R0, R2, 0x1 ;  /* 0x0000000200067211 */ /* 0x010fc800078c08ff */
[----:B------:R-:W-:Y:S02]  /*74ec0*/  LEA.HI.X.SX32 R7, R0, R16, 0x1, P6 ;  /* 0x0000001000077211 */ /* 0x000fe400030f0eff */
[----:B---3--:R-:W-:Y:S01]  /*74ed0*/  ISETP.LT.AND P2, PT, R27, UR4, !P0 ;  /* 0x000000041b007c0c */ /* 0x008fe2000c741270 */
[----:B------:R-:W-:Y:S01]  /*74ee0*/  ULDC UR4, c[0x0][0x22c] ;  /* 0x00008b0000047ab9 */ /* 0x000fe20000000800 */
[----:B------:R-:W3:Y:S04]  /*74ef0*/  LDL.LU R27, [R1+0x1d0] ;  /* 0x0001d000011b7983 */ /* 0x000ee80000300800 */
[----:B------:R4:W-:Y:S01]  /*74f00*/  @P4 STG.E.U16 desc[UR10][R6.64], R25 ;  /* 0x0000001906004986 */ /* 0x0009e2000c10150a */
[----:B------:R-:W-:Y:S01]  /*74f10*/  ISETP.LT.AND P4, PT, R22, UR4, !P0 ;  /* 0x0000000416007c0c */ /* 0x000fe2000c781270 */
[----:B------:R-:W-:Y:S01]  /*74f20*/  IMAD R0, R10, 0x2, R0 ;  /* 0x000000020a007824 */ /* 0x000fe200078e0200 */
[----:B------:R-:W-:Y:S01]  /*74f30*/  ULDC UR4, c[0x0][0x22c] ;  /* 0x00008b0000047ab9 */ /* 0x000fe20000000800 */
[----:B------:R-:W3:Y:S01]  /*74f40*/  LDL.LU R22, [R1+0x1d4] ;  /* 0x0001d40001167983 */ /* 0x000ee20000300800 */
[----:B------:R-:W0:Y:S01]  /*74f50*/  LDC R10, c[0x0][0x248] ;  /* 0x00009200ff0a7b82 */ /* 0x000e220000000800 */
[----:B-1----:R-:W-:Y:S01]  /*74f60*/  IMAD R5, R9, 0x2, R0 ;  /* 0x0000000209057824 */ /* 0x002fe200078e0200 */
[----:B----4-:R-:W-:-:S06]  /*74f70*/  LEA R6, P6, R0, R2, 0x1 ;  /* 0x0000000200067211 */ /* 0x010fcc00078c08ff */
[----:B------:R-:W1:Y:S01]  /*74f80*/  LDC R9, c[0x0][0x248] ;  /* 0x00009200ff097b82 */ /* 0x000e620000000800 */
[----:B------:R-:W-:Y:S02]  /*74f90*/  LEA.HI.X.SX32 R7, R0, R16, 0x1, P6 ;  /* 0x0000001000077211 */ /* 0x000fe400030f0eff */
[----:B------:R-:W-:Y:S01]  /*74fa0*/  LEA R4, P6, R5, R2, 0x1 ;  /* 0x0000000205047211 */ /* 0x000fe200078c08ff */
[----:B------:R-:W-:Y:S02]  /*74fb0*/  IMAD R0, R11, 0x2, R5 ;  /* 0x000000020b007824 */ /* 0x000fe400078e0205 */
[----:B------:R4:W-:Y:S01]  /*74fc0*/  @P5 STG.E.U16 desc[UR10][R6.64], R24 ;  /* 0x0000001806005986 */ /* 0x0009e2000c10150a */
[----:B------:R-:W-:Y:S01]  /*74fd0*/  LEA.HI.X.SX32 R5, R5, R16, 0x1, P6 ;  /* 0x0000001005057211 */ /* 0x000fe200030f0eff */
[----:B------:R-:W1:Y:S01]  /*74fe0*/  LDC R11, c[0x0][0x248] ;  /* 0x00009200ff0b7b82 */ /* 0x000e620000000800 */
[----:B------:R-:W-:Y:S01]  /*74ff0*/  ISETP.LT.AND P5, PT, R19, UR4, !P0 ;  /* 0x0000000413007c0c */ /* 0x000fe2000c7a1270 */
[----:B------:R-:W-:Y:S01]  /*75000*/  ULDC UR4, c[0x0][0x22c] ;  /* 0x00008b0000047ab9 */ /* 0x000fe20000000800 */
[----:B------:R-:W3:Y:S01]  /*75010*/  LDL.LU R19, [R1+0x1d8] ;  /* 0x0001d80001137983 */ /* 0x000ee20000300800 */
[----:B------:R-:W-:-:S03]  /*75020*/  IMAD R8, R8, 0x2, R0 ;  /* 0x0000000208087824 */ /* 0x000fc600078e0200 */
[----:B------:R0:W-:Y:S01]  /*75030*/  @P3 STG.E.U16 desc[UR10][R4.64], R26 ;  /* 0x0000001a04003986 */ /* 0x0001e2000c10150a */
[----:B----4-:R-:W-:-:S04]  /*75040*/  LEA R6, P6, R0, R2, 0x1 ;  /* 0x0000000200067211 */ /* 0x010fc800078c08ff */
[----:B------:R-:W-:Y:S02]  /*75050*/  LEA.HI.X.SX32 R7, R0, R16, 0x1, P6 ;  /* 0x0000001000077211 */ /* 0x000fe400030f0eff */
[----:B------:R-:W-:Y:S02]  /*75060*/  PRMT R0, R21, 0x7632, R0 ;  /* 0x0000763215007816 */ /* 0x000fe40000000000 */
[----:B0-----:R-:W-:-:S03]  /*75070*/  LEA R4, P6, R8, R2, 0x1 ;  /* 0x0000000208047211 */ /* 0x001fc600078c08ff */
[----:B------:R0:W-:Y:S01]  /*75080*/  @P2 STG.E.U16 desc[UR10][R6.64], R0 ;  /* 0x0000000006002986 */ /* 0x0001e2000c10150a */
[----:B------:R-:W-:Y:S02]  /*75090*/  LEA.HI.X.SX32 R5, R8, R16, 0x1, P6 ;  /* 0x0000001008057211 */ /* 0x000fe400030f0eff */
[----:B0-----:R-:W-:-:S05]  /*750a0*/  PRMT R6, R17, 0x7632, R6 ;  /* 0x0000763211067816 */ /* 0x001fca0000000006 */
[----:B------:R0:W-:Y:S01]  /*750b0*/  @P4 STG.E.U16 desc[UR10][R4.64], R6 ;  /* 0x0000000604004986 */ /* 0x0001e2000c10150a */
[----:B--2---:R-:W-:Y:S01]  /*750c0*/  ISETP.LT.AND P3, PT, R28, UR4, !P0 ;  /* 0x000000041c007c0c */ /* 0x004fe2000c761270 */
[----:B------:R-:W-:Y:S02]  /*750d0*/  ULDC UR4, c[0x0][0x22c] ;  /* 0x00008b0000047ab9 */ /* 0x000fe40000000800 */
[----:B------:R-:W2:Y:S01]  /*750e0*/  LDL.LU R28, [R1+0x1dc] ;  /* 0x0001dc00011c7983 */ /* 0x000ea20000300800 */
[----:B---3--:R-:W-:Y:S01]  /*750f0*/  ISETP.LT.AND P2, PT, R27, UR4, !P0 ;  /* 0x000000041b007c0c */ /* 0x008fe2000c741270 */
[----:B------:R-:W-:Y:S02]  /*75100*/  ULDC UR4, c[0x0][0x22c] ;  /* 0x00008b0000047ab9 */ /* 0x000fe40000000800 */
[----:B------:R-:W3:Y:S01]  /*75110*/  LDL.LU R27, [R1+0x1e0] ;  /* 0x0001e000011b7983 */ /* 0x000ee20000300800 */
[----:B------:R-:W-:Y:S01]  /*75120*/  ISETP.LT.AND P4, PT, R22, UR4, !P0 ;  /* 0x0000000416007c0c */ /* 0x000fe2000c781270 */
[----:B------:R-:W-:-:S02]  /*75130*/  IMAD R0, R10, 0x2, R8 ;  /* 0x000000020a007824 */ /* 0x000fc400078e0208 */
[----:B------:R-:W4:Y:S01]  /*75140*/  LDL.LU R22, [R1+0x1e4] ;  /* 0x0001e40001167983 */ /* 0x000f220000300800 */
[----:B------:R-:W0:Y:S01]  /*75150*/  LDC R10, c[0x0][0x248] ;  /* 0x00009200ff0a7b82 */ /* 0x000e220000000800 */
[----:B------:R-:W-:Y:S01]  /*75160*/  ULDC UR4, c[0x0][0x22c] ;  /* 0x00008b0000047ab9 */ /* 0x000fe20000000800 */
[----:B-1----:R-:W-:Y:S01]  /*75170*/  IMAD R8, R9, 0x2, R0 ;  /* 0x0000000209087824 */ /* 0x002fe200078e0200 */
[C---:B0-----:R-:W-:Y:S02]  /*75180*/  LEA R4, P6, R0.reuse, R2, 0x1 ;  /* 0x0000000200047211 */ /* 0x041fe400078c08ff */
[----:B------:R-:W-:Y:S02]  /*75190*/  PRMT R9, R15, 0x7632, R9 ;  /* 0x000076320f097816 */ /* 0x000fe40000000009 */
[----:B------:R-:W-:Y:S02]  /*751a0*/  LEA.HI.X.SX32 R5, R0, R16, 0x1, P6 ;  /* 0x0000001000057211 */ /* 0x000fe400030f0eff */
[----:B------:R-:W-:-:S02]  /*751b0*/  LEA R6, P6, R8, R2, 0x1 ;  /* 0x0000000208067211 */ /* 0x000fc400078c08ff */
[----:B------:R-:W-:Y:S01]  /*751c0*/  PRMT R0, R18, 0x7632, R0 ;  /* 0x0000763212007816 */ /* 0x000fe20000000000 */
[----:B------:R0:W-:Y:S01]  /*751d0*/  @P5 STG.E.U16 desc[UR10][R4.64], R9 ;  /* 0x0000000904005986 */ /* 0x0001e2000c10150a */
[----:B------:R-:W-:-:S05]  /*751e0*/  LEA.HI.X.SX32 R7, R8, R16, 0x1, P6 ;  /* 0x0000001008077211 */ /* 0x000fca00030f0eff */
[----:B------:R1:W-:Y:S01]  /*751f0*/  @P3 STG.E.U16 desc[UR10][R6.64], R0 ;  /* 0x0000000006003986 */ /* 0x0003e2000c10150a */
[----:B0-----:R-:W-:Y:S01]  /*75200*/  IMAD R4, R12, 0x2, R8 ;  /* 0x000000020c047824 */ /* 0x001fe200078e0208 */
[----:B------:R-:W0:Y:S01]  /*75210*/  LDC R9, c[0x0][0x248] ;  /* 0x00009200ff097b82 */ /* 0x000e220000000800 */
[----:B------:R-:W-:Y:S01]  /*75220*/  ISETP.LT.AND P6, PT, R19, UR4, !P0 ;  /* 0x0000000413007c0c */ /* 0x000fe2000c7c1270 */
[----:B------:R-:W-:Y:S02]  /*75230*/  ULDC UR4, c[0x0][0x22c] ;  /* 0x00008b0000047ab9 */ /* 0x000fe40000000800 */
[----:B-1----:R-:W-:-:S04]  /*75240*/  LEA R6, P3, R4, R2, 0x1 ;  /* 0x0000000204067211 */ /* 0x002fc800078608ff */
[----:B------:R-:W1:Y:S01]  /*75250*/  LDC R8, c[0x0][0x248] ;  /* 0x00009200ff087b82 */ /* 0x000e620000000800 */
[----:B------:R-:W-:Y:S01]  /*75260*/  LEA.HI.X.SX32 R7, R4, R16, 0x1, P3 ;  /* 0x0000001004077211 */ /* 0x000fe200018f0eff */
[----:B------:R-:W-:Y:S01]  /*75270*/  IMAD R0, R11, 0x2, R4 ;  /* 0x000000020b007824 */ /* 0x000fe200078e0204 */
[----:B------:R-:W-:-:S04]  /*75280*/  PRMT R5, R20, 0x7632, R5 ;  /* 0x0000763214057816 */ /* 0x000fc80000000005 */
[----:B------:R-:W-:Y:S01]  /*75290*/  LEA R4, P5, R0, R2, 0x1 ;  /* 0x0000000200047211 */ /* 0x000fe200078a08ff */
[----:B------:R0:W-:Y:S01]  /*752a0*/  @P2 STG.E.U16 desc[UR10][R6.64], R5 ;  /* 0x0000000506002986 */ /* 0x0001e2000c10150a */
[----:B------:R-:W4:Y:S08]  /*752b0*/  LDC R12, c[0x0][0x248] ;  /* 0x00009200ff0c7b82 */ /* 0x000f300000000800 */
[----:B------:R-:W4:Y:S01]  /*752c0*/  LDC R11, c[0x0][0x248] ;  /* 0x00009200ff0b7b82 */ /* 0x000f220000000800 */
[----:B0-----:R-:W-:Y:S01]  /*752d0*/  IMAD R6, R10, 0x2, R0 ;  /* 0x000000020a067824 */ /* 0x001fe200078e0200 */
[----:B------:R-:W-:-:S02]  /*752e0*/  LEA.HI.X.SX32 R5, R0, R16, 0x1, P5 ;  /* 0x0000001000057211 */ /* 0x000fc400028f0eff */
[----:B------:R-:W-:-:S05]  /*752f0*/  PRMT R0, R25, 0x7632, R0 ;  /* 0x0000763219007816 */ /* 0x000fca0000000000 */
[----:B------:R1:W-:Y:S02]  /*75300*/  @P4 STG.E.U16 desc[UR10][R4.64], R0 ;  /* 0x0000000004004986 */ /* 0x0003e4000c10150a */
[----:B-1----:R-:W-:Y:S01]  /*75310*/  IMAD R0, R8, 0x2, R6 ;  /* 0x0000000208007824 */ /* 0x002fe200078e0206 */
[----:B------:R-:W-:Y:S02]  /*75320*/  PRMT R8, R26, 0x7632, R8 ;  /* 0x000076321a087816 */ /* 0x000fe40000000008 */
[----:B--2---:R-:W-:Y:S01]  /*75330*/  ISETP.LT.AND P3, PT, R28, UR4, !P0 ;  /* 0x000000041c007c0c */ /* 0x004fe2000c761270 */
[----:B------:R-:W-:Y:S01]  /*75340*/  ULDC UR4, c[0x0][0x22c] ;  /* 0x00008b0000047ab9 */ /* 0x000fe20000000800 */
[----:B------:R-:W2:Y:S01]  /*75350*/  LDL.LU R28, [R1+0x1e8] ;  /* 0x0001e800011c7983 */ /* 0x000ea20000300800 */
[----:B---3--:R-:W-:Y:S01]  /*75360*/  ISETP.LT.AND P2, PT, R27, UR4, !P0 ;  /* 0x000000041b007c0c */ /* 0x008fe2000c741270 */
[----:B------:R-:W-:Y:S02]  /*75370*/  ULDC UR4, c[0x0][0x22c] ;  /* 0x00008b0000047ab9 */ /* 0x000fe40000000800 */
[----:B------:R-:W3:Y:S04]  /*75380*/  LDL.LU R27, [R1+0x1ec] ;  /* 0x0001ec00011b7983 */ /* 0x000ee80000300800 */
[----:B------:R-:W3:Y:S01]  /*75390*/  LDL.LU R23, [R1+0x110] ;  /* 0x0001100001177983 */ /* 0x000ee20000300800 */
[----:B----4-:R-:W-:-:S02]  /*753a0*/  ISETP.LT.AND P5, PT, R22, UR4, !P0 ;  /* 0x0000000416007c0c */ /* 0x010fc4000c7a1270 */
[----:B------:R-:W-:Y:S01]  /*753b0*/  LEA R4, P4, R6, R2, 0x1 ;  /* 0x0000000206047211 */ /* 0x000fe200078808ff */
[----:B------:R-:W4:Y:S01]  /*753c0*/  LDL.LU R22, [R1+0x1f0] ;  /* 0x0001f00001167983 */ /* 0x000f220000300800 */
[----:B------:R-:W-:Y:S01]  /*753d0*/  PRMT R10, R24, 0x7632, R10 ;  /* 0x00007632180a7816 */ /* 0x000fe2000000000a */
[----:B------:R-:W-:Y:S01]  /*753e0*/  IMAD R9, R9, 0x2, R0 ;  /* 0x0000000209097824 */ /* 0x000fe200078e0200 */
[----:B------:R-:W-:Y:S01]  /*753f0*/  ULDC UR4, c[0x0][0x22c] ;  /* 0x00008b0000047ab9 */ /* 0x000fe20000000800 */
[----:B------:R-:W4:Y:S04]  /*75400*/  LDL.LU R26, [R1+0x1f4] ;  /* 0x0001f400011a7983 */ /* 0x000f280000300800 */
[----:B------:R-:W4:Y:S01]  /*75410*/  LDL.LU R17, [R1+0x114] ;  /* 0x0001140001117983 */ /* 0x000f220000300800 */
[----:B------:R-:W-:-:S02]  /*75420*/  LEA.HI.X.SX32 R5, R6, R16, 0x1, P4 ;  /* 0x0000001006057211 */ /* 0x000fc400020f0eff */
[C---:B------:R-:W-:Y:S01]  /*75430*/  LEA R6, P4, R0.reuse, R2, 0x1 ;  /* 0x0000000200067211 */ /* 0x040fe200078808ff */
[----:B------:R-:W4:Y:S03]  /*75440*/  LDL.LU R15, [R1+0x118] ;  /* 0x00011800010f7983 */ /* 0x000f260000300800 */
[----:B------:R-:W-:Y:S01]  /*75450*/  LEA.HI.X.SX32 R7, R0, R16, 0x1, P4 ;  /* 0x0000001000077211 */ /* 0x000fe200020f0eff */
[----:B------:R-:W4:Y:S04]  /*75460*/  LDL.LU R24, [R1+0x1f8] ;  /* 0x0001f80001187983 */ /* 0x000f280000300800 */
[----:B------:R0:W-:Y:S01]  /*75470*/  @P6 STG.E.U16 desc[UR10][R4.64], R10 ;  /* 0x0000000a04006986 */ /* 0x0001e2000c10150a */
[----:B------:R-:W-:-:S02]  /*75480*/  IMAD R0, R12, 0x2, R9 ;  /* 0x000000020c007824 */ /* 0x000fc400078e0209 */
[----:B------:R-:W1:Y:S01]  /*75490*/  LDC R12, c[0x0][0x248] ;  /* 0x00009200ff0c7b82 */ /* 0x000e620000000800 */
[----:B------:R0:W-:Y:S02]  /*754a0*/  @P3 STG.E.U16 desc[UR10][R6.64], R8 ;  /* 0x0000000806003986 */ /* 0x0001e4000c10150a */
[----:B0-----:R-:W-:-:S05]  /*754b0*/  LEA R4, P6, R9, R2, 0x1 ;  /* 0x0000000209047211 */ /* 0x001fca00078c08ff */
[----:B------:R-:W0:Y:S01]  /*754c0*/  LDC R10, c[0x0][0x248] ;  /* 0x00009200ff0a7b82 */ /* 0x000e220000000800 */
[----:B------:R-:W-:-:S07]  /*754d0*/  LEA.HI.X.SX32 R5, R9, R16, 0x1, P6 ;  /* 0x0000001009057211 */ /* 0x000fce00030f0eff */
[----:B------:R-:W1:Y:S08]  /*754e0*/  LDC R8, c[0x0][0x248] ;  /* 0x00009200ff087b82 */ /* 0x000e700000000800 */
[----:B------:R-:W0:Y:S01]  /*754f0*/  LDC R9, c[0x0][0x248] ;  /* 0x00009200ff097b82 */ /* 0x000e220000000800 */
[----:B--2---:R-:W-:Y:S01]  /*75500*/  ISETP.LT.AND P4, PT, R28, UR4, !P0 ;  /* 0x000000041c007c0c */ /* 0x004fe2000c781270 */
[----:B------:R-:W-:Y:S01]  /*75510*/  ULDC UR4, c[0x0][0x22c] ;  /* 0x00008b0000047ab9 */ /* 0x000fe20000000800 */
[----:B------:R-:W2:Y:S01]  /*75520*/  LDL.LU R28, [R1+0x11c] ;  /* 0x00011c00011c7983 */ /* 0x000ea20000300800 */
[----:B---3--:R-:W-:Y:S01]  /*75530*/  ISETP.LT.AND P3, PT, R27, UR4, !P0 ;  /* 0x000000041b007c0c */ /* 0x008fe2000c761270 */
[----:B------:R-:W-:-:S02]  /*75540*/  ULDC UR4, c[0x0][0x22c] ;  /* 0x00008b0000047ab9 */ /* 0x000fc40000000800 */
[----:B------:R-:W3:Y:S04]  /*75550*/  LDL.LU R27, [R1+0x1fc] ;  /* 0x0001fc00011b7983 */ /* 0x000ee80000300800 */
[----:B------:R1:W-:Y:S01]  /*75560*/  @P2 STG.E.U16 desc[UR10][R4.64], R23 ;  /* 0x0000001704002986 */ /* 0x0003e2000c10150a */
[----:B------:R-:W-:-:S03]  /*75570*/  LEA R6, P2, R0, R2, 0x1 ;  /* 0x0000000200067211 */ /* 0x000fc600078408ff */
[----:B------:R-:W3:Y:S01]  /*75580*/  LDL.LU R19, [R1+0x100] ;  /* 0x0001000001137983 */ /* 0x000ee20000300800 */
[----:B------:R-:W-:Y:S02]  /*75590*/  LEA.HI.X.SX32 R7, R0, R16, 0x1, P2 ;  /* 0x0000001000077211 */ /* 0x000fe400010f0eff */
[----:B----4-:R-:W-:Y:S01]  /*755a0*/  ISETP.LT.AND P2, PT, R22, UR4, !P0 ;  /* 0x0000000416007c0c */ /* 0x010fe2000c741270 */
[----:B------:R-:W4:Y:S01]  /*755b0*/  LDL.LU R18, [R1+0x220] ;  /* 0x0002200001127983 */ /* 0x000f220000300800 */
[----:B------:R-:W-:-:S03]  /*755c0*/  ULDC UR4, c[0x0][0x22c] ;  /* 0x00008b0000047ab9 */ /* 0x000fc60000000800 */
[----:B------:R-:W4:Y:S04]  /*755d0*/  LDL.LU R22, [R1+0x224] ;  /* 0x0002240001167983 */ /* 0x000f280000300800 */
[----:B------:R-:W4:Y:S04]  /*755e0*/  LDL.LU R20, [R1+0x104] ;  /* 0x0001040001147983 */ /* 0x000f280000300800 */
[----:B------:R0:W-:Y:S01]  /*755f0*/  @P5 STG.E.U16 desc[UR10][R6.64], R17 ;  /* 0x0000001106005986 */ /* 0x0001e2000c10150a */
[----:B------:R-:W-:Y:S01]  /*75600*/  ISETP.LT.AND P5, PT, R26, UR4, !P0 ;  /* 0x000000041a007c0c */ /* 0x000fe2000c7a1270 */
[----:B-1----:R-:W-:Y:S01]  /*75610*/  IMAD R5, R11, 0x2, R0 ;  /* 0x000000020b057824 */ /* 0x002fe200078e0200 */
[----:B------:R-:W-:Y:S01]  /*75620*/  ULDC UR4, c[0x0][0x22c] ;  /* 0x00008b0000047ab9 */ /* 0x000fe20000000800 */
[----:B------:R-:W4:Y:S01]  /*75630*/  LDL.LU R25, [R1+0x108] ;  /* 0x0001080001197983 */ /* 0x000f220000300800 */
[----:B------:R-:W1:Y:S03]  /*75640*/  LDC R11, c[0x0][0x248] ;  /* 0x00009200ff0b7b82 */ /* 0x000e660000000800 */
[----:B------:R-:W4:Y:S01]  /*75650*/  LDL.LU R26, [R1+0x228] ;  /* 0x00022800011a7983 */ /* 0x000f220000300800 */
[----:B------:R-:W-:Y:S01]  /*75660*/  LEA R4, P6, R5, R2, 0x1 ;  /* 0x0000000205047211 */ /* 0x000fe200078c08ff */
[----:B------:R-:W-:-:S03]  /*75670*/  IMAD R0, R13, 0x2, R5 ;  /* 0x000000020d007824 */ /* 0x000fc600078e0205 */
[----:B------:R-:W-:Y:S01]  /*75680*/  LEA.HI.X.SX32 R5, R5, R16, 0x1, P6 ;  /* 0x0000001005057211 */ /* 0x000fe200030f0eff */
[----:B------:R-:W4:Y:S01]  /*75690*/  LDC R13, c[0x0][0x248] ;  /* 0x00009200ff0d7b82 */ /* 0x000f220000000800 */
[----:B0-----:R-:W-:-:S03]  /*756a0*/  LEA R6, P6, R0, R2, 0x1 ;  /* 0x0000000200067211 */ /* 0x001fc600078c08ff */
[----:B------:R0:W-:Y:S01]  /*756b0*/  @P4 STG.E.U16 desc[UR10][R4.64], R15 ;  /* 0x0000000f04004986 */ /* 0x0001e2000c10150a */
[----:B------:R-:W-:Y:S01]  /*756c0*/  LEA.HI.X.SX32 R7, R0, R16, 0x1, P6 ;  /* 0x0000001000077211 */ /* 0x000fe200030f0eff */
[----:B------:R-:W-:Y:S01]  /*756d0*/  IMAD R0, R8, 0x2, R0 ;  /* 0x0000000208007824 */ /* 0x000fe200078e0200 */
[----:B------:R-:W-:Y:S01]  /*756e0*/  ISETP.LT.AND P4, PT, R24, UR4, !P0 ;  /* 0x0000000418007c0c */ /* 0x000fe2000c781270 */
[----:B------:R-:W-:Y:S01]  /*756f0*/  ULDC UR4, c[0x0][0x22c] ;  /* 0x00008b0000047ab9 */ /* 0x000fe20000000800 */
[----:B------:R-:W4:Y:S01]  /*75700*/  LDL.LU R24, [R1+0x10c] ;  /* 0x00010c0001187983 */ /* 0x000f220000300800 */
[----:B------:R-:W4:Y:S03]  /*75710*/  LDC R8, c[0x0][0x248] ;  /* 0x00009200ff087b82 */ /* 0x000f260000000800 */
[----:B------:R-:W4:Y:S01]  /*75720*/  LDL.LU R21, [R1+0x22c] ;  /* 0x00022c0001157983 */ /* 0x000f220000300800 */
[----:B0-----:R-:W-:-:S04]  /*75730*/  IMAD R5, R10, 0x2, R0 ;  /* 0x000000020a057824 */ /* 0x001fc800078e0200 */
[----:B------:R-:W0:Y:S01]  /*75740*/  LDC R10, c[0x0][0x248] ;  /* 0x00009200ff0a7b82 */ /* 0x000e220000000800 */
[-C--:B------:R-:W-:Y:S01]  /*75750*/  LEA R4, P6, R5, R2.reuse, 0x1 ;  /* 0x0000000205047211 */ /* 0x080fe200078c08ff */
[----:B--2---:R2:W-:Y:S02]  /*75760*/  @P3 STG.E.U16 desc[UR10][R6.64], R28 ;  /* 0x0000001c06003986 */ /* 0x0045e4000c10150a */
[----:B--2---:R-:W-:-:S04]  /*75770*/  LEA R6, P3, R0, R2, 0x1 ;  /* 0x0000000200067211 */ /* 0x004fc800078608ff */
[-C--:B------:R-:W-:Y:S01]  /*75780*/  LEA.HI.X.SX32 R7, R0, R16.reuse, 0x1, P3 ;  /* 0x0000001000077211 */ /* 0x080fe200018f0eff */
[----:B-1----:R-:W-:Y:S01]  /*75790*/  IMAD R0, R11, 0x2, R5 ;  /* 0x000000020b007824 */ /* 0x002fe200078e0205 */
[----:B------:R-:W-:Y:S01]  /*757a0*/  LEA.HI.X.SX32 R5, R5, R16, 0x1, P6 ;  /* 0x0000001005057211 */ /* 0x000fe200030f0eff */
[----:B------:R-:W1:Y:S01]  /*757b0*/  LDC R11, c[0x0][0x248] ;  /* 0x00009200ff0b7b82 */ /* 0x000e620000000800 */
[----:B---3--:R-:W-:Y:S01]  /*757c0*/  ISETP.LT.AND P3, PT, R27, UR4, !P0 ;  /* 0x000000041b007c0c */ /* 0x008fe2000c761270 */
[----:B------:R-:W-:Y:S01]  /*757d0*/  ULDC UR4, c[0x0][0x22c] ;  /* 0x00008b0000047ab9 */ /* 0x000fe20000000800 */
[----:B------:R-:W2:Y:S04]  /*757e0*/  LDL.LU R27, [R1+0x230] ;  /* 0x00023000011b7983 */ /* 0x000ea80000300800 */
[----:B------:R3:W-:Y:S01]  /*757f0*/  @P2 STG.E.U16 desc[UR10][R6.64], R19 ;  /* 0x0000001306002986 */ /* 0x0007e2000c10150a */
[----:B----4-:R-:W-:Y:S01]  /*75800*/  ISETP.LT.AND P2, PT, R18, UR4, !P0 ;  /* 0x0000000412007c0c */ /* 0x010fe2000c741270 */
[----:B------:R-:W-:-:S02]  /*75810*/  ULDC UR4, c[0x0][0x22c] ;  /* 0x00008b0000047ab9 */ /* 0x000fc40000000800 */
[----:B------:R-:W4:Y:S01]  /*75820*/  LDL.LU R18, [R1+0x234] ;  /* 0x0002340001127983 */ /* 0x000f220000300800 */
[----:B---3--:R-:W-:-:S03]  /*75830*/  LEA R6, P6, R0, R2, 0x1 ;  /* 0x0000000200067211 */ /* 0x008fc600078c08ff */
[----:B------:R3:W-:Y:S01]  /*75840*/  @P5 STG.E.U16 desc[UR10][R4.64], R20 ;  /* 0x0000001404005986 */ /* 0x0007e2000c10150a */
[----:B------:R-:W-:Y:S02]  /*75850*/  LEA.HI.X.SX32 R7, R0, R16, 0x1, P6 ;  /* 0x0000001000077211 */ /* 0x000fe400030f0eff */
[----:B------:R-:W-:Y:S01]  /*75860*/  ISETP.LT.AND P5, PT, R22, UR4, !P0 ;  /* 0x0000000416007c0c */ /* 0x000fe2000c7a1270 */
[----:B------:R-:W-:Y:S01]  /*75870*/  ULDC UR4, c[0x0][0x22c] ;  /* 0x00008b0000047ab9 */ /* 0x000fe20000000800 */
[----:B------:R-:W4:Y:S04]  /*75880*/  LDL.LU R22, [R1+0x238] ;  /* 0x0002380001167983 */ /* 0x000f280000300800 */
[----:B------:R0:W-:Y:S01]  /*75890*/  @P4 STG.E.U16 desc[UR10][R6.64], R25 ;  /* 0x0000001906004986 */ /* 0x0001e2000c10150a */
[----:B------:R-:W-:Y:S01]  /*758a0*/  ISETP.LT.AND P4, PT, R26, UR4, !P0 ;  /* 0x000000041a007c0c */ /* 0x000fe2000c781270 */
[----:B------:R-:W-:Y:S01]  /*758b0*/  IMAD R0, R8, 0x2, R0 ;  /* 0x0000000208007824 */ /* 0x000fe200078e0200 */
[----:B------:R-:W-:Y:S01]  /*758c0*/  ULDC UR4, c[0x0][0x22c] ;  /* 0x00008b0000047ab9 */ /* 0x000fe20000000800 */
[----:B------:R-:W4:Y:S02]  /*758d0*/  LDL.LU R26, [R1+0x23c] ;  /* 0x00023c00011a7983 */ /* 0x000f240000300800 */
[----:B---3--:R-:W-:Y:S01]  /*758e0*/  IMAD R5, R9, 0x2, R0 ;  /* 0x0000000209057824 */ /* 0x008fe200078e0200 */
[----:B------:R-:W-:Y:S01]  /*758f0*/  PRMT R8, R23, 0x7632, R8 ;  /* 0x0000763217087816 */ /* 0x000fe20000000008 */
[----:B------:R-:W3:Y:S01]  /*75900*/  LDC R9, c[0x0][0x248] ;  /* 0x00009200ff097b82 */ /* 0x000ee20000000800 */
[----:B0-----:R-:W-:-:S04]  /*75910*/  LEA R6, P6, R0, R2, 0x1 ;  /* 0x0000000200067211 */ /* 0x001fc800078c08ff */
[----:B------:R-:W-:Y:S01]  /*75920*/  LEA.HI.X.SX32 R7, R0, R16, 0x1, P6 ;  /* 0x0000001000077211 */ /* 0x000fe200030f0eff */
[----:B------:R-:W-:Y:S01]  /*75930*/  IMAD R0, R12, 0x2, R5 ;  /* 0x000000020c007824 */ /* 0x000fe200078e0205 */
[C---:B------:R-:W-:Y:S01]  /*75940*/  LEA R4, P6, R5.reuse, R2, 0x1 ;  /* 0x0000000205047211 */ /* 0x040fe200078c08ff */
[----:B------:R-:W0:Y:S02]  /*75950*/  LDC R12, c[0x0][0x248] ;  /* 0x00009200ff0c7b82 */ /* 0x000e240000000800 */
[----:B------:R1:W-:Y:S01]  /*75960*/  @P3 STG.E.U16 desc[UR10][R6.64], R24 ;  /* 0x0000001806003986 */ /* 0x0003e2000c10150a */
[----:B------:R-:W-:-:S05]  /*75970*/  LEA.HI.X.SX32 R5, R5, R16, 0x1, P6 ;  /* 0x0000001005057211 */ /* 0x000fca00030f0eff */
[----:B------:R1:W-:Y:S02]  /*75980*/  @P2 STG.E.U16 desc[UR10][R4.64], R8 ;  /* 0x0000000804002986 */ /* 0x0003e4000c10150a */
[----:B-1----:R-:W-:-:S04]  /*75990*/  LEA R6, P6, R0, R2, 0x1 ;  /* 0x0000000200067211 */ /* 0x002fc800078c08ff */
[----:B------:R-:W-:Y:S01]  /*759a0*/  LEA.HI.X.SX32 R7, R0, R16, 0x1, P6 ;  /* 0x0000001000077211 */ /* 0x000fe200030f0eff */
[----:B------:R-:W-:Y:S01]  /*759b0*/  IMAD R0, R10, 0x2, R0 ;  /* 0x000000020a007824 */ /* 0x000fe200078e0200 */
[----:B------:R-:W-:Y:S01]  /*759c0*/  PRMT R4, R17, 0x7632, R4 ;  /* 0x0000763211047816 */ /* 0x000fe20000000004 */
[----:B------:R-:W1:Y:S01]  /*759d0*/  LDC R10, c[0x0][0x248] ;  /* 0x00009200ff0a7b82 */ /* 0x000e620000000800 */
[----:B------:R-:W-:Y:S01]  /*759e0*/  ISETP.LT.AND P3, PT, R21, UR4, !P0 ;  /* 0x0000000415007c0c */ /* 0x000fe2000c761270 */
[----:B------:R-:W-:Y:S02]  /*759f0*/  ULDC UR4, c[0x0][0x22c] ;  /* 0x00008b0000047ab9 */ /* 0x000fe40000000800 */
[----:B------:R3:W-:Y:S01]  /*75a00*/  @P5 STG.E.U16 desc[UR10][R6.64], R4 ;  /* 0x0000000406005986 */ /* 0x0007e2000c10150a */
[----:B------:R-:W-:-:S03]  /*75a10*/  IMAD R8, R11, 0x2, R0 ;  /* 0x000000020b087824 */ /* 0x000fc600078e0200 */
[----:B------:R-:W0:Y:S01]  /*75a20*/  LDC R11, c[0x0][0x248] ;  /* 0x00009200ff0b7b82 */ /* 0x000e220000000800 */
[C---:B---3--:R-:W-:Y:S02]  /*75a30*/  LEA R4, P5, R0.reuse, R2, 0x1 ;  /* 0x0000000200047211 */ /* 0x048fe400078a08ff */
[----:B------:R-:W-:Y:S02]  /*75a40*/  PRMT R7, R15, 0x7632, R7 ;  /* 0x000076320f077816 */ /* 0x000fe40000000007 */
[----:B------:R-:W-:Y:S02]  /*75a50*/  LEA.HI.X.SX32 R5, R0, R16, 0x1, P5 ;  /* 0x0000001000057211 */ /* 0x000fe400028f0eff */
[----:B------:R-:W-:-:S03]  /*75a60*/  LEA R6, P6, R8, R2, 0x1 ;  /* 0x0000000208067211 */ /* 0x000fc600078c08ff */
[----:B------:R3:W-:Y:S02]  /*75a70*/  @P4 STG.E.U16 desc[UR10][R4.64], R7 ;  /* 0x0000000704004986 */ /* 0x0007e4000c10150a */
[----:B---3--:R-:W-:Y:S02]  /*75a80*/  LEA.HI.X.SX32 R7, R8, R16, 0x1, P6 ;  /* 0x0000001008077211 */ /* 0x008fe400030f0eff */
[----:B--2---:R-:W-:Y:S01]  /*75a90*/  ISETP.LT.AND P2, PT, R27, UR4, !P0 ;  /* 0x000000041b007c0c */ /* 0x004fe2000c741270 */
[----:B------:R-:W-:Y:S01]  /*75aa0*/  ULDC UR4, c[0x0][0x22c] ;  /* 0x00008b0000047ab9 */ /* 0x000fe20000000800 */
[----:B------:R-:W2:Y:S01]  /*75ab0*/  LDL.LU R27, [R1+0x240] ;  /* 0x00024000011b7983 */ /* 0x000ea20000300800 */
[----:B----4-:R-:W-:Y:S01]  /*75ac0*/  ISETP.LT.AND P5, PT, R18, UR4, !P0 ;  /* 0x0000000412007c0c */ /* 0x010fe2000c7a1270 */
[----:B------:R-:W-:Y:S02]  /*75ad0*/  ULDC UR4, c[0x0][0x22c] ;  /* 0x00008b0000047ab9 */ /* 0x000fe40000000800 */
[----:B------:R-:W-:Y:S01]  /*75ae0*/  ISETP.LT.AND P4, PT, R22, UR4, !P0 ;  /* 0x0000000416007c0c */ /* 0x000fe2000c781270 */
[----:B------:R-:W-:Y:S01]  /*75af0*/  ULDC UR4, c[0x0][0x22c] ;  /* 0x00008b0000047ab9 */ /* 0x000fe20000000800 */
[----:B------:R-:W3:Y:S01]  /*75b00*/  LDL.LU R22, [R1+0x244] ;  /* 0x0002440001167983 */ /* 0x000ee20000300800 */
[----:B------:R-:W-:Y:S01]  /*75b10*/  ISETP.LT.AND P6, PT, R26, UR4, !P0 ;  /* 0x000000041a007c0c */ /* 0x000fe2000c7c1270 */
[----:B------:R-:W-:-:S02]  /*75b20*/  IMAD R0, R9, 0x2, R8 ;  /* 0x0000000209007824 */ /* 0x000fc400078e0208 */
[----:B------:R-:W4:Y:S01]  /*75b30*/  LDL.LU R26, [R1+0x248] ;  /* 0x00024800011a7983 */ /* 0x000f220000300800 */
[----:B------:R-:W-:Y:S01]  /*75b40*/  PRMT R4, R28, 0x7632, R4 ;  /* 0x000076321c047816 */ /* 0x000fe20000000004 */
[----:B------:R-:W-:Y:S01]  /*75b50*/  ULDC UR4, c[0x0][0x22c] ;  /* 0x00008b0000047ab9 */ /* 0x000fe20000000800 */
[----:B------:R-:W-:Y:S01]  /*75b60*/  PRMT R9, R19, 0x7632, R9 ;  /* 0x0000763213097816 */ /* 0x000fe20000000009 */
[----:B------:R-:W4:Y:S04]  /*75b70*/  LDL.LU R28, [R1+0x24c] ;  /* 0x00024c00011c7983 */ /* 0x000f280000300800 */
[----:B------:R1:W-:Y:S01]  /*75b80*/  @P3 STG.E.U16 desc[UR10][R6.64], R4 ;  /* 0x0000000406003986 */ /* 0x0003e2000c10150a */
[----:B------:R-:W-:-:S03]  /*75b90*/  PRMT R8, R20, 0x7632, R8 ;  /* 0x0000763214087816 */ /* 0x000fc60000000008 */
[----:B------:R-:W4:Y:S01]  /*75ba0*/  LDL.LU R21, [R1+0x120] ;  /* 0x0001200001157983 */ /* 0x000f220000300800 */
[----:B-1----:R-:W-:Y:S01]  /*75bb0*/  LEA R4, P3, R0, R2, 0x1 ;  /* 0x0000000200047211 */ /* 0x002fe200078608ff */
[----:B------:R-:W-:Y:S02]  /*75bc0*/  IMAD R7, R10, 0x2, R0 ;  /* 0x000000020a077824 */ /* 0x000fe400078e0200 */
[----:B------:R-:W1:Y:S01]  /*75bd0*/  LDC R10, c[0x0][0x248] ;  /* 0x00009200ff0a7b82 */ /* 0x000e620000000800 */
[----:B------:R-:W-:Y:S01]  /*75be0*/  LEA.HI.X.SX32 R5, R0, R16, 0x1, P3 ;  /* 0x0000001000057211 */ /* 0x000fe200018f0eff */
[----:B------:R-:W-:Y:S01]  /*75bf0*/  IMAD R0, R13, 0x2, R7 ;  /* 0x000000020d007824 */ /* 0x000fe200078e0207 */
[----:B------:R-:W-:-:S03]  /*75c00*/  LEA R6, P3, R7, R2, 0x1 ;  /* 0x0000000207067211 */ /* 0x000fc600078608ff */
[----:B------:R0:W-:Y:S01]  /*75c10*/  @P2 STG.E.U16 desc[UR10][R4.64], R9 ;  /* 0x0000000904002986 */ /* 0x0001e2000c10150a */
[----:B------:R-:W-:Y:S01]  /*75c20*/  LEA.HI.X.SX32 R7, R7, R16, 0x1, P3 ;  /* 0x0000001007077211 */ /* 0x000fe200018f0eff */
[----:B------:R-:W1:Y:S04]  /*75c30*/  LDC R13, c[0x0][0x248] ;  /* 0x00009200ff0d7b82 */ /* 0x000e680000000800 */
[----:B------:R0:W-:Y:S02]  /*75c40*/  @P5 STG.E.U16 desc[UR10][R6.64], R8 ;  /* 0x0000000806005986 */ /* 0x0001e4000c10150a */
[----:B0-----:R-:W-:-:S04]  /*75c50*/  LEA R4, P3, R0, R2, 0x1 ;  /* 0x0000000200047211 */ /* 0x001fc800078608ff */
[----:B------:R-:W-:Y:S02]  /*75c60*/  LEA.HI.X.SX32 R5, R0, R16, 0x1, P3 ;  /* 0x0000001000057211 */ /* 0x000fe400018f0eff */
[----:B------:R-:W-:-:S05]  /*75c70*/  PRMT R6, R25, 0x7632, R6 ;  /* 0x0000763219067816 */ /* 0x000fca0000000006 */
[----:B------:R0:W-:Y:S01]  /*75c80*/  @P4 STG.E.U16 desc[UR10][R4.64], R6 ;  /* 0x0000000604004986 */ /* 0x0001e2000c10150a */
[----:B--2---:R-:W-:Y:S01]  /*75c90*/  ISETP.LT.AND P2, PT, R27, UR4, !P0 ;  /* 0x000000041b007c0c */ /* 0x004fe2000c741270 */
[----:B------:R-:W-:Y:S02]  /*75ca0*/  ULDC UR4, c[0x0][0x22c] ;  /* 0x00008b0000047ab9 */ /* 0x000fe40000000800 */
[----:B------:R-:W2:Y:S04]  /*75cb0*/  LDL.LU R27, [R1+0x250] ;  /* 0x00025000011b7983 */ /* 0x000ea80000300800 */
[----:B------:R-:W2:Y:S01]  /*75cc0*/  LDL.LU R17, [R1+0x124] ;  /* 0x0001240001117983 */ /* 0x000ea20000300800 */
[----:B---3--:R-:W-:Y:S01]  /*75cd0*/  ISETP.LT.AND P3, PT, R22, UR4, !P0 ;  /* 0x0000000416007c0c */ /* 0x008fe2000c761270 */
[----:B------:R-:W-:-:S02]  /*75ce0*/  ULDC UR4, c[0x0][0x22c] ;  /* 0x00008b0000047ab9 */ /* 0x000fc40000000800 */
[----:B----4-:R-:W-:Y:S01]  /*75cf0*/  ISETP.LT.AND P4, PT, R26, UR4, !P0 ;  /* 0x000000041a007c0c */ /* 0x010fe2000c781270 */
[----:B------:R-:W-:Y:S01]  /*75d00*/  IMAD R0, R12, 0x2, R0 ;  /* 0x000000020c007824 */ /* 0x000fe200078e0200 */
[----:B------:R-:W3:Y:S01]  /*75d10*/  LDL.LU R26, [R1+0x254] ;  /* 0x00025400011a7983 */ /* 0x000ee20000300800 */
[----:B------:R-:W-:Y:S01]  /*75d20*/  PRMT R7, R24, 0x7632, R7 ;  /* 0x0000763218077816 */ /* 0x000fe20000000007 */
[----:B------:R-:W-:Y:S01]  /*75d30*/  ULDC UR4, c[0x0][0x22c] ;  /* 0x00008b0000047ab9 */ /* 0x000fe20000000800 */
[----:B0-----:R-:W-:Y:S01]  /*75d40*/  IMAD R6, R11, 0x2, R0 ;  /* 0x000000020b067824 */ /* 0x001fe200078e0200 */
[C---:B------:R-:W-:Y:S01]  /*75d50*/  LEA R4, P5, R0.reuse, R2, 0x1 ;  /* 0x0000000200047211 */ /* 0x040fe200078a08ff */
[----:B------:R-:W4:Y:S01]  /*75d60*/  LDL.LU R15, [R1+0x128] ;  /* 0x00012800010f7983 */ /* 0x000f220000300800 */
[----:B------:R-:W0:Y:S02]  /*75d70*/  LDC R11, c[0x0][0x248] ;  /* 0x00009200ff0b7b82 */ /* 0x000e240000000800 */
[----:B------:R-:W-:Y:S01]  /*75d80*/  LEA.HI.X.SX32 R5, R0, R16, 0x1, P5 ;  /* 0x0000001000057211 */ /* 0x000fe200028f0eff */
[----:B------:R-:W-:Y:S01]  /*75d90*/  IMAD R0, R14, 0x2, R6 ;  /* 0x000000020e007824 */ /* 0x000fe200078e0206 */
[C---:B------:R-:W-:Y:S01]  /*75da0*/  LEA R8, P5, R6.reuse, R2, 0x1 ;  /* 0x0000000206087211 */ /* 0x040fe200078a08ff */
[----:B------:R-:W4:Y:S03]  /*75db0*/  LDL.LU R23, [R1+0x258] ;  /* 0x0002580001177983 */ /* 0x000f260000300800 */
[----:B------:R-:W4:Y:S01]  /*75dc0*/  LDC R12, c[0x0][0x248] ;  /* 0x00009200ff0c7b82 */ /* 0x000f220000000800 */
[----:B------:R1:W-:Y:S01]  /*75dd0*/  @P6 STG.E.U16 desc[UR10][R4.64], R7 ;  /* 0x0000000704006986 */ /* 0x0003e2000c10150a */
[----:B------:R-:W-:-:S03]  /*75de0*/  LEA.HI.X.SX32 R9, R6, R16, 0x1, P5 ;  /* 0x0000001006097211 */ /* 0x000fc600028f0eff */
[----:B------:R-:W4:Y:S01]  /*75df0*/  LDL.LU R18, [R1+0x12c] ;  /* 0x00012c0001127983 */ /* 0x000f220000300800 */
[----:B------:R-:W-:Y:S01]  /*75e00*/  ISETP.LT.AND P5, PT, R28, UR4, !P0 ;  /* 0x000000041c007c0c */ /* 0x000fe2000c7a1270 */
[----:B------:R-:W-:Y:S01]  /*75e10*/  ULDC UR4, c[0x0][0x22c] ;  /* 0x00008b0000047ab9 */ /* 0x000fe20000000800 */
[----:B------:R-:W4:Y:S01]  /*75e20*/  LDC R14, c[0x0][0x248] ;  /* 0x00009200ff0e7b82 */ /* 0x000f220000000800 */
[----:B------:R-:W4:Y:S01]  /*75e30*/  LDL.LU R24, [R1+0x25c] ;  /* 0x00025c0001187983 */ /* 0x000f220000300800 */
[----:B-1----:R-:W-:-:S03]  /*75e40*/  LEA R4, P6, R0, R2, 0x1 ;  /* 0x0000000200047211 */ /* 0x002fc600078c08ff */
[----:B------:R-:W4:Y:S01]  /*75e50*/  LDL.LU R20, [R1+0x130] ;  /* 0x0001300001147983 */ /* 0x000f220000300800 */
[----:B------:R-:W-:Y:S01]  /*75e60*/  LEA.HI.X.SX32 R5, R0, R16, 0x1, P6 ;  /* 0x0000001000057211 */ /* 0x000fe200030f0eff */
[----:B------:R-:W-:Y:S02]  /*75e70*/  IMAD R0, R10, 0x2, R0 ;  /* 0x000000020a007824 */ /* 0x000fe400078e0200 */
[----:B------:R1:W-:Y:S01]  /*75e80*/  @P2 STG.E.U16 desc[UR10][R8.64], R21 ;  /* 0x0000001508002986 */ /* 0x0003e2000c10150a */
[----:B------:R-:W4:Y:S08]  /*75e90*/  LDC R10, c[0x0][0x248] ;  /* 0x00009200ff0a7b82 */ /* 0x000f300000000800 */
[----:B-1----:R-:W1:Y:S08]  /*75ea0*/  LDC R8, c[0x0][0x248] ;  /* 0x00009200ff087b82 */ /* 0x002e700000000800 */
[----:B------:R-:W1:Y:S01]  /*75eb0*/  LDC R9, c[0x0][0x248] ;  /* 0x00009200ff097b82 */ /* 0x000e620000000800 */
[----:B--2---:R-:W-:Y:S01]  /*75ec0*/  ISETP.LT.AND P2, PT, R27, UR4, !P0 ;  /* 0x000000041b007c0c */ /* 0x004fe2000c741270 */
[----:B------:R-:W-:Y:S01]  /*75ed0*/  ULDC UR4, c[0x0][0x22c] ;  /* 0x00008b0000047ab9 */ /* 0x000fe20000000800 */
[----:B------:R-:W2:Y:S04]  /*75ee0*/  LDL.LU R27, [R1+0x260] ;  /* 0x00026000011b7983 */ /* 0x000ea80000300800 */
[----:B------:R0:W-:Y:S01]  /*75ef0*/  @P3 STG.E.U16 desc[UR10][R4.64], R17 ;  /* 0x0000001104003986 */ /* 0x0001e2000c10150a */
[----:B------:R-:W-:-:S03]  /*75f00*/  LEA R6, P3, R0, R2, 0x1 ;  /* 0x0000000200067211 */ /* 0x000fc600078608ff */
[----:B------:R-:W2:Y:S01]  /*75f10*/  LDL.LU R25, [R1+0x134] ;  /* 0x0001340001197983 */ /* 0x000ea20000300800 */
[----:B------:R-:W-:Y:S02]  /*75f20*/  LEA.HI.X.SX32 R7, R0, R16, 0x1, P3 ;  /* 0x0000001000077211 */ /* 0x000fe400018f0eff */
[----:B---3--:R-:W-:Y:S01]  /*75f30*/  ISETP.LT.AND P3, PT, R26, UR4, !P0 ;  /* 0x000000041a007c0c */ /* 0x008fe2000c761270 */
[----:B0-----:R-:W-:Y:S01]  /*75f40*/  IMAD R5, R11, 0x2, R0 ;  /* 0x000000020b057824 */ /* 0x001fe200078e0200 */
[----:B------:R-:W3:Y:S01]  /*75f50*/  LDL.LU R26, [R1+0x264] ;  /* 0x00026400011a7983 */ /* 0x000ee20000300800 */
[----:B------:R-:W-:Y:S01]  /*75f60*/  ULDC UR4, c[0x0][0x22c] ;  /* 0x00008b0000047ab9 */ /* 0x000fe20000000800 */
[----:B------:R-:W0:Y:S01]  /*75f70*/  LDC R11, c[0x0][0x248] ;  /* 0x00009200ff0b7b82 */ /* 0x000e220000000800 */
[----:B------:R-:W-:Y:S01]  /*75f80*/  IMAD R0, R13, 0x2, R5 ;  /* 0x000000020d007824 */ /* 0x000fe200078e0205 */
[C---:B------:R-:W-:Y:S01]  /*75f90*/  LEA R4, P6, R5.reuse, R2, 0x1 ;  /* 0x0000000205047211 */ /* 0x040fe200078c08ff */
[----:B------:R-:W3:Y:S03]  /*75fa0*/  LDL.LU R19, [R1+0x268] ;  /* 0x0002680001137983 */ /* 0x000ee60000300800 */
[----:B------:R-:W-:Y:S01]  /*75fb0*/  LEA.HI.X.SX32 R5, R5, R16, 0x1, P6 ;  /* 0x0000001005057211 */ /* 0x000fe200030f0eff */
[----:B----4-:R4:W-:Y:S01]  /*75fc0*/  @P4 STG.E.U16 desc[UR10][R6.64], R15 ;  /* 0x0000000f06004986 */ /* 0x0109e2000c10150a */
[----:B------:R-:W0:Y:S03]  /*75fd0*/  LDC R13, c[0x0][0x248] ;  /* 0x00009200ff0d7b82 */ /* 0x000e260000000800 */
[----:B------:R-:W3:Y:S01]  /*75fe0*/  LDL.LU R22, [R1+0x138] ;  /* 0x0001380001167983 */ /* 0x000ee20000300800 */
[----:B----4-:R-:W-:-:S03]  /*75ff0*/  LEA R6, P6, R0, R2, 0x1 ;  /* 0x0000000200067211 */ /* 0x010fc600078c08ff */
[----:B------:R-:W-:Y:S01]  /*76000*/  @P5 STG.E.U16 desc[UR10][R4.64], R18 ;  /* 0x0000001204005986 */ /* 0x000fe2000c10150a */
[----:B------:R-:W-:Y:S01]  /*76010*/  LEA.HI.X.SX32 R7, R0, R16, 0x1, P6 ;  /* 0x0000001000077211 */ /* 0x000fe200030f0eff */
[----:B-1----:R-:W-:Y:S02]  /*76020*/  IMAD R0, R8, 0x2, R0 ;  /* 0x0000000208007824 */ /* 0x002fe400078e0200 */
[----:B------:R-:W4:Y:S01]  /*76030*/  LDL.LU R28, [R1+0x13c] ;  /* 0x00013c00011c7983 */ /* 0x000f220000300800 */
[----:B------:R-:W-:Y:S01]  /*76040*/  ISETP.LT.AND P4, PT, R23, UR4, !P0 ;  /* 0x0000000417007c0c */ /* 0x000fe2000c781270 */
[----:B------:R-:W-:Y:S01]  /*76050*/  ULDC UR4, c[0x0][0x22c] ;  /* 0x00008b0000047ab9 */ /* 0x000fe20000000800 */
[----:B------:R-:W1:Y:S01]  /*76060*/  LDC R8, c[0x0][0x248] ;  /* 0x00009200ff087b82 */ /* 0x000e620000000800 */
[----:B------:R0:W-:Y:S01]  /*76070*/  @P2 STG.E.U16 desc[UR10][R6.64], R20 ;  /* 0x0000001406002986 */ /* 0x0001e2000c10150a */
[----:B------:R-:W-:Y:S01]  /*76080*/  ISETP.LT.AND P5, PT, R24, UR4, !P0 ;  /* 0x0000000418007c0c */ /* 0x000fe2000c7a1270 */
[----:B------:R-:W-:-:S02]  /*76090*/  ULDC UR4, c[0x0][0x22c] ;  /* 0x00008b0000047ab9 */ /* 0x000fc40000000800 */
[----:B------:R-:W4:Y:S01]  /*760a0*/  LDL.LU R24, [R1+0x26c] ;  /* 0x00026c0001187983 */ /* 0x000f220000300800 */
[----:B0-----:R-:W-:-:S04]  /*760b0*/  LEA R6, P2, R0, R2, 0x1 ;  /* 0x0000000200067211 */ /* 0x001fc800078408ff */
[----:B------:R-:W-:Y:S02]  /*760c0*/  LEA.HI.X.SX32 R7, R0, R16, 0x1, P2 ;  /* 0x0000001000077211 */ /* 0x000fe400010f0eff */
[----:B--2---:R-:W-:Y:S01]  /*760d0*/  ISETP.LT.AND P2, PT, R27, UR4, !P0 ;  /* 0x000000041b007c0c */ /* 0x004fe2000c741270 */
[----:B------:R-:W-:Y:S01]  /*760e0*/  ULDC UR4, c[0x0][0x22c] ;  /* 0x00008b0000047ab9 */ /* 0x000fe20000000800 */
[----:B------:R-:W2:Y:S04]  /*760f0*/  LDL.LU R27, [R1+0x270] ;  /* 0x00027000011b7983 */ /* 0x000ea80000300800 */
[----:B------:R0:W-:Y:S01]  /*76100*/  @P3 STG.E.U16 desc[UR10][R6.64], R25 ;  /* 0x0000001906003986 */ /* 0x0001e2000c10150a */
[----:B---3--:R-:W-:Y:S01]  /*76110*/  ISETP.LT.AND P3, PT, R26, UR4, !P0 ;  /* 0x000000041a007c0c */ /* 0x008fe2000c761270 */
[----:B------:R-:W-:-:S02]  /*76120*/  IMAD R5, R10, 0x2, R0 ;  /* 0x000000020a057824 */ /* 0x000fc400078e0200 */
[----:B------:R-:W3:Y:S01]  /*76130*/  LDL.LU R26, [R1+0x274] ;  /* 0x00027400011a7983 */ /* 0x000ee20000300800 */
[----:B------:R-:W-:Y:S01]  /*76140*/  ULDC UR4, c[0x0][0x22c] ;  /* 0x00008b0000047ab9 */ /* 0x000fe20000000800 */
[----:B------:R-:W1:Y:S01]  /*76150*/  LDC R10, c[0x0][0x248] ;  /* 0x00009200ff0a7b82 */ /* 0x000e620000000800 */
[----:B------:R-:W-:Y:S01]  /*76160*/  LEA R4, P6, R5, R2, 0x1 ;  /* 0x0000000205047211 */ /* 0x000fe200078c08ff */
[----:B------:R-:W-:-:S03]  /*76170*/  IMAD R0, R12, 0x2, R5 ;  /* 0x000000020c007824 */ /* 0x000fc600078e0205 */
[----:B------:R-:W-:Y:S02]  /*76180*/  LEA.HI.X.SX32 R5, R5, R16, 0x1, P6 ;  /* 0x0000001005057211 */ /* 0x000fe400030f0eff */
[C---:B0-----:R-:W-:Y:S01]  /*76190*/  LEA R6, P6, R0.reuse, R2, 0x1 ;  /* 0x0000000200067211 */ /* 0x041fe200078c08ff */
[----:B------:R-:W0:Y:S02]  /*761a0*/  LDC R12, c[0x0][0x248] ;  /* 0x00009200ff0c7b82 */ /* 0x000e240000000800 */
[----:B------:R4:W-:Y:S01]  /*761b0*/  @P4 STG.E.U16 desc[UR10][R4.64], R22 ;  /* 0x0000001604004986 */ /* 0x0009e2000c10150a */
[----:B------:R-:W-:Y:S02]  /*761c0*/  LEA.HI.X.SX32 R7, R0, R16, 0x1, P6 ;  /* 0x0000001000077211 */ /* 0x000fe400030f0eff */
[----:B------:R-:W-:Y:S01]  /*761d0*/  ISETP.LT.AND P4, PT, R19, UR4, !P0 ;  /* 0x0000000413007c0c */ /* 0x000fe2000c781270 */
[----:B------:R-:W-:Y:S01]  /*761e0*/  ULDC UR4, c[0x0][0x22c] ;  /* 0x00008b0000047ab9 */ /* 0x000fe20000000800 */
[----:B------:R-:W3:Y:S01]  /*761f0*/  LDL.LU R19, [R1+0x278] ;  /* 0x0002780001137983 */ /* 0x000ee20000300800 */
[----:B----4-:R-:W-:-:S03]  /*76200*/  IMAD R5, R11, 0x2, R0 ;  /* 0x000000020b057824 */ /* 0x010fc600078e0200 */
[----:B------:R4:W-:Y:S01]  /*76210*/  @P5 STG.E.U16 desc[UR10][R6.64], R28 ;  /* 0x0000001c06005986 */ /* 0x0009e2000c10150a */
[----:B------:R-:W0:Y:S01]  /*76220*/  LDC R11, c[0x0][0x248] ;  /* 0x00009200ff0b7b82 */ /* 0x000e220000000800 */
[----:B------:R-:W-:Y:S01]  /*76230*/  LEA R4, P6, R5, R2, 0x1 ;  /* 0x0000000205047211 */ /* 0x000fe200078c08ff */
[----:B------:R-:W-:-:S03]  /*76240*/  IMAD R0, R9, 0x2, R5 ;  /* 0x0000000209007824 */ /* 0x000fc600078e0205 */
[----:B------:R-:W-:Y:S02]  /*76250*/  LEA.HI.X.SX32 R5, R5, R16, 0x1, P6 ;  /* 0x0000001005057211 */ /* 0x000fe400030f0eff */
[----:B----4-:R-:W-:Y:S02]  /*76260*/  PRMT R7, R21, 0x7632, R7 ;  /* 0x0000763215077816 */ /* 0x010fe40000000007 */
[----:B------:R-:W-:Y:S01]  /*76270*/  ISETP.LT.AND P5, PT, R24, UR4, !P0 ;  /* 0x0000000418007c0c */ /* 0x000fe2000c7a1270 */
[----:B------:R-:W-:Y:S01]  /*76280*/  ULDC UR4, c[0x0][0x22c] ;  /* 0x00008b0000047ab9 */ /* 0x000fe20000000800 */
[C---:B------:R-:W-:Y:S01]  /*76290*/  LEA R6, P6, R0.reuse, R2, 0x1 ;  /* 0x0000000200067211 */ /* 0x040fe200078c08ff */
[----:B------:R-:W4:Y:S04]  /*762a0*/  LDL.LU R24, [R1+0x27c] ;  /* 0x00027c0001187983 */ /* 0x000f280000300800 */
[----:B------:R1:W-:Y:S02]  /*762b0*/  @P2 STG.E.U16 desc[UR10][R4.64], R7 ;  /* 0x0000000704002986 */ /* 0x0003e4000c10150a */
[----:B-1----:R-:W-:-:S02]  /*762c0*/  LEA.HI.X.SX32 R7, R0, R16, 0x1, P6 ;  /* 0x0000001000077211 */ /* 0x002fc400030f0eff */
[----:B------:R-:W-:-:S05]  /*762d0*/  PRMT R4, R17, 0x7632, R4 ;  /* 0x0000763211047816 */ /* 0x000fca0000000004 */
[----:B------:R1:W-:Y:S01]  /*762e0*/  @P3 STG.E.U16 desc[UR10][R6.64], R4 ;  /* 0x0000000406003986 */ /* 0x0003e2000c10150a */
[----:B--2---:R-:W-:Y:S01]  /*762f0*/  ISETP.LT.AND P2, PT, R27, UR4, !P0 ;  /* 0x000000041b007c0c */ /* 0x004fe2000c741270 */
[----:B------:R-:W-:Y:S02]  /*76300*/  ULDC UR4, c[0x0][0x22c] ;  /* 0x00008b0000047ab9 */ /* 0x000fe40000000800 */
[----:B------:R-:W2:Y:S01]  /*76310*/  LDL.LU R27, [R1+0x280] ;  /* 0x00028000011b7983 */ /* 0x000ea20000300800 */
[----:B---3--:R-:W-:Y:S01]  /*76320*/  ISETP.LT.AND P3, PT, R26, UR4, !P0 ;  /* 0x000000041a007c0c */ /* 0x008fe2000c761270 */
[----:B------:R-:W-:Y:S02]  /*76330*/  IMAD R0, R8, 0x2, R0 ;  /* 0x0000000208007824 */ /* 0x000fe400078e0200 */
[----:B------:R-:W3:Y:S01]  /*76340*/  LDL.LU R26, [R1+0x284] ;  /* 0x00028400011a7983 */ /* 0x000ee20000300800 */
[----:B------:R-:W-:Y:S01]  /*76350*/  PRMT R9, R15, 0x7632, R9 ;  /* 0x000076320f097816 */ /* 0x000fe20000000009 */
[----:B------:R-:W-:Y:S01]  /*76360*/  ULDC UR4, c[0x0][0x22c] ;  /* 0x00008b0000047ab9 */ /* 0x000fe20000000800 */
[----:B------:R-:W-:Y:S01]  /*76370*/  IMAD R8, R10, 0x2, R0 ;  /* 0x000000020a087824 */ /* 0x000fe200078e0200 */
[C---:B-1----:R-:W-:Y:S01]  /*76380*/  LEA R4, P6, R0.reuse, R2, 0x1 ;  /* 0x0000000200047211 */ /* 0x042fe200078c08ff */
[----:B------:R-:W1:Y:S03]  /*76390*/  LDC R10, c[0x0][0x248] ;  /* 0x00009200ff0a7b82 */ /* 0x000e660000000800 */
[----:B------:R-:W-:-:S02]  /*763a0*/  LEA.HI.X.SX32 R5, R0, R16, 0x1, P6 ;  /* 0x0000001000057211 */ /* 0x000fc400030f0eff */
[----:B------:R-:W-:Y:S02]  /*763b0*/  LEA R6, P6, R8, R2, 0x1 ;  /* 0x0000000208067211 */ /* 0x000fe400078c08ff */
[----:B------:R-:W-:Y:S02]  /*763c0*/  PRMT R0, R18, 0x7632, R0 ;  /* 0x0000763212007816 */ /* 0x000fe40000000000 */
[----:B------:R-:W-:Y:S01]  /*763d0*/  LEA.HI.X.SX32 R7, R8, R16, 0x1, P6 ;  /* 0x0000001008077211 */ /* 0x000fe200030f0eff */
[----:B0-----:R-:W-:Y:S01]  /*763e0*/  IMAD R8, R12, 0x2, R8 ;  /* 0x000000020c087824 */ /* 0x001fe200078e0208 */
[----:B------:R0:W-:Y:S01]  /*763f0*/  @P4 STG.E.U16 desc[UR10][R4.64], R9 ;  /* 0x0000000904004986 */ /* 0x0001e2000c10150a */
[----:B------:R-:W1:Y:S03]  /*76400*/  LDC R12, c[0x0][0x248] ;  /* 0x00009200ff0c7b82 */ /* 0x000e660000000800 */
[----:B------:R0:W-:Y:S01]  /*76410*/  @P5 STG.E.U16 desc[UR10][R6.64], R0 ;  /* 0x0000000006005986 */ /* 0x0001e2000c10150a */
[----:B------:R-:W-:Y:S01]  /*76420*/  ISETP.LT.AND P4, PT, R19, UR4, !P0 ;  /* 0x0000000413007c0c */ /* 0x000fe2000c781270 */
[----:B------:R-:W-:Y:S01]  /*76430*/  ULDC UR4, c[0x0][0x22c] ;  /* 0x00008b0000047ab9 */ /* 0x000fe20000000800 */
[----:B0-----:R-:W-:-:S02]  /*76440*/  PRMT R5, R20, 0x7632, R5 ;  /* 0x0000763214057816 */ /* 0x001fc40000000005 */
[----:B------:R-:W0:Y:S01]  /*76450*/  LDC R9, c[0x0][0x248] ;  /* 0x00009200ff097b82 */ /* 0x000e220000000800 */
[----:B------:R-:W-:Y:S01]  /*76460*/  LEA R6, P5, R8, R2, 0x1 ;  /* 0x0000000208067211 */ /* 0x000fe200078a08ff */
[----:B------:R-:W-:-:S03]  /*76470*/  IMAD R0, R11, 0x2, R8 ;  /* 0x000000020b007824 */ /* 0x000fc600078e0208 */
[----:B------:R-:W-:-:S03]  /*76480*/  LEA.HI.X.SX32 R7, R8, R16, 0x1, P5 ;  /* 0x0000001008077211 */ /* 0x000fc600028f0eff */
[----:B------:R-:W0:Y:S01]  /*76490*/  LDC R11, c[0x0][0x248] ;  /* 0x00009200ff0b7b82 */ /* 0x000e220000000800 */
[----:B----4-:R-:W-:Y:S01]  /*764a0*/  ISETP.LT.AND P5, PT, R24, UR4, !P0 ;  /* 0x0000000418007c0c */ /* 0x010fe2000c7a1270 */
[----:B------:R-:W-:Y:S01]  /*764b0*/  ULDC UR4, c[0x0][0x22c] ;  /* 0x00008b0000047ab9 */ /* 0x000fe20000000800 */
[----:B------:R-:W4:Y:S01]  /*764c0*/  LDL.LU R24, [R1+0x288] ;  /* 0x0002880001187983 */ /* 0x000f220000300800 */
[----:B------:R-:W-:-:S03]  /*764d0*/  LEA R4, P6, R0, R2, 0x1 ;  /* 0x0000000200047211 */ /* 0x000fc600078c08ff */
[----:B------:R1:W-:Y:S02]  /*764e0*/  @P2 STG.E.U16 desc[UR10][R6.64], R5 ;  /* 0x0000000506002986 */ /* 0x0003e4000c10150a */
[----:B-1----:R-:W-:Y:S02]  /*764f0*/  LEA.HI.X.SX32 R5, R0, R16, 0x1, P6 ;  /* 0x0000001000057211 */ /* 0x002fe400030f0eff */
[----:B--2---:R-:W-:Y:S01]  /*76500*/  ISETP.LT.AND P2, PT, R27, UR4, !P0 ;  /* 0x000000041b007c0c */ /* 0x004fe2000c741270 */
[----:B------:R-:W-:Y:S01]  /*76510*/  ULDC UR4, c[0x0][0x22c] ;  /* 0x00008b0000047ab9 */ /* 0x000fe20000000800 */
[----:B------:R-:W2:Y:S04]  /*76520*/  LDL.LU R27, [R1+0x28c] ;  /* 0x00028c00011b7983 */ /* 0x000ea80000300800 */
[----:B------:R-:W2:Y:S01]  /*76530*/  LDL.LU R21, [R1+0x90] ;  /* 0x0000900001157983 */ /* 0x000ea20000300800 */
[----:B---3--:R-:W-:Y:S01]  /*76540*/  ISETP.LT.AND P6, PT, R26, UR4, !P0 ;  /* 0x000000041a007c0c */ /* 0x008fe2000c7c1270 */
[----:B------:R-:W-:-:S02]  /*76550*/  IMAD R6, R10, 0x2, R0 ;  /* 0x000000020a067824 */ /* 0x000fc400078e0200 */
[----:B------:R-:W3:Y:S01]  /*76560*/  LDL.LU R26, [R1+0x290] ;  /* 0x00029000011a7983 */ /* 0x000ee20000300800 */
[----:B------:R-:W1:Y:S01]  /*76570*/  LDC R10, c[0x0][0x248] ;  /* 0x00009200ff0a7b82 */ /* 0x000e620000000800 */
[----:B------:R-:W-:Y:S01]  /*76580*/  PRMT R0, R25, 0x7632, R0 ;  /* 0x0000763219007816 */ /* 0x000fe20000000000 */
[----:B------:R-:W-:Y:S01]  /*76590*/  ULDC UR4, c[0x0][0x22c] ;  /* 0x00008b0000047ab9 */ /* 0x000fe20000000800 */
[----:B------:R-:W3:Y:S04]  /*765a0*/  LDL.LU R25, [R1+0x94] ;  /* 0x0000940001197983 */ /* 0x000ee80000300800 */
[----:B------:R0:W-:Y:S01]  /*765b0*/  @P3 STG.E.U16 desc[UR10][R4.64], R0 ;  /* 0x0000000004003986 */ /* 0x0001e2000c10150a */
[----:B------:R-:W-:Y:S02]  /*765c0*/  PRMT R7, R22, 0x7632, R7 ;  /* 0x0000763216077816 */ /* 0x000fe40000000007 */
[----:B------:R-:W-:-:S02]  /*765d0*/  PRMT R8, R28, 0x7632, R8 ;  /* 0x000076321c087816 */ /* 0x000fc40000000008 */
[----:B------:R-:W3:Y:S04]  /*765e0*/  LDL.LU R28, [R1+0x294] ;  /* 0x00029400011c7983 */ /* 0x000ee80000300800 */
[----:B------:R-:W3:Y:S01]  /*765f0*/  LDL.LU R15, [R1+0x98] ;  /* 0x00009800010f7983 */ /* 0x000ee20000300800 */
[C---:B0-----:R-:W-:Y:S01]  /*76600*/  LEA R4, P3, R6.reuse, R2, 0x1 ;  /* 0x0000000206047211 */ /* 0x041fe200078608ff */
[----:B------:R-:W-:Y:S02]  /*76610*/  IMAD R0, R9, 0x2, R6 ;  /* 0x0000000209007824 */ /* 0x000fe400078e0206 */
[----:B------:R-:W3:Y:S01]  /*76620*/  LDL.LU R17, [R1+0x298] ;  /* 0x0002980001117983 */ /* 0x000ee20000300800 */
[----:B------:R-:W-:Y:S01]  /*76630*/  LEA.HI.X.SX32 R5, R6, R16, 0x1, P3 ;  /* 0x0000001006057211 */ /* 0x000fe200018f0eff */
[----:B------:R-:W-:Y:S01]  /*76640*/  IMAD R9, R13, 0x2, R0 ;  /* 0x000000020d097824 */ /* 0x000fe200078e0200 */
[-C--:B------:R-:W-:Y:S01]  /*76650*/  LEA R6, P3, R0, R2.reuse, 0x1 ;  /* 0x0000000200067211 */ /* 0x080fe200078608ff */
[----:B------:R-:W3:Y:S01]  /*76660*/  LDL.LU R18, [R1+0x9c] ;  /* 0x00009c0001127983 */ /* 0x000ee20000300800 */
[----:B------:R-:W0:Y:S03]  /*76670*/  LDC R13, c[0x0][0x248] ;  /* 0x00009200ff0d7b82 */ /* 0x000e260000000800 */
[----:B------:R4:W-:Y:S02]  /*76680*/  @P4 STG.E.U16 desc[UR10][R4.64], R7 ;  /* 0x0000000704004986 */ /* 0x0009e4000c10150a */
[----:B----4-:R-:W-:-:S02]  /*76690*/  LEA R4, P4, R9, R2, 0x1 ;  /* 0x0000000209047211 */ /* 0x010fc400078808ff */
[-C--:B------:R-:W-:Y:S02]  /*766a0*/  LEA.HI.X.SX32 R7, R0, R16.reuse, 0x1, P3 ;  /* 0x0000001000077211 */ /* 0x080fe400018f0eff */
[----:B------:R-:W-:Y:S01]  /*766b0*/  LEA.HI.X.SX32 R5, R9, R16, 0x1, P4 ;  /* 0x0000001009057211 */ /* 0x000fe200020f0eff */
[----:B-1----:R-:W-:Y:S01]  /*766c0*/  IMAD R9, R10, 0x2, R9 ;  /* 0x000000020a097824 */ /* 0x002fe200078e0209 */
[----:B------:R-:W-:Y:S01]  /*766d0*/  ISETP.LT.AND P3, PT, R24, UR4, !P0 ;  /* 0x0000000418007c0c */ /* 0x000fe2000c761270 */
[----:B------:R-:W-:Y:S01]  /*766e0*/  ULDC UR4, c[0x0][0x22c] ;  /* 0x00008b0000047ab9 */ /* 0x000fe20000000800 */
[----:B------:R1:W-:Y:S01]  /*766f0*/  @P5 STG.E.U16 desc[UR10][R6.64], R8 ;  /* 0x0000000806005986 */ /* 0x0003e2000c10150a */
[----:B------:R-:W4:Y:S08]  /*76700*/  LDC R10, c[0x0][0x248] ;  /* 0x00009200ff0a7b82 */ /* 0x000f300000000800 */
[----:B-1----:R-:W1:Y:S01]  /*76710*/  LDC R8, c[0x0][0x248] ;  /* 0x00009200ff087b82 */ /* 0x002e620000000800 */
[----:B--2---:R-:W-:Y:S01]  /*76720*/  ISETP.LT.AND P4, PT, R27, UR4, !P0 ;  /* 0x000000041b007c0c */ /* 0x004fe2000c781270 */
[----:B------:R-:W-:Y:S01]  /*76730*/  ULDC UR4, c[0x0][0x22c] ;  /* 0x00008b0000047ab9 */ /* 0x000fe20000000800 */
[----:B------:R-:W2:Y:S04]  /*76740*/  LDL.LU R27, [R1+0x29c] ;  /* 0x00029c00011b7983 */ /* 0x000ea80000300800 */
[----:B------:R0:W-:Y:S04]  /*76750*/  @P2 STG.E.U16 desc[UR10][R4.64], R21 ;  /* 0x0000001504002986 */ /* 0x0001e8000c10150a */
[----:B------:R-:W4:Y:S01]  /*76760*/  LDL.LU R19, [R1+0x80] ;  /* 0x0000800001137983 */ /* 0x000f220000300800 */
[----:B0-----:R-:W-:-:S04]  /*76770*/  LEA R4, P2, R9, R2, 0x1 ;  /* 0x0000000209047211 */ /* 0x001fc800078408ff */
[----:B------:R-:W-:Y:S02]  /*76780*/  LEA.HI.X.SX32 R5, R9, R16, 0x1, P2 ;  /* 0x0000001009057211 */ /* 0x000fe400010f0eff */
[----:B---3--:R-:W-:Y:S01]  /*76790*/  ISETP.LT.AND P2, PT, R26, UR4, !P0 ;  /* 0x000000041a007c0c */ /* 0x008fe2000c741270 */
[----:B------:R-:W-:Y:S01]  /*767a0*/  IMAD R7, R11, 0x2, R9 ;  /* 0x000000020b077824 */ /* 0x000fe200078e0209 */
[----:B------:R-:W3:Y:S01]  /*767b0*/  LDL.LU R26, [R1+0x2a0] ;  /* 0x0002a000011a7983 */ /* 0x000ee20000300800 */
[----:B------:R-:W-:Y:S01]  /*767c0*/  ULDC UR4, c[0x0][0x22c] ;  /* 0x00008b0000047ab9 */ /* 0x000fe20000000800 */
[----:B------:R-:W0:Y:S01]  /*767d0*/  LDC R11, c[0x0][0x248] ;  /* 0x00009200ff0b7b82 */ /* 0x000e220000000800 */
[----:B------:R-:W-:Y:S01]  /*767e0*/  IMAD R0, R12, 0x2, R7 ;  /* 0x000000020c007824 */ /* 0x000fe200078e0207 */
[C---:B------:R-:W-:Y:S01]  /*767f0*/  LEA R6, P5, R7.reuse, R2, 0x1 ;  /* 0x0000000207067211 */ /* 0x040fe200078a08ff */
[----:B------:R-:W3:Y:S03]  /*76800*/  LDL.LU R20, [R1+0x84] ;  /* 0x0000840001147983 */ /* 0x000ee60000300800 */
[----:B------:R-:W-:Y:S01]  /*76810*/  LEA.HI.X.SX32 R7, R7, R16, 0x1, P5 ;  /* 0x0000001007077211 */ /* 0x000fe200028f0eff */
[----:B------:R1:W-:Y:S01]  /*76820*/  @P6 STG.E.U16 desc[UR10][R4.64], R25 ;  /* 0x0000001904006986 */ /* 0x0003e2000c10150a */
[----:B------:R-:W0:Y:S01]  /*76830*/  LDC R9, c[0x0][0x248] ;  /* 0x00009200ff097b82 */ /* 0x000e220000000800 */
[----:B------:R-:W-:Y:S01]  /*76840*/  ISETP.LT.AND P5, PT, R28, UR4, !P0 ;  /* 0x000000041c007c0c */ /* 0x000fe2000c7a1270 */
[----:B------:R-:W-:Y:S01]  /*76850*/  ULDC UR4, c[0x0][0x22c] ;  /* 0x00008b0000047ab9 */ /* 0x000fe20000000800 */
[----:B------:R-:W3:Y:S04]  /*76860*/  LDL.LU R23, [R1+0x2a4] ;  /* 0x0002a40001177983 */ /* 0x000ee80000300800 */
[----:B------:R-:W3:Y:S01]  /*76870*/  LDL.LU R28, [R1+0x2a8] ;  /* 0x0002a800011c7983 */ /* 0x000ee20000300800 */
[----:B------:R-:W0:Y:S01]  /*76880*/  LDC R12, c[0x0][0x248] ;  /* 0x00009200ff0c7b82 */ /* 0x000e220000000800 */
[----:B-1----:R-:W-:-:S02]  /*76890*/  LEA R4, P6, R0, R2, 0x1 ;  /* 0x0000000200047211 */ /* 0x002fc400078c08ff */
[----:B------:R-:W3:Y:S02]  /*768a0*/  LDL.LU R22, [R1+0x88] ;  /* 0x0000880001167983 */ /* 0x000ee40000300800 */
[----:B------:R-:W-:Y:S01]  /*768b0*/  LEA.HI.X.SX32 R5, R0, R16, 0x1, P6 ;  /* 0x0000001000057211 */ /* 0x000fe200030f0eff */
[----:B------:R-:W-:Y:S01]  /*768c0*/  IMAD R0, R8, 0x2, R0 ;  /* 0x0000000208007824 */ /* 0x000fe200078e0200 */
        /* <DEDUP_REMOVED lines=12> */
[----:B---3--:R-:W-:Y:S01]  /*76990*/  ISETP.LT.AND P2, PT, R26, UR4, !P0 ;  /* 0x000000041a007c0c */ /* 0x008fe2000c741270 */
[----:B------:R-:W-:-:S02]  /*769a0*/  IMAD R7, R10, 0x2, R0 ;  /* 0x000000020a077824 */ /* 0x000fc400078e0200 */
[----:B------:R-:W3:Y:S01]  /*769b0*/  LDL.LU R26, [R1+0x2b4] ;  /* 0x0002b400011a7983 */ /* 0x000ee20000300800 */
[----:B------:R-:W-:Y:S01]  /*769c0*/  ULDC UR4, c[0x0][0x22c] ;  /* 0x00008b0000047ab9 */ /* 0x000fe20000000800 */
[----:B------:R-:W4:Y:S01]  /*769d0*/  LDC R10, c[0x0][0x248] ;  /* 0x00009200ff0a7b82 */ /* 0x000f220000000800 */
[----:B------:R-:W-:Y:S01]  /*769e0*/  IMAD R0, R13, 0x2, R7 ;  /* 0x000000020d007824 */ /* 0x000fe200078e0207 */
[----:B------:R-:W-:-:S04]  /*769f0*/  LEA R6, P6, R7, R2, 0x1 ;  /* 0x0000000207067211 */ /* 0x000fc800078c08ff */
[----:B------:R-:W-:Y:S01]  /*76a00*/  LEA.HI.X.SX32 R7, R7, R16, 0x1, P6 ;  /* 0x0000001007077211 */ /* 0x000fe200030f0eff */
[----:B0-----:R-:W-:Y:S01]  /*76a10*/  IMAD R8, R11, 0x2, R0 ;  /* 0x000000020b087824 */ /* 0x001fe200078e0200 */
[C---:B-1----:R-:W-:Y:S01]  /*76a20*/  LEA R4, P6, R0.reuse, R2, 0x1 ;  /* 0x0000000200047211 */ /* 0x042fe200078c08ff */
[----:B------:R-:W0:Y:S02]  /*76a30*/  LDC R11, c[0x0][0x248] ;  /* 0x00009200ff0b7b82 */ /* 0x000e240000000800 */
[----:B------:R1:W-:Y:S01]  /*76a40*/  @P5 STG.E.U16 desc[UR10][R6.64], R20 ;  /* 0x0000001406005986 */ /* 0x0003e2000c10150a */
[----:B------:R-:W-:Y:S02]  /*76a50*/  LEA.HI.X.SX32 R5, R0, R16, 0x1, P6 ;  /* 0x0000001000057211 */ /* 0x000fe400030f0eff */
[----:B------:R-:W-:Y:S01]  /*76a60*/  ISETP.LT.AND P5, PT, R23, UR4, !P0 ;  /* 0x0000000417007c0c */ /* 0x000fe2000c7a1270 */
[----:B------:R-:W-:Y:S02]  /*76a70*/  ULDC UR4, c[0x0][0x22c] ;  /* 0x00008b0000047ab9 */ /* 0x000fe40000000800 */
[----:B------:R-:W0:Y:S01]  /*76a80*/  LDC R13, c[0x0][0x248] ;  /* 0x00009200ff0d7b82 */ /* 0x000e220000000800 */
[----:B------:R1:W-:Y:S01]  /*76a90*/  @P3 STG.E.U16 desc[UR10][R4.64], R22 ;  /* 0x0000001604003986 */ /* 0x0003e2000c10150a */
[----:B------:R-:W-:Y:S01]  /*76aa0*/  ISETP.LT.AND P3, PT, R28, UR4, !P0 ;  /* 0x000000041c007c0c */ /* 0x000fe2000c761270 */
[----:B------:R-:W-:-:S02]  /*76ab0*/  ULDC UR4, c[0x0][0x22c] ;  /* 0x00008b0000047ab9 */ /* 0x000fc40000000800 */
[----:B------:R-:W4:Y:S01]  /*76ac0*/  LDL.LU R28, [R1+0x2b8] ;  /* 0x0002b800011c7983 */ /* 0x000f220000300800 */
[----:B-1----:R-:W-:-:S04]  /*76ad0*/  LEA R6, P6, R8, R2, 0x1 ;  /* 0x0000000208067211 */ /* 0x002fc800078c08ff */
[----:B------:R-:W-:Y:S01]  /*76ae0*/  LEA.HI.X.SX32 R7, R8, R16, 0x1, P6 ;  /* 0x0000001008077211 */ /* 0x000fe200030f0eff */
[----:B------:R-:W-:Y:S02]  /*76af0*/  IMAD R8, R9, 0x2, R8 ;  /* 0x0000000209087824 */ /* 0x000fe400078e0208 */
[----:B------:R-:W1:Y:S02]  /*76b00*/  LDC R9, c[0x0][0x248] ;  /* 0x00009200ff097b82 */ /* 0x000e640000000800 */
[----:B------:R0:W-:Y:S01]  /*76b10*/  @P4 STG.E.U16 desc[UR10][R6.64], R24 ;  /* 0x0000001806004986 */ /* 0x0001e2000c10150a */
[----:B------:R-:W-:Y:S01]  /*76b20*/  LEA R4, P4, R8, R2, 0x1 ;  /* 0x0000000208047211 */ /* 0x000fe200078808ff */
[----:B------:R-:W-:-:S03]  /*76b30*/  IMAD R0, R12, 0x2, R8 ;  /* 0x000000020c007824 */ /* 0x000fc600078e0208 */
[----:B------:R-:W-:Y:S01]  /*76b40*/  LEA.HI.X.SX32 R5, R8, R16, 0x1, P4 ;  /* 0x0000001008057211 */ /* 0x000fe200020f0eff */
[----:B------:R-:W1:Y:S01]  /*76b50*/  LDC R12, c[0x0][0x248] ;  /* 0x00009200ff0c7b82 */ /* 0x000e620000000800 */
[----:B0-----:R-:W-:Y:S02]  /*76b60*/  PRMT R7, R21, 0x7632, R7 ;  /* 0x0000763215077816 */ /* 0x001fe40000000007 */
[----:B------:R-:W-:-:S03]  /*76b70*/  LEA R6, P6, R0, R2, 0x1 ;  /* 0x0000000200067211 */ /* 0x000fc600078c08ff */
[----:B------:R0:W-:Y:S02]  /*76b80*/  @P2 STG.E.U16 desc[UR10][R4.64], R7 ;  /* 0x0000000704002986 */ /* 0x0001e4000c10150a */
[----:B0-----:R-:W-:Y:S02]  /*76b90*/  PRMT R4, R25, 0x7632, R4 ;  /* 0x0000763219047816 */ /* 0x001fe40000000004 */
[----:B------:R-:W-:Y:S02]  /*76ba0*/  LEA.HI.X.SX32 R7, R0, R16, 0x1, P6 ;  /* 0x0000001000077211 */ /* 0x000fe400030f0eff */
[----:B--2---:R-:W-:Y:S01]  /*76bb0*/  ISETP.LT.AND P4, PT, R27, UR4, !P0 ;  /* 0x000000041b007c0c */ /* 0x004fe2000c781270 */
[----:B------:R-:W-:Y:S01]  /*76bc0*/  ULDC UR4, c[0x0][0x22c] ;  /* 0x00008b0000047ab9 */ /* 0x000fe20000000800 */
[----:B------:R-:W2:Y:S01]  /*76bd0*/  LDL.LU R27, [R1+0x2bc] ;  /* 0x0002bc00011b7983 */ /* 0x000ea20000300800 */
[----:B------:R-:W-:Y:S01]  /*76be0*/  ISETP.LT.AND P2, PT, R17, UR4, !P0 ;  /* 0x0000000411007c0c */ /* 0x000fe2000c741270 */
[----:B------:R-:W-:-:S02]  /*76bf0*/  ULDC UR4, c[0x0][0x22c] ;  /* 0x00008b0000047ab9 */ /* 0x000fc40000000800 */
[----:B------:R-:W2:Y:S01]  /*76c00*/  LDL.LU R25, [R1+0x2c0] ;  /* 0x0002c00001197983 */ /* 0x000ea20000300800 */
[----:B---3--:R-:W-:Y:S01]  /*76c10*/  ISETP.LT.AND P6, PT, R26, UR4, !P0 ;  /* 0x000000041a007c0c */ /* 0x008fe2000c7c1270 */
[----:B----4-:R-:W-:Y:S02]  /*76c20*/  IMAD R5, R10, 0x2, R0 ;  /* 0x000000020a057824 */ /* 0x010fe400078e0200 */
[----:B------:R-:W3:Y:S01]  /*76c30*/  LDL.LU R26, [R1+0x2c4] ;  /* 0x0002c400011a7983 */ /* 0x000ee20000300800 */
[----:B------:R-:W-:Y:S01]  /*76c40*/  ULDC UR4, c[0x0][0x22c] ;  /* 0x00008b0000047ab9 */ /* 0x000fe20000000800 */
[----:B-1----:R-:W-:Y:S02]  /*76c50*/  IMAD R0, R9, 0x2, R5 ;  /* 0x0000000209007824 */ /* 0x002fe400078e0205 */
[----:B------:R0:W-:Y:S01]  /*76c60*/  @P5 STG.E.U16 desc[UR10][R6.64], R4 ;  /* 0x0000000406005986 */ /* 0x0001e2000c10150a */
[----:B------:R-:W-:Y:S01]  /*76c70*/  PRMT R10, R15, 0x7632, R10 ;  /* 0x000076320f0a7816 */ /* 0x000fe2000000000a */
[----:B------:R-:W-:Y:S01]  /*76c80*/  IMAD R8, R11, 0x2, R0 ;  /* 0x000000020b087824 */ /* 0x000fe200078e0200 */
[----:B------:R-:W-:Y:S01]  /*76c90*/  PRMT R9, R18, 0x7632, R9 ;  /* 0x0000763212097816 */ /* 0x000fe20000000009 */
[----:B------:R-:W1:Y:S01]  /*76ca0*/  LDC R11, c[0x0][0x248] ;  /* 0x00009200ff0b7b82 */ /* 0x000e620000000800 */
[----:B0-----:R-:W-:-:S04]  /*76cb0*/  LEA R4, P5, R5, R2, 0x1 ;  /* 0x0000000205047211 */ /* 0x001fc800078a08ff */
[----:B------:R-:W-:Y:S02]  /*76cc0*/  LEA.HI.X.SX32 R5, R5, R16, 0x1, P5 ;  /* 0x0000001005057211 */ /* 0x000fe400028f0eff */
[----:B------:R-:W-:-:S03]  /*76cd0*/  LEA R6, P5, R0, R2, 0x1 ;  /* 0x0000000200067211 */ /* 0x000fc600078a08ff */
[----:B------:R0:W-:Y:S01]  /*76ce0*/  @P3 STG.E.U16 desc[UR10][R4.64], R10 ;  /* 0x0000000a04003986 */ /* 0x0001e2000c10150a */
[----:B------:R-:W-:Y:S02]  /*76cf0*/  LEA.HI.X.SX32 R7, R0, R16, 0x1, P5 ;  /* 0x0000001000077211 */ /* 0x000fe400028f0eff */
[----:B------:R-:W-:Y:S01]  /*76d00*/  ISETP.LT.AND P3, PT, R28, UR4, !P0 ;  /* 0x000000041c007c0c */ /* 0x000fe2000c761270 */
[----:B------:R-:W-:Y:S01]  /*76d10*/  ULDC UR4, c[0x0][0x22c] ;  /* 0x00008b0000047ab9 */ /* 0x000fe20000000800 */
[----:B------:R-:W4:Y:S01]  /*76d20*/  LDL.LU R28, [R1+0x2c8] ;  /* 0x0002c800011c7983 */ /* 0x000f220000300800 */
[----:B------:R-:W-:Y:S02]  /*76d30*/  PRMT R0, R19, 0x7632, R0 ;  /* 0x0000763213007816 */ /* 0x000fe40000000000 */
[C---:B0-----:R-:W-:Y:S01]  /*76d40*/  LEA R4, P5, R8.reuse, R2, 0x1 ;  /* 0x0000000208047211 */ /* 0x041fe200078a08ff */
[----:B------:R-:W0:Y:S03]  /*76d50*/  LDC R10, c[0x0][0x248] ;  /* 0x00009200ff0a7b82 */ /* 0x000e260000000800 */
[----:B------:R-:W-:Y:S01]  /*76d60*/  LEA.HI.X.SX32 R5, R8, R16, 0x1, P5 ;  /* 0x0000001008057211 */ /* 0x000fe200028f0eff */
[----:B------:R-:W-:Y:S01]  /*76d70*/  IMAD R8, R12, 0x2, R8 ;  /* 0x000000020c087824 */ /* 0x000fe200078e0208 */
[----:B------:R1:W-:Y:S03]  /*76d80*/  @P4 STG.E.U16 desc[UR10][R6.64], R9 ;  /* 0x0000000906004986 */ /* 0x0003e6000c10150a */
[----:B------:R-:W0:Y:S01]  /*76d90*/  LDC R12, c[0x0][0x248] ;  /* 0x00009200ff0c7b82 */ /* 0x000e220000000800 */
[----:B------:R1:W-:Y:S02]  /*76da0*/  @P2 STG.E.U16 desc[UR10][R4.64], R0 ;  /* 0x0000000004002986 */ /* 0x0003e4000c10150a */
[----:B-1----:R-:W-:-:S05]  /*76db0*/  PRMT R7, R20, 0x7632, R7 ;  /* 0x0000763214077816 */ /* 0x002fca0000000007 */
[----:B------:R-:W1:Y:S01]  /*76dc0*/  LDC R9, c[0x0][0x248] ;  /* 0x00009200ff097b82 */ /* 0x000e620000000800 */
[----:B------:R-:W-:-:S04]  /*76dd0*/  LEA R4, P2, R8, R2, 0x1 ;  /* 0x0000000208047211 */ /* 0x000fc800078408ff */
[----:B------:R-:W-:-:S05]  /*76de0*/  LEA.HI.X.SX32 R5, R8, R16, 0x1, P2 ;  /* 0x0000001008057211 */ /* 0x000fca00010f0eff */
[----:B------:R3:W-:Y:S01]  /*76df0*/  @P6 STG.E.U16 desc[UR10][R4.64], R7 ;  /* 0x0000000704006986 */ /* 0x0007e2000c10150a */
[----:B--2---:R-:W-:Y:S01]  /*76e00*/  ISETP.LT.AND P4, PT, R27, UR4, !P0 ;  /* 0x000000041b007c0c */ /* 0x004fe2000c781270 */
[----:B------:R-:W-:Y:S02]  /*76e10*/  ULDC UR4, c[0x0][0x22c] ;  /* 0x00008b0000047ab9 */ /* 0x000fe40000000800 */
[----:B------:R-:W2:Y:S01]  /*76e20*/  LDL.LU R27, [R1+0x2cc] ;  /* 0x0002cc00011b7983 */ /* 0x000ea20000300800 */
[----:B------:R-:W-:Y:S01]  /*76e30*/  ISETP.LT.AND P2, PT, R25, UR4, !P0 ;  /* 0x0000000419007c0c */ /* 0x000fe2000c741270 */
[----:B------:R-:W-:Y:S02]  /*76e40*/  ULDC UR4, c[0x0][0x22c] ;  /* 0x00008b0000047ab9 */ /* 0x000fe40000000800 */
[----:B------:R-:W2:Y:S01]  /*76e50*/  LDL.LU R17, [R1+0x70] ;  /* 0x0000700001117983 */ /* 0x000ea20000300800 */
[----:B---3--:R-:W-:Y:S01]  /*76e60*/  ISETP.LT.AND P6, PT, R26, UR4, !P0 ;  /* 0x000000041a007c0c */ /* 0x008fe2000c7c1270 */
[----:B------:R-:W-:-:S02]  /*76e70*/  IMAD R0, R14, 0x2, R8 ;  /* 0x000000020e007824 */ /* 0x000fc400078e0208 */
[----:B------:R-:W3:Y:S01]  /*76e80*/  LDL.LU R26, [R1+0x2d0] ;  /* 0x0002d000011a7983 */ /* 0x000ee20000300800 */
[----:B------:R-:W-:Y:S01]  /*76e90*/  PRMT R4, R22, 0x7632, R4 ;  /* 0x0000763216047816 */ /* 0x000fe20000000004 */
[----:B------:R-:W-:Y:S01]  /*76ea0*/  ULDC UR4, c[0x0][0x22c] ;  /* 0x00008b0000047ab9 */ /* 0x000fe20000000800 */
[----:B------:R-:W0:Y:S01]  /*76eb0*/  LDC R14, c[0x0][0x248] ;  /* 0x00009200ff0e7b82 */ /* 0x000e220000000800 */
[C---:B------:R-:W-:Y:S01]  /*76ec0*/  LEA R6, P5, R0.reuse, R2, 0x1 ;  /* 0x0000000200067211 */ /* 0x040fe200078a08ff */
[----:B------:R-:W3:Y:S03]  /*76ed0*/  LDL.LU R20, [R1+0x74] ;  /* 0x0000740001147983 */ /* 0x000ee60000300800 */
[----:B------:R-:W-:Y:S01]  /*76ee0*/  LEA.HI.X.SX32 R7, R0, R16, 0x1, P5 ;  /* 0x0000001000077211 */ /* 0x000fe200028f0eff */
[----:B------:R-:W-:Y:S01]  /*76ef0*/  IMAD R0, R11, 0x2, R0 ;  /* 0x000000020b007824 */ /* 0x000fe200078e0200 */
[----:B------:R-:W-:Y:S01]  /*76f00*/  PRMT R8, R24, 0x7632, R8 ;  /* 0x0000763218087816 */ /* 0x000fe20000000008 */
[----:B------:R-:W0:Y:S02]  /*76f10*/  LDC R11, c[0x0][0x248] ;  /* 0x00009200ff0b7b82 */ /* 0x000e240000000800 */
[----:B------:R1:W-:Y:S02]  /*76f20*/  @P3 STG.E.U16 desc[UR10][R6.64], R4 ;  /* 0x0000000406003986 */ /* 0x0003e4000c10150a */
[----:B-1----:R-:W-:Y:S01]  /*76f30*/  LEA R4, P3, R0, R2, 0x1 ;  /* 0x0000000200047211 */ /* 0x002fe200078608ff */
[----:B------:R-:W-:Y:S01]  /*76f40*/  IMAD R7, R9, 0x2, R0 ;  /* 0x0000000209077824 */ /* 0x000fe200078e0200 */
[----:B----4-:R-:W-:Y:S01]  /*76f50*/  ISETP.LT.AND P5, PT, R28, UR4, !P0 ;  /* 0x000000041c007c0c */ /* 0x010fe2000c7a1270 */
[----:B------:R-:W-:Y:S01]  /*76f60*/  ULDC UR4, c[0x0][0x22c] ;  /* 0x00008b0000047ab9 */ /* 0x000fe20000000800 */
[----:B------:R-:W4:Y:S01]  /*76f70*/  LDL.LU R28, [R1+0x2d4] ;  /* 0x0002d400011c7983 */ /* 0x000f220000300800 */
[----:B------:R-:W-:Y:S01]  /*76f80*/  LEA.HI.X.SX32 R5, R0, R16, 0x1, P3 ;  /* 0x0000001000057211 */ /* 0x000fe200018f0eff */
[----:B------:R-:W1:Y:S02]  /*76f90*/  LDC R9, c[0x0][0x248] ;  /* 0x00009200ff097b82 */ /* 0x000e640000000800 */
[----:B------:R-:W4:Y:S01]  /*76fa0*/  LDL.LU R15, [R1+0x78] ;  /* 0x00007800010f7983 */ /* 0x000f220000300800 */
[----:B------:R-:W-:Y:S01]  /*76fb0*/  LEA R6, P3, R7, R2, 0x1 ;  /* 0x0000000207067211 */ /* 0x000fe200078608ff */
[----:B------:R-:W-:-:S02]  /*76fc0*/  IMAD R0, R13, 0x2, R7 ;  /* 0x000000020d007824 */ /* 0x000fc400078e0207 */
[----:B------:R-:W4:Y:S01]  /*76fd0*/  LDL.LU R23, [R1+0x2d8] ;  /* 0x0002d80001177983 */ /* 0x000f220000300800 */
[----:B------:R-:W-:Y:S01]  /*76fe0*/  LEA.HI.X.SX32 R7, R7, R16, 0x1, P3 ;  /* 0x0000001007077211 */ /* 0x000fe200018f0eff */
[----:B------:R-:W4:Y:S02]  /*76ff0*/  LDC R13, c[0x0][0x248] ;  /* 0x00009200ff0d7b82 */ /* 0x000f240000000800 */
[----:B------:R-:W4:Y:S04]  /*77000*/  LDL.LU R18, [R1+0x7c] ;  /* 0x00007c0001127983 */ /* 0x000f280000300800 */
[----:B------:R0:W-:Y:S01]  /*77010*/  @P4 STG.E.U16 desc[UR10][R4.64], R8 ;  /* 0x0000000804004986 */ /* 0x0001e2000c10150a */
[----:B--2---:R-:W-:Y:S01]  /*77020*/  ISETP.LT.AND P3, PT, R27, UR4, !P0 ;  /* 0x000000041b007c0c */ /* 0x004fe2000c761270 */
[----:B------:R-:W-:-:S02]  /*77030*/  ULDC UR4, c[0x0][0x22c] ;  /* 0x00008b0000047ab9 */ /* 0x000fc40000000800 */
[----:B------:R-:W2:Y:S04]  /*77040*/  LDL.LU R27, [R1+0x2dc] ;  /* 0x0002dc00011b7983 */ /* 0x000ea80000300800 */
[----:B------:R1:W-:Y:S04]  /*77050*/  @P2 STG.E.U16 desc[UR10][R6.64], R17 ;  /* 0x0000001106002986 */ /* 0x0003e8000c10150a */
[----:B------:R-:W2:Y:S01]  /*77060*/  LDL.LU R19, [R1+0x50] ;  /* 0x0000500001137983 */ /* 0x000ea20000300800 */
[----:B---3--:R-:W-:Y:S01]  /*77070*/  ISETP.LT.AND P2, PT, R26, UR4, !P0 ;  /* 0x000000041a007c0c */ /* 0x008fe2000c741270 */
[----:B0-----:R-:W-:-:S02]  /*77080*/  IMAD R8, R10, 0x2, R0 ;  /* 0x000000020a087824 */ /* 0x001fc400078e0200 */
[----:B------:R-:W3:Y:S01]  /*77090*/  LDL.LU R26, [R1+0x2e0] ;  /* 0x0002e000011a7983 */ /* 0x000ee20000300800 */
[C---:B------:R-:W-:Y:S01]  /*770a0*/  LEA R4, P4, R0.reuse, R2, 0x1 ;  /* 0x0000000200047211 */ /* 0x040fe200078808ff */
[----:B------:R-:W-:Y:S01]  /*770b0*/  ULDC UR4, c[0x0][0x22c] ;  /* 0x00008b0000047ab9 */ /* 0x000fe20000000800 */
[----:B------:R-:W0:Y:S01]  /*770c0*/  LDC R10, c[0x0][0x248] ;  /* 0x00009200ff0a7b82 */ /* 0x000e220000000800 */
[----:B------:R-:W3:Y:S01]  /*770d0*/  LDL.LU R25, [R1+0x54] ;  /* 0x0000540001197983 */ /* 0x000ee20000300800 */
[----:B------:R-:W-:Y:S02]  /*770e0*/  LEA.HI.X.SX32 R5, R0, R16, 0x1, P4 ;  /* 0x0000001000057211 */ /* 0x000fe400020f0eff */
[C---:B-1----:R-:W-:Y:S01]  /*770f0*/  LEA R6, P4, R8.reuse, R2, 0x1 ;  /* 0x0000000208067211 */ /* 0x042fe200078808ff */
[----:B------:R-:W3:Y:S03]  /*77100*/  LDL.LU R21, [R1+0x2e4] ;  /* 0x0002e40001157983 */ /* 0x000ee60000300800 */
[----:B------:R-:W-:Y:S01]  /*77110*/  LEA.HI.X.SX32 R7, R8, R16, 0x1, P4 ;  /* 0x0000001008077211 */ /* 0x000fe200020f0eff */
[----:B------:R-:W-:Y:S01]  /*77120*/  IMAD R8, R9, 0x2, R8 ;  /* 0x0000000209087824 */ /* 0x000fe200078e0208 */
[----:B------:R1:W-:Y:S01]  /*77130*/  @P6 STG.E.U16 desc[UR10][R4.64], R20 ;  /* 0x0000001404006986 */ /* 0x0003e2000c10150a */
[----:B------:R-:W0:Y:S02]  /*77140*/  LDC R9, c[0x0][0x248] ;  /* 0x00009200ff097b82 */ /* 0x000e240000000800 */
[----:B------:R-:W-:-:S06]  /*77150*/  IMAD R0, R12, 0x2, R8 ;  /* 0x000000020c007824 */ /* 0x000fcc00078e0208 */
[----:B------:R-:W0:Y:S01]  /*77160*/  LDC R12, c[0x0][0x248] ;  /* 0x00009200ff0c7b82 */ /* 0x000e220000000800 */
[----:B----4-:R-:W-:Y:S01]  /*77170*/  ISETP.LT.AND P4, PT, R28, UR4, !P0 ;  /* 0x000000041c007c0c */ /* 0x010fe2000c781270 */
[----:B------:R-:W-:Y:S01]  /*77180*/  ULDC UR4, c[0x0][0x22c] ;  /* 0x00008b0000047ab9 */ /* 0x000fe20000000800 */
[----:B------:R-:W4:Y:S04]  /*77190*/  LDL.LU R28, [R1+0x2e8] ;  /* 0x0002e800011c7983 */ /* 0x000f280000300800 */
[----:B------:R1:W-:Y:S02]  /*771a0*/  @P5 STG.E.U16 desc[UR10][R6.64], R15 ;  /* 0x0000000f06005986 */ /* 0x0003e4000c10150a */
[C---:B-1----:R-:W-:Y:S02]  /*771b0*/  LEA R4, P5, R8.reuse, R2, 0x1 ;  /* 0x0000000208047211 */ /* 0x042fe400078a08ff */
[----:B------:R-:W4:Y:S02]  /*771c0*/  LDL.LU R22, [R1+0x58] ;  /* 0x0000580001167983 */ /* 0x000f240000300800 */
[----:B------:R-:W-:-:S02]  /*771d0*/  LEA.HI.X.SX32 R5, R8, R16, 0x1, P5 ;  /* 0x0000001008057211 */ /* 0x000fc400028f0eff */
[----:B------:R-:W-:Y:S01]  /*771e0*/  ISETP.LT.AND P5, PT, R23, UR4, !P0 ;  /* 0x0000000417007c0c */ /* 0x000fe2000c7a1270 */
[----:B------:R-:W4:Y:S01]  /*771f0*/  LDL.LU R24, [R1+0x5c] ;  /* 0x00005c0001187983 */ /* 0x000f220000300800 */
[----:B------:R-:W-:Y:S01]  /*77200*/  ULDC UR4, c[0x0][0x22c] ;  /* 0x00008b0000047ab9 */ /* 0x000fe20000000800 */
[C---:B------:R-:W-:Y:S02]  /*77210*/  LEA R6, P6, R0.reuse, R2, 0x1 ;  /* 0x0000000200067211 */ /* 0x040fe400078c08ff */
[----:B------:R0:W-:Y:S02]  /*77220*/  @P3 STG.E.U16 desc[UR10][R4.64], R18 ;  /* 0x0000001204003986 */ /* 0x0001e4000c10150a */
[----:B------:R-:W-:Y:S02]  /*77230*/  LEA.HI.X.SX32 R7, R0, R16, 0x1, P6 ;  /* 0x0000001000077211 */ /* 0x000fe400030f0eff */
[----:B--2---:R-:W-:Y:S01]  /*77240*/  ISETP.LT.AND P3, PT, R27, UR4, !P0 ;  /* 0x000000041b007c0c */ /* 0x004fe2000c761270 */
[----:B------:R-:W-:Y:S01]  /*77250*/  ULDC UR4, c[0x0][0x22c] ;  /* 0x00008b0000047ab9 */ /* 0x000fe20000000800 */
[----:B------:R-:W2:Y:S04]  /*77260*/  LDL.LU R27, [R1+0x2ec] ;  /* 0x0002ec00011b7983 */ /* 0x000ea80000300800 */
[----:B------:R1:W-:Y:S01]  /*77270*/  @P2 STG.E.U16 desc[UR10][R6.64], R19 ;  /* 0x0000001306002986 */ /* 0x0003e2000c10150a */
[----:B---3--:R-:W-:Y:S01]  /*77280*/  ISETP.LT.AND P2, PT, R26, UR4, !P0 ;  /* 0x000000041a007c0c */ /* 0x008fe2000c741270 */
[----:B0-----:R-:W-:-:S02]  /*77290*/  IMAD R5, R10, 0x2, R0 ;  /* 0x000000020a057824 */ /* 0x001fc400078e0200 */
[----:B------:R-:W3:Y:S01]  /*772a0*/  LDL.LU R26, [R1+0x2f0] ;  /* 0x0002f000011a7983 */ /* 0x000ee20000300800 */
[----:B------:R-:W0:Y:S01]  /*772b0*/  LDC R10, c[0x0][0x248] ;  /* 0x00009200ff0a7b82 */ /* 0x000e220000000800 */
[----:B------:R-:W-:Y:S01]  /*772c0*/  ULDC UR4, c[0x0][0x22c] ;  /* 0x00008b0000047ab9 */ /* 0x000fe20000000800 */
[----:B------:R-:W-:Y:S01]  /*772d0*/  IMAD R0, R11, 0x2, R5 ;  /* 0x000000020b007824 */ /* 0x000fe200078e0205 */
[----:B------:R-:W-:-:S03]  /*772e0*/  LEA R4, P6, R5, R2, 0x1 ;  /* 0x0000000205047211 */ /* 0x000fc600078c08ff */
[----:B------:R-:W-:Y:S01]  /*772f0*/  IMAD R8, R9, 0x2, R0 ;  /* 0x0000000209087824 */ /* 0x000fe200078e0200 */
[----:B------:R-:W-:Y:S01]  /*77300*/  LEA.HI.X.SX32 R5, R5, R16, 0x1, P6 ;  /* 0x0000001005057211 */ /* 0x000fe200030f0eff */
[----:B------:R-:W3:Y:S01]  /*77310*/  LDC R11, c[0x0][0x248] ;  /* 0x00009200ff0b7b82 */ /* 0x000ee20000000800 */
[----:B-1----:R-:W-:-:S03]  /*77320*/  LEA R6, P6, R0, R2, 0x1 ;  /* 0x0000000200067211 */ /* 0x002fc600078c08ff */
[----:B------:R1:W-:Y:S01]  /*77330*/  @P4 STG.E.U16 desc[UR10][R4.64], R25 ;  /* 0x0000001904004986 */ /* 0x0003e2000c10150a */
[----:B------:R-:W-:Y:S01]  /*77340*/  LEA.HI.X.SX32 R7, R0, R16, 0x1, P6 ;  /* 0x0000001000077211 */ /* 0x000fe200030f0eff */
[----:B------:R-:W-:Y:S01]  /*77350*/  IMAD R0, R12, 0x2, R8 ;  /* 0x000000020c007824 */ /* 0x000fe200078e0208 */
[----:B------:R-:W-:Y:S01]  /*77360*/  ISETP.LT.AND P4, PT, R21, UR4, !P0 ;  /* 0x0000000415007c0c */ /* 0x000fe2000c781270 */
[----:B------:R-:W-:Y:S01]  /*77370*/  ULDC UR4, c[0x0][0x22c] ;  /* 0x00008b0000047ab9 */ /* 0x000fe20000000800 */
[----:B------:R-:W3:Y:S01]  /*77380*/  LDC R9, c[0x0][0x248] ;  /* 0x00009200ff097b82 */ /* 0x000ee20000000800 */
[----:B-1----:R-:W-:-:S07]  /*77390*/  LEA R4, P6, R8, R2, 0x1 ;  /* 0x0000000208047211 */ /* 0x002fce00078c08ff */
[----:B------:R-:W1:Y:S01]  /*773a0*/  LDC R12, c[0x0][0x248] ;  /* 0x00009200ff0c7b82 */ /* 0x000e620000000800 */
[----:B------:R-:W-:-:S07]  /*773b0*/  LEA.HI.X.SX32 R5, R8, R16, 0x1, P6 ;  /* 0x0000001008057211 */ /* 0x000fce00030f0eff */
[----:B------:R-:W1:Y:S01]  /*773c0*/  LDC R8, c[0x0][0x248] ;  /* 0x00009200ff087b82 */ /* 0x000e620000000800 */
[----:B----4-:R4:W-:Y:S01]  /*773d0*/  @P5 STG.E.U16 desc[UR10][R6.64], R22 ;  /* 0x0000001606005986 */ /* 0x0109e2000c10150a */
[----:B------:R-:W-:Y:S01]  /*773e0*/  ISETP.LT.AND P5, PT, R28, UR4, !P0 ;  /* 0x000000041c007c0c */ /* 0x000fe2000c7a1270 */
[----:B------:R-:W-:Y:S02]  /*773f0*/  ULDC UR4, c[0x0][0x22c] ;  /* 0x00008b0000047ab9 */ /* 0x000fe40000000800 */
[----:B------:R0:W-:Y:S04]  /*77400*/  @P3 STG.E.U16 desc[UR10][R4.64], R24 ;  /* 0x0000001804003986 */ /* 0x0001e8000c10150a */
[----:B------:R-:W3:Y:S01]  /*77410*/  LDL.LU R28, [R1+0x2f8] ;  /* 0x0002f800011c7983 */ /* 0x000ee20000300800 */
[----:B----4-:R-:W-:Y:S01]  /*77420*/  LEA R6, P6, R0, R2, 0x1 ;  /* 0x0000000200067211 */ /* 0x010fe200078c08ff */
[----:B0-----:R-:W-:-:S03]  /*77430*/  IMAD R5, R10, 0x2, R0 ;  /* 0x000000020a057824 */ /* 0x001fc600078e0200 */
[----:B------:R-:W-:Y:S02]  /*77440*/  LEA.HI.X.SX32 R7, R0, R16, 0x1, P6 ;  /* 0x0000001000077211 */ /* 0x000fe400030f0eff */
[----:B------:R-:W-:Y:S02]  /*77450*/  PRMT R0, R17, 0x7632, R0 ;  /* 0x0000763211007816 */ /* 0x000fe40000000000 */
[----:B--2---:R-:W-:-:S03]  /*77460*/  ISETP.LT.AND P3, PT, R27, UR4, !P0 ;  /* 0x000000041b007c0c */ /* 0x004fc6000c761270 */
[----:B------:R0:W-:Y:S01]  /*77470*/  @P2 STG.E.U16 desc[UR10][R6.64], R0 ;  /* 0x0000000006002986 */ /* 0x0001e2000c10150a */
[----:B------:R-:W-:Y:S01]  /*77480*/  ULDC UR4, c[0x0][0x22c] ;  /* 0x00008b0000047ab9 */ /* 0x000fe20000000800 */
[----:B------:R-:W-:Y:S01]  /*77490*/  LEA R4, P6, R5, R2, 0x1 ;  /* 0x0000000205047211 */ /* 0x000fe200078c08ff */
[----:B------:R-:W2:Y:S01]  /*774a0*/  LDC R17, c[0x0][0x248] ;  /* 0x00009200ff117b82 */ /* 0x000ea20000000800 */
[----:B------:R-:W4:Y:S01]  /*774b0*/  LDL.LU R27, [R1+0x2fc] ;  /* 0x0002fc00011b7983 */ /* 0x000f220000300800 */
[----:B0-----:R-:W-:-:S03]  /*774c0*/  PRMT R7, R20, 0x7632, R7 ;  /* 0x0000763214077816 */ /* 0x001fc60000000007 */
[----:B------:R-:W2:Y:S01]  /*774d0*/  LDL.LU R20, [R1+0x300] ;  /* 0x0003000001147983 */ /* 0x000ea20000300800 */
[----:B---3--:R-:W-:Y:S01]  /*774e0*/  ISETP.LT.AND P2, PT, R26, UR4, !P0 ;  /* 0x000000041a007c0c */ /* 0x008fe2000c741270 */
[----:B------:R-:W-:Y:S02]  /*774f0*/  IMAD R0, R11, 0x2, R5 ;  /* 0x000000020b007824 */ /* 0x000fe400078e0205 */
[----:B------:R-:W3:Y:S01]  /*77500*/  LDL.LU R26, [R1+0x304] ;  /* 0x00030400011a7983 */ /* 0x000ee20000300800 */
[----:B------:R-:W-:Y:S01]  /*77510*/  LEA.HI.X.SX32 R5, R5, R16, 0x1, P6 ;  /* 0x0000001005057211 */ /* 0x000fe200030f0eff */
[----:B------:R-:W-:-:S04]  /*77520*/  ULDC UR4, c[0x0][0x22c] ;  /* 0x00008b0000047ab9 */ /* 0x000fc80000000800 */
[----:B------:R0:W-:Y:S01]  /*77530*/  @P4 STG.E.U16 desc[UR10][R4.64], R7 ;  /* 0x0000000704004986 */ /* 0x0001e2000c10150a */
[----:B------:R-:W-:Y:S01]  /*77540*/  ISETP.LT.AND P4, PT, R3, UR4, !P0 ;  /* 0x0000000403007c0c */ /* 0x000fe2000c781270 */
[----:B-1----:R-:W-:Y:S01]  /*77550*/  IMAD R8, R8, 0x2, R0 ;  /* 0x0000000208087824 */ /* 0x002fe200078e0200 */
[----:B------:R-:W-:Y:S01]  /*77560*/  LEA R6, P6, R0, R2, 0x1 ;  /* 0x0000000200067211 */ /* 0x000fe200078c08ff */
[----:B------:R-:W3:Y:S01]  /*77570*/  LDL.LU R3, [R1+0x1b58] ;  /* 0x001b580001037983 */ /* 0x000ee20000300800 */
[----:B------:R-:W-:Y:S01]  /*77580*/  PRMT R10, R18, 0x7632, R10 ;  /* 0x00007632120a7816 */ /* 0x000fe2000000000a */
[----:B------:R-:W-:Y:S01]  /*77590*/  ULDC UR4, c[0x0][0x22c] ;  /* 0x00008b0000047ab9 */ /* 0x000fe20000000800 */
[----:B------:R-:W-:Y:S01]  /*775a0*/  PRMT R11, R19, 0x7632, R11 ;  /* 0x00007632130b7816 */ /* 0x000fe2000000000b */
[----:B------:R-:W1:Y:S01]  /*775b0*/  LDC R18, c[0x0][0x248] ;  /* 0x00009200ff127b82 */ /* 0x000e620000000800 */
[----:B0-----:R-:W-:Y:S02]  /*775c0*/  LEA.HI.X.SX32 R7, R0, R16, 0x1, P6 ;  /* 0x0000001000077211 */ /* 0x001fe400030f0eff */
[----:B------:R-:W-:-:S02]  /*775d0*/  PRMT R0, R15, 0x7632, R0 ;  /* 0x000076320f007816 */ /* 0x000fc40000000000 */
[----:B------:R-:W-:-:S03]  /*775e0*/  LEA R4, P6, R8, R2, 0x1 ;  /* 0x0000000208047211 */ /* 0x000fc600078c08ff */
[----:B------:R-:W0:Y:S01]  /*775f0*/  LDC R15, c[0x0][0x248] ;  /* 0x00009200ff0f7b82 */ /* 0x000e220000000800 */
[----:B------:R1:W-:Y:S01]  /*77600*/  @P5 STG.E.U16 desc[UR10][R6.64], R0 ;  /* 0x0000000006005986 */ /* 0x0003e2000c10150a */
[----:B------:R-:W-:-:S05]  /*77610*/  LEA.HI.X.SX32 R5, R8, R16, 0x1, P6 ;  /* 0x0000001008057211 */ /* 0x000fca00030f0eff */
[----:B------:R1:W-:Y:S01]  /*77620*/  @P3 STG.E.U16 desc[UR10][R4.64], R10 ;  /* 0x0000000a04003986 */ /* 0x0003e2000c10150a */
[----:B------:R-:W0:Y:S01]  /*77630*/  LDC R19, c[0x0][0x248] ;  /* 0x00009200ff137b82 */ /* 0x000e220000000800 */
[----:B-1----:R-:W-:-:S05]  /*77640*/  IMAD R0, R9, 0x2, R8 ;  /* 0x0000000209007824 */ /* 0x002fca00078e0208 */
[----:B------:R-:W-:Y:S01]  /*77650*/  LEA R8, P3, R0, R2, 0x1 ;  /* 0x0000000200087211 */ /* 0x000fe200078608ff */
[----:B------:R-:W-:Y:S01]  /*77660*/  IMAD R12, R12, 0x2, R0 ;  /* 0x000000020c0c7824 */ /* 0x000fe200078e0200 */
[----:B------:R-:W-:Y:S01]  /*77670*/  ISETP.LT.AND P5, PT, R28, UR4, !P0 ;  /* 0x000000041c007c0c */ /* 0x000fe2000c7a1270 */
[----:B------:R-:W-:Y:S01]  /*77680*/  ULDC UR4, c[0x0][0x22c] ;  /* 0x00008b0000047ab9 */ /* 0x000fe20000000800 */
[----:B------:R-:W3:Y:S01]  /*77690*/  LDL.LU R28, [R1+0x308] ;  /* 0x00030800011c7983 */ /* 0x000ee20000300800 */
[----:B------:R-:W-:Y:S02]  /*776a0*/  LEA.HI.X.SX32 R9, R0, R16, 0x1, P3 ;  /* 0x0000001000097211 */ /* 0x000fe400018f0eff */
[----:B------:R-:W-:-:S03]  /*776b0*/  LEA R10, P6, R12, R2, 0x1 ;  /* 0x000000020c0a7211 */ /* 0x000fc600078c08ff */
[----:B------:R1:W-:Y:S02]  /*776c0*/  @P2 STG.E.U16 desc[UR10][R8.64], R11 ;  /* 0x0000000b08002986 */ /* 0x0003e4000c10150a */
[----:B-1----:R-:W-:Y:S02]  /*776d0*/  LEA.HI.X.SX32 R11, R12, R16, 0x1, P6 ;  /* 0x000000100c0b7211 */ /* 0x002fe400030f0eff */
[----:B----4-:R-:W-:Y:S01]  /*776e0*/  ISETP.LT.AND P3, PT, R27, UR4, !P0 ;  /* 0x000000041b007c0c */ /* 0x010fe2000c761270 */
[----:B------:R-:W-:Y:S01]  /*776f0*/  ULDC UR4, c[0x0][0x22c] ;  /* 0x00008b0000047ab9 */ /* 0x000fe20000000800 */
[----:B------:R-:W4:Y:S01]  /*77700*/  LDL.LU R27, [R1+0x30c] ;  /* 0x00030c00011b7983 */ /* 0x000f220000300800 */
[----:B--2---:R-:W-:Y:S01]  /*77710*/  ISETP.LT.AND P2, PT, R20, UR4, !P0 ;  /* 0x0000000414007c0c */ /* 0x004fe2000c741270 */
[----:B------:R-:W-:Y:S01]  /*77720*/  ULDC UR4, c[0x0][0x22c] ;  /* 0x00008b0000047ab9 */ /* 0x000fe20000000800 */
[----:B------:R-:W-:Y:S01]  /*77730*/  PRMT R0, R25, 0x7632, R0 ;  /* 0x0000763219007816 */ /* 0x000fe20000000000 */
[----:B------:R-:W-:Y:S01]  /*77740*/  IMAD R12, R13, 0x2, R12 ;  /* 0x000000020d0c7824 */ /* 0x000fe200078e020c */
[----:B------:R-:W1:Y:S01]  /*77750*/  LDC R20, c[0x0][0x248] ;  /* 0x00009200ff147b82 */ /* 0x000e620000000800 */
[----:B---3--:R-:W-:Y:S01]  /*77760*/  ISETP.LT.AND P6, PT, R26, UR4, !P0 ;  /* 0x000000041a007c0c */ /* 0x008fe2000c7c1270 */
[----:B------:R-:W2:Y:S04]  /*77770*/  LDS.128 R4, [R3] ;  /* 0x0000000003047984 */ /* 0x000ea80000000c00 */
[----:B------:R3:W-:Y:S04]  /*77780*/  @P4 STG.E.U16 desc[UR10][R10.64], R0 ;  /* 0x000000000a004986 */ /* 0x0007e8000c10150a */
[----:B------:R-:W4:Y:S01]  /*77790*/  LDL.LU R26, [R1+0x310] ;  /* 0x00031000011a7983 */ /* 0x000f220000300800 */
[----:B------:R-:W-:Y:S01]  /*777a0*/  LEA R8, P4, R12, R2, 0x1 ;  /* 0x000000020c087211 */ /* 0x000fe200078808ff */
[----:B------:R-:W-:Y:S01]  /*777b0*/  ULDC UR4, c[0x0][0x22c] ;  /* 0x00008b0000047ab9 */ /* 0x000fe20000000800 */
[----:B------:R-:W-:-:S02]  /*777c0*/  PRMT R13, R22, 0x7632, R13 ;  /* 0x00007632160d7816 */ /* 0x000fc4000000000d */
[----:B------:R-:W-:Y:S01]  /*777d0*/  LEA.HI.X.SX32 R9, R12, R16, 0x1, P4 ;  /* 0x000000100c097211 */ /* 0x000fe200020f0eff */
[----:B---3--:R-:W-:Y:S01]  /*777e0*/  IMAD R11, R14, 0x2, R12 ;  /* 0x000000020e0b7824 */ /* 0x008fe200078e020c */
[----:B------:R-:W-:-:S03]  /*777f0*/  PRMT R0, R24, 0x7632, R0 ;  /* 0x0000763218007816 */ /* 0x000fc60000000000 */
[----:B------:R3:W-:Y:S01]  /*77800*/  @P5 STG.E.U16 desc[UR10][R8.64], R13 ;  /* 0x0000000d08005986 */ /* 0x0007e2000c10150a */
[----:B------:R-:W-:Y:S01]  /*77810*/  IMAD R14, R18, 0x2, R11 ;  /* 0x00000002120e7824 */ /* 0x000fe200078e020b */
[CC--:B------:R-:W-:Y:S02]  /*77820*/  LEA R10, P4, R11.reuse, R2.reuse, 0x1 ;  /* 0x000000020b0a7211 */ /* 0x0c0fe400078808ff */
[----:B------:R-:W4:Y:S01]  /*77830*/  LDL.LU R24, [R1+0x314] ;  /* 0x0003140001187983 */ /* 0x000f220000300800 */
[----:B------:R-:W1:Y:S01]  /*77840*/  LDC R18, c[0x0][0x248] ;  /* 0x00009200ff127b82 */ /* 0x000e620000000800 */
[C---:B------:R-:W-:Y:S02]  /*77850*/  LEA R12, P5, R14.reuse, R2, 0x1 ;  /* 0x000000020e0c7211 */ /* 0x040fe400078a08ff */
[-C--:B------:R-:W-:Y:S02]  /*77860*/  LEA.HI.X.SX32 R11, R11, R16.reuse, 0x1, P4 ;  /* 0x000000100b0b7211 */ /* 0x080fe400020f0eff */
[----:B---3--:R-:W-:Y:S01]  /*77870*/  LEA.HI.X.SX32 R13, R14, R16, 0x1, P5 ;  /* 0x000000100e0d7211 */ /* 0x008fe200028f0eff */
[----:B0-----:R-:W-:-:S02]  /*77880*/  IMAD R14, R15, 0x2, R14 ;  /* 0x000000020f0e7824 */ /* 0x001fc400078e020e */
[----:B------:R-:W-:Y:S01]  /*77890*/  @P3 STG.E.U16 desc[UR10][R10.64], R0 ;  /* 0x000000000a003986 */ /* 0x000fe2000c10150a */
[----:B------:R-:W-:Y:S01]  /*778a0*/  ISETP.LT.AND P4, PT, R28, UR4, !P0 ;  /* 0x000000041c007c0c */ /* 0x000fe2000c781270 */
[----:B------:R-:W-:Y:S02]  /*778b0*/  ULDC UR4, c[0x0][0x22c] ;  /* 0x00008b0000047ab9 */ /* 0x000fe40000000800 */
[----:B------:R-:W3:Y:S04]  /*778c0*/  LDL.LU R28, [R1+0x318] ;  /* 0x00031800011c7983 */ /* 0x000ee80000300800 */
[----:B--2---:R0:W-:Y:S04]  /*778d0*/  @P2 STG.E.U16 desc[UR10][R12.64], R4 ;  /* 0x000000040c002986 */ /* 0x0041e8000c10150a */
[----:B------:R2:W3:Y:S01]  /*778e0*/  LDS.128 R8, [R3+0x400] ;  /* 0x0004000003087984 */ /* 0x0004e20000000c00 */
[C---:B0-----:R-:W-:Y:S01]  /*778f0*/  LEA R12, P2, R14.reuse, R2, 0x1 ;  /* 0x000000020e0c7211 */ /* 0x041fe200078408ff */
[----:B--2---:R-:W0:Y:S03]  /*77900*/  LDC R3, c[0x0][0x248] ;  /* 0x00009200ff037b82 */ /* 0x004e260000000800 */
[----:B------:R-:W-:-:S02]  /*77910*/  LEA.HI.X.SX32 R13, R14, R16, 0x1, P2 ;  /* 0x000000100e0d7211 */ /* 0x000fc400010f0eff */
[----:B----4-:R-:W-:Y:S01]  /*77920*/  ISETP.LT.AND P3, PT, R27, UR4, !P0 ;  /* 0x000000041b007c0c */ /* 0x010fe2000c761270 */
[----:B------:R-:W-:Y:S01]  /*77930*/  ULDC UR4, c[0x0][0x22c] ;  /* 0x00008b0000047ab9 */ /* 0x000fe20000000800 */
[----:B------:R-:W2:Y:S01]  /*77940*/  LDL.LU R27, [R1+0x31c] ;  /* 0x00031c00011b7983 */ /* 0x000ea20000300800 */
[----:B------:R-:W-:Y:S01]  /*77950*/  ISETP.LT.AND P2, PT, R26, UR4, !P0 ;  /* 0x000000041a007c0c */ /* 0x000fe2000c741270 */
[----:B------:R-:W-:Y:S02]  /*77960*/  IMAD R0, R17, 0x2, R14 ;  /* 0x0000000211007824 */ /* 0x000fe400078e020e */
[----:B------:R-:W4:Y:S01]  /*77970*/  LDL.LU R26, [R1+0x320] ;  /* 0x00032000011a7983 */ /* 0x000f220000300800 */
[----:B------:R-:W-:Y:S01]  /*77980*/  ULDC UR4, c[0x0][0x22c] ;  /* 0x00008b0000047ab9 */ /* 0x000fe20000000800 */
[----:B-1----:R-:W-:Y:S01]  /*77990*/  IMAD R17, R20, 0x2, R0 ;  /* 0x0000000214117824 */ /* 0x002fe200078e0200 */
[C---:B------:R-:W-:Y:S01]  /*779a0*/  LEA R14, P5, R0.reuse, R2, 0x1 ;  /* 0x00000002000e7211 */ /* 0x040fe200078a08ff */
[----:B------:R1:W-:Y:S03]  /*779b0*/  @P6 STG.E.U16 desc[UR10][R12.64], R5 ;  /* 0x000000050c006986 */ /* 0x0003e6000c10150a */
[----:B------:R-:W-:Y:S01]  /*779c0*/  LEA.HI.X.SX32 R15, R0, R16, 0x1, P5 ;  /* 0x00000010000f7211 */ /* 0x000fe200028f0eff */
[----:B------:R-:W4:Y:S01]  /*779d0*/  LDL.LU R22, [R1+0x324] ;  /* 0x0003240001167983 */ /* 0x000f220000300800 */
[----:B------:R-:W4:Y:S01]  /*779e0*/  LDC R0, c[0x0][0x248] ;  /* 0x00009200ff007b82 */ /* 0x000f220000000800 */
[----:B------:R-:W-:Y:S01]  /*779f0*/  ISETP.LT.AND P5, PT, R24, UR4, !P0 ;  /* 0x0000000418007c0c */ /* 0x000fe2000c7a1270 */
[----:B------:R-:W-:Y:S01]  /*77a00*/  ULDC UR4, c[0x0][0x22c] ;  /* 0x00008b0000047ab9 */ /* 0x000fe20000000800 */
[----:B------:R-:W4:Y:S01]  /*77a10*/  LDL.LU R24, [R1+0x328] ;  /* 0x0003280001187983 */ /* 0x000f220000300800 */
[----:B-1----:R-:W-:-:S04]  /*77a20*/  LEA R12, P6, R17, R2, 0x1 ;  /* 0x00000002110c7211 */ /* 0x002fc800078c08ff */
[----:B------:R-:W-:Y:S01]  /*77a30*/  LEA.HI.X.SX32 R13, R17, R16, 0x1, P6 ;  /* 0x00000010110d7211 */ /* 0x000fe200030f0eff */
[----:B0-----:R-:W-:Y:S01]  /*77a40*/  IMAD R17, R3, 0x2, R17 ;  /* 0x0000000203117824 */ /* 0x001fe200078e0211 */
[----:B------:R-:W-:Y:S01]  /*77a50*/  @P4 STG.E.U16 desc[UR10][R14.64], R6 ;  /* 0x000000060e004986 */ /* 0x000fe2000c10150a */
[----:B------:R-:W0:Y:S03]  /*77a60*/  LDC R3, c[0x0][0x248] ;  /* 0x00009200ff037b82 */ /* 0x000e260000000800 */
[----:B------:R1:W-:Y:S01]  /*77a70*/  @P3 STG.E.U16 desc[UR10][R12.64], R7 ;  /* 0x000000070c003986 */ /* 0x0003e2000c10150a */
[----:B---3--:R-:W-:Y:S01]  /*77a80*/  ISETP.LT.AND P4, PT, R28, UR4, !P0 ;  /* 0x000000041c007c0c */ /* 0x008fe2000c781270 */
[----:B------:R-:W-:Y:S02]  /*77a90*/  ULDC UR4, c[0x0][0x22c] ;  /* 0x00008b0000047ab9 */ /* 0x000fe40000000800 */
[----:B------:R-:W3:Y:S01]  /*77aa0*/  LDL.LU R28, [R1+0x32c] ;  /* 0x00032c00011c7983 */ /* 0x000ee20000300800 */
[----:B-1----:R-:W-:-:S04]  /*77ab0*/  LEA R12, P6, R17, R2, 0x1 ;  /* 0x00000002110c7211 */ /* 0x002fc800078c08ff */
[----:B------:R-:W-:-:S05]  /*77ac0*/  LEA.HI.X.SX32 R13, R17, R16, 0x1, P6 ;  /* 0x00000010110d7211 */ /* 0x000fca00030f0eff */
[----:B------:R1:W-:Y:S01]  /*77ad0*/  @P2 STG.E.U16 desc[UR10][R12.64], R8 ;  /* 0x000000080c002986 */ /* 0x0003e2000c10150a */
[----:B--2---:R-:W-:Y:S01]  /*77ae0*/  ISETP.LT.AND P3, PT, R27, UR4, !P0 ;  /* 0x000000041b007c0c */ /* 0x004fe2000c761270 */
[----:B------:R-:W-:Y:S02]  /*77af0*/  ULDC UR4, c[0x0][0x22c] ;  /* 0x00008b0000047ab9 */ /* 0x000fe40000000800 */
[----:B------:R-:W2:Y:S01]  /*77b00*/  LDL.LU R27, [R1+0x330] ;  /* 0x00033000011b7983 */ /* 0x000ea20000300800 */
[----:B----4-:R-:W-:Y:S01]  /*77b10*/  ISETP.LT.AND P2, PT, R26, UR4, !P0 ;  /* 0x000000041a007c0c */ /* 0x010fe2000c741270 */
[----:B------:R-:W-:Y:S02]  /*77b20*/  IMAD R19, R19, 0x2, R17 ;  /* 0x0000000213137824 */ /* 0x000fe400078e0211 */
[----:B------:R-:W4:Y:S01]  /*77b30*/  LDL.LU R26, [R1+0x334] ;  /* 0x00033400011a7983 */ /* 0x000f220000300800 */
[----:B------:R-:W3:Y:S01]  /*77b40*/  LDC R17, c[0x0][0x248] ;  /* 0x00009200ff117b82 */ /* 0x000ee20000000800 */
[----:B------:R-:W-:Y:S01]  /*77b50*/  ULDC UR4, c[0x0][0x22c] ;  /* 0x00008b0000047ab9 */ /* 0x000fe20000000800 */
[----:B------:R-:W-:Y:S01]  /*77b60*/  IMAD R21, R18, 0x2, R19 ;  /* 0x0000000212157824 */ /* 0x000fe200078e0213 */
[----:B------:R-:W-:-:S04]  /*77b70*/  LEA R14, P6, R19, R2, 0x1 ;  /* 0x00000002130e7211 */ /* 0x000fc800078c08ff */
[----:B------:R-:W-:Y:S01]  /*77b80*/  LEA.HI.X.SX32 R15, R19, R16, 0x1, P6 ;  /* 0x00000010130f7211 */ /* 0x000fe200030f0eff */
[----:B------:R-:W-:Y:S01]  /*77b90*/  IMAD R19, R0, 0x2, R21 ;  /* 0x0000000200137824 */ /* 0x000fe200078e0215 */
[C---:B-1----:R-:W-:Y:S01]  /*77ba0*/  LEA R12, P6, R21.reuse, R2, 0x1 ;  /* 0x00000002150c7211 */ /* 0x042fe200078c08ff */
[----:B------:R-:W1:Y:S02]  /*77bb0*/  LDC R0, c[0x0][0x248] ;  /* 0x00009200ff007b82 */ /* 0x000e640000000800 */
[----:B------:R0:W-:Y:S01]  /*77bc0*/  @P5 STG.E.U16 desc[UR10][R14.64], R9 ;  /* 0x000000090e005986 */ /* 0x0001e2000c10150a */
[----:B------:R-:W-:Y:S02]  /*77bd0*/  LEA.HI.X.SX32 R13, R21, R16, 0x1, P6 ;  /* 0x00000010150d7211 */ /* 0x000fe400030f0eff */
[----:B0-----:R-:W-:-:S04]  /*77be0*/  LEA R14, P6, R19, R2, 0x1 ;  /* 0x00000002130e7211 */ /* 0x001fc800078c08ff */
[----:B------:R-:W-:Y:S01]  /*77bf0*/  LEA.HI.X.SX32 R15, R19, R16, 0x1, P6 ;  /* 0x00000010130f7211 */ /* 0x000fe200030f0eff */
[----:B------:R-:W-:Y:S02]  /*77c00*/  IMAD R19, R3, 0x2, R19 ;  /* 0x0000000203137824 */ /* 0x000fe400078e0213 */
[----:B------:R-:W0:Y:S02]  /*77c10*/  LDC R3, c[0x0][0x248] ;  /* 0x00009200ff037b82 */ /* 0x000e240000000800 */
[----:B---3--:R-:W-:Y:S01]  /*77c20*/  IMAD R21, R17, 0x2, R19 ;  /* 0x0000000211157824 */ /* 0x008fe200078e0213 */
[----:B------:R3:W-:Y:S05]  /*77c30*/  @P4 STG.E.U16 desc[UR10][R12.64], R10 ;  /* 0x0000000a0c004986 */ /* 0x0007ea000c10150a */
[----:B------:R-:W0:Y:S01]  /*77c40*/  LDC R17, c[0x0][0x248] ;  /* 0x00009200ff117b82 */ /* 0x000e220000000800 */
[----:B------:R1:W-:Y:S01]  /*77c50*/  @P3 STG.E.U16 desc[UR10][R14.64], R11 ;  /* 0x0000000b0e003986 */ /* 0x0003e2000c10150a */
[----:B------:R-:W-:Y:S01]  /*77c60*/  ISETP.LT.AND P5, PT, R22, UR4, !P0 ;  /* 0x0000000416007c0c */ /* 0x000fe2000c7a1270 */
[----:B------:R-:W-:Y:S01]  /*77c70*/  ULDC UR4, c[0x0][0x22c] ;  /* 0x00008b0000047ab9 */ /* 0x000fe20000000800 */
[----:B---3--:R-:W-:-:S04]  /*77c80*/  LEA R12, P6, R21, R2, 0x1 ;  /* 0x00000002150c7211 */ /* 0x008fc800078c08ff */
[----:B-1----:R-:W1:Y:S01]  /*77c90*/  LDC R14, c[0x0][0x248] ;  /* 0x00009200ff0e7b82 */ /* 0x002e620000000800 */
[----:B------:R-:W-:Y:S01]  /*77ca0*/  LEA.HI.X.SX32 R13, R21, R16, 0x1, P6 ;  /* 0x00000010150d7211 */ /* 0x000fe200030f0eff */
[----:B------:R-:W-:Y:S01]  /*77cb0*/  IMAD R21, R0, 0x2, R21 ;  /* 0x0000000200157824 */ /* 0x000fe200078e0215 */
[----:B------:R-:W-:Y:S01]  /*77cc0*/  ISETP.LT.AND P4, PT, R24, UR4, !P0 ;  /* 0x0000000418007c0c */ /* 0x000fe2000c781270 */
[----:B------:R-:W-:-:S04]  /*77cd0*/  ULDC UR4, c[0x0][0x22c] ;  /* 0x00008b0000047ab9 */ /* 0x000fc80000000800 */
[----:B------:R-:W3:Y:S01]  /*77ce0*/  LDC R15, c[0x0][0x248] ;  /* 0x00009200ff0f7b82 */ /* 0x000ee20000000800 */
[----:B------:R-:W-:Y:S02]  /*77cf0*/  LEA R18, P3, R19, R2, 0x1 ;  /* 0x0000000213127211 */ /* 0x000fe400078608ff */
[----:B------:R-:W-:Y:S01]  /*77d00*/  PRMT R9, R4, 0x7632, R9 ;  /* 0x0000763204097816 */ /* 0x000fe20000000009 */
[----:B0-----:R-:W-:Y:S01]  /*77d10*/  IMAD R3, R3, 0x2, R21 ;  /* 0x0000000203037824 */ /* 0x001fe200078e0215 */
[----:B------:R-:W-:-:S03]  /*77d20*/  LEA.HI.X.SX32 R19, R19, R16, 0x1, P3 ;  /* 0x0000001013137211 */ /* 0x000fc600018f0eff */
[----:B------:R-:W0:Y:S01]  /*77d30*/  LDC R0, c[0x0][0x248] ;  /* 0x00009200ff007b82 */ /* 0x000e220000000800 */
[----:B------:R-:W-:Y:S02]  /*77d40*/  PRMT R6, R5, 0x7632, R6 ;  /* 0x0000763205067816 */ /* 0x000fe40000000006 */
[C---:B------:R-:W-:Y:S02]  /*77d50*/  LEA R4, P6, R21.reuse, R2, 0x1 ;  /* 0x0000000215047211 */ /* 0x040fe400078c08ff */
[----:B------:R-:W-:Y:S01]  /*77d60*/  ISETP.LT.AND P3, PT, R28, UR4, !P0 ;  /* 0x000000041c007c0c */ /* 0x000fe2000c761270 */
[----:B------:R-:W-:Y:S01]  /*77d70*/  ULDC UR4, c[0x0][0x22c] ;  /* 0x00008b0000047ab9 */ /* 0x000fe20000000800 */
[----:B------:R-:W-:Y:S01]  /*77d80*/  LEA.HI.X.SX32 R5, R21, R16, 0x1, P6 ;  /* 0x0000001015057211 */ /* 0x000fe200030f0eff */
[----:B------:R1:W-:Y:S01]  /*77d90*/  @P2 STG.E.U16 desc[UR10][R18.64], R9 ;  /* 0x0000000912002986 */ /* 0x0003e2000c10150a */
[----:B------:R-:W-:Y:S01]  /*77da0*/  PRMT R7, R6, 0x7632, R7 ;  /* 0x0000763206077816 */ /* 0x000fe20000000007 */
[----:B------:R-:W-:-:S02]  /*77db0*/  IMAD R17, R17, 0x2, R3 ;  /* 0x0000000211117824 */ /* 0x000fc400078e0203 */
[----:B------:R1:W-:Y:S04]  /*77dc0*/  @P5 STG.E.U16 desc[UR10][R12.64], R6 ;  /* 0x000000060c005986 */ /* 0x0003e8000c10150a */
[----:B------:R3:W-:Y:S01]  /*77dd0*/  @P4 STG.E.U16 desc[UR10][R4.64], R7 ;  /* 0x0000000704004986 */ /* 0x0007e2000c10150a */
[----:B-1----:R-:W-:-:S04]  /*77de0*/  LEA R18, P6, R3, R2, 0x1 ;  /* 0x0000000203127211 */ /* 0x002fc800078c08ff */
[----:B------:R-:W-:Y:S01]  /*77df0*/  LEA.HI.X.SX32 R19, R3, R16, 0x1, P6 ;  /* 0x0000001003137211 */ /* 0x000fe200030f0eff */
[----:B------:R-:W-:Y:S01]  /*77e00*/  IMAD R3, R14, 0x2, R17 ;  /* 0x000000020e037824 */ /* 0x000fe200078e0211 */
[----:B------:R-:W-:Y:S02]  /*77e10*/  LEA R6, P4, R17, R2, 0x1 ;  /* 0x0000000211067211 */ /* 0x000fe400078808ff */
[----:B------:R-:W-:Y:S01]  /*77e20*/  PRMT R9, R7, 0x7632, R9 ;  /* 0x0000763207097816 */ /* 0x000fe20000000009 */
[----:B---3--:R-:W-:Y:S01]  /*77e30*/  IMAD R15, R15, 0x2, R3 ;  /* 0x000000020f0f7824 */ /* 0x008fe200078e0203 */
[----:B------:R-:W-:Y:S02]  /*77e40*/  PRMT R8, R8, 0x7632, R8 ;  /* 0x0000763208087816 */ /* 0x000fe40000000008 */
[----:B------:R-:W-:Y:S01]  /*77e50*/  LEA.HI.X.SX32 R7, R17, R16, 0x1, P4 ;  /* 0x0000001011077211 */ /* 0x000fe200020f0eff */
[----:B------:R1:W-:Y:S01]  /*77e60*/  @P3 STG.E.U16 desc[UR10][R18.64], R9 ;  /* 0x0000000912003986 */ /* 0x0003e2000c10150a */
[----:B------:R-:W-:Y:S01]  /*77e70*/  LEA R12, P3, R3, R2, 0x1 ;  /* 0x00000002030c7211 */ /* 0x000fe200078608ff */
[----:B0-----:R-:W-:Y:S01]  /*77e80*/  IMAD R17, R0, 0x2, R15 ;  /* 0x0000000200117824 */ /* 0x001fe200078e020f */
[----:B------:R-:W-:-:S02]  /*77e90*/  PRMT R0, R9, 0x7632, R0 ;  /* 0x0000763209007816 */ /* 0x000fc40000000000 */
[----:B------:R-:W-:Y:S02]  /*77ea0*/  LEA.HI.X.SX32 R13, R3, R16, 0x1, P3 ;  /* 0x00000010030d7211 */ /* 0x000fe400018f0eff */
[----:B------:R-:W-:Y:S02]  /*77eb0*/  PRMT R10, R10, 0x7632, R10 ;  /* 0x000076320a0a7816 */ /* 0x000fe4000000000a */
[----:B--2---:R-:W-:Y:S01]  /*77ec0*/  ISETP.LT.AND P2, PT, R27, UR4, !P0 ;  /* 0x000000041b007c0c */ /* 0x004fe2000c741270 */
[----:B------:R-:W-:-:S12]  /*77ed0*/  ULDC UR4, c[0x0][0x22c] ;  /* 0x00008b0000047ab9 */ /* 0x000fd80000000800 */
[----:B------:R1:W-:Y:S01]  /*77ee0*/  @P2 STG.E.U16 desc[UR10][R6.64], R8 ;  /* 0x0000000806002986 */ /* 0x0003e2000c10150a */
[----:B------:R-:W-:-:S04]  /*77ef0*/  LEA R4, P2, R15, R2, 0x1 ;  /* 0x000000020f047211 */ /* 0x000fc800078408ff */
[----:B------:R-:W-:Y:S02]  /*77f00*/  LEA.HI.X.SX32 R5, R15, R16, 0x1, P2 ;  /* 0x000000100f057211 */ /* 0x000fe400010f0eff */
[----:B------:R-:W-:-:S04]  /*77f10*/  LEA R2, P2, R17, R2, 0x1 ;  /* 0x0000000211027211 */ /* 0x000fc800078408ff */
[----:B------:R-:W-:Y:S02]  /*77f20*/  LEA.HI.X.SX32 R3, R17, R16, 0x1, P2 ;  /* 0x0000001011037211 */ /* 0x000fe400010f0eff */
[----:B----4-:R-:W-:Y:S01]  /*77f30*/  ISETP.LT.AND P5, PT, R26, UR4, !P0 ;  /* 0x000000041a007c0c */ /* 0x010fe2000c7a1270 */
[----:B------:R-:W-:Y:S02]  /*77f40*/  ULDC UR4, c[0x0][0x22c] ;  /* 0x00008b0000047ab9 */ /* 0x000fe40000000800 */
[----:B------:R-:W-:-:S10]  /*77f50*/  ISETP.LT.AND P0, PT, R29, UR4, !P0 ;  /* 0x000000041d007c0c */ /* 0x000fd4000c701270 */
[----:B------:R1:W-:Y:S04]  /*77f60*/  @P5 STG.E.U16 desc[UR10][R12.64], R0 ;  /* 0x000000000c005986 */ /* 0x0003e8000c10150a */
[----:B------:R1:W-:Y:S01]  /*77f70*/  @P0 STG.E.U16 desc[UR10][R4.64], R10 ;  /* 0x0000000a04000986 */ /* 0x0003e2000c10150a */
[----:B------:R-:W-:Y:S05]  /*77f80*/  @!P1 EXIT ;  /* 0x000000000000994d */ /* 0x000fea0003800000 */
[----:B------:R-:W-:-:S05]  /*77f90*/  PRMT R11, R11, 0x7632, R11 ;  /* 0x000076320b0b7816 */ /* 0x000fca000000000b */
[----:B------:R-:W-:Y:S01]  /*77fa0*/  STG.E.U16 desc[UR10][R2.64], R11 ;  /* 0x0000000b02007986 */ /* 0x000fe2000c10150a */
[----:B------:R-:W-:Y:S05]  /*77fb0*/  EXIT ;  /* 0x000000000000794d */ /* 0x000fea0003800000 */
.L_x_3:
[----:B------:R-:W-:-:S00]  /*77fc0*/  BRA `(.L_x_3) ;  /* 0xfffffffc00fc7947 */ /* 0x000fc0000383ffff */
[----:B------:R-:W-:-:S00]  /*77fd0*/  NOP ;  /* 0x0000000000007918 */ /* 0x000fc00000000000 */
        /* <DEDUP_REMOVED lines=10> */
.L_x_4:


//--------------------- .nv.shared.matmul_kernel  --------------------------
	.section	.nv.shared.matmul_kernel,"aw",@nobits
	.sectionflags	@""
	.align	16
	.zero		1024


//--------------------- .nv.shared.reserved.0     --------------------------
	.section	.nv.shared.reserved.0,"aw",@nobits
	.weak		__nv_reservedSMEM_offset_0_alias
	.size		__nv_reservedSMEM_offset_0_alias, 0, 0
	.other		__nv_reservedSMEM_offset_0_alias,@"STO_CUDA_RESERVED_SHARED STV_DEFAULT"
__nv_reservedSMEM_offset_0_alias:
	.zero		0


//--------------------- .nv.constant0.matmul_kernel --------------------------
	.section	.nv.constant0.matmul_kernel,"a",@progbits
	.sectionflags	@""
	.align	4
.nv.constant0.matmul_kernel:
	.zero		608


//--------------------- SYMBOLS --------------------------

	.type		.nv.reservedSmem.offset0,@object
	.size		.nv.reservedSmem.offset0,0x4
